//
// Generated by NVIDIA NVVM Compiler
//
// Compiler Build ID: CL-36424714
// Cuda compilation tools, release 13.0, V13.0.88
// Based on NVVM 20.0.0
//

.version 9.0
.target sm_100
.address_size 64

	// .globl	_ZN3cub18CUB_300001_SM_10006detail11EmptyKernelIvEEvv
// _ZZN3cub18CUB_300001_SM_10006detail4scan16DeviceScanKernelINS2_10policy_hubIiiijN4cuda3std3__44plusIiEEE10Policy1000EN6thrust24THRUST_300001_SM_1000_NS18transform_iteratorINS7_6negateIiEENSD_6detail15normal_iteratorINSD_10device_ptrIiEEEEiiEESL_NS0_13ScanTileStateIiLb1EEES9_NS0_8NullTypeEjiLb0ESP_EEvT0_T1_T2_iT3_T4_T5_E12temp_storage has been demoted
// _ZZN3cub18CUB_300001_SM_10006detail4scan16DeviceScanKernelINS2_10policy_hubIiiimN4cuda3std3__44plusIiEEE10Policy1000EN6thrust24THRUST_300001_SM_1000_NS18transform_iteratorINS7_6negateIiEENSD_6detail15normal_iteratorINSD_10device_ptrIiEEEEiiEESL_NS0_13ScanTileStateIiLb1EEES9_NS0_8NullTypeEmiLb0ESP_EEvT0_T1_T2_iT3_T4_T5_E12temp_storage has been demoted
.global .align 1 .b8 _ZN34_INTERNAL_2ecbda8d_4_k_cu__Z4testv4cuda3std3__45__cpo5beginE[1];
.global .align 1 .b8 _ZN34_INTERNAL_2ecbda8d_4_k_cu__Z4testv4cuda3std3__45__cpo3endE[1];
.global .align 1 .b8 _ZN34_INTERNAL_2ecbda8d_4_k_cu__Z4testv4cuda3std3__45__cpo6cbeginE[1];
.global .align 1 .b8 _ZN34_INTERNAL_2ecbda8d_4_k_cu__Z4testv4cuda3std3__45__cpo4cendE[1];
.global .align 1 .b8 _ZN34_INTERNAL_2ecbda8d_4_k_cu__Z4testv4cuda3std3__45__cpo6rbeginE[1];
.global .align 1 .b8 _ZN34_INTERNAL_2ecbda8d_4_k_cu__Z4testv4cuda3std3__45__cpo4rendE[1];
.global .align 1 .b8 _ZN34_INTERNAL_2ecbda8d_4_k_cu__Z4testv4cuda3std3__45__cpo7crbeginE[1];
.global .align 1 .b8 _ZN34_INTERNAL_2ecbda8d_4_k_cu__Z4testv4cuda3std3__45__cpo5crendE[1];
.global .align 1 .b8 _ZN34_INTERNAL_2ecbda8d_4_k_cu__Z4testv4cuda3std3__436_GLOBAL__N__2ecbda8d_4_k_cu__Z4testv6ignoreE[1];
.global .align 1 .b8 _ZN34_INTERNAL_2ecbda8d_4_k_cu__Z4testv4cuda3std3__419piecewise_constructE[1];
.global .align 1 .b8 _ZN34_INTERNAL_2ecbda8d_4_k_cu__Z4testv4cuda3std3__48in_placeE[1];
.global .align 1 .b8 _ZN34_INTERNAL_2ecbda8d_4_k_cu__Z4testv4cuda3std3__420unreachable_sentinelE[1];
.global .align 1 .b8 _ZN34_INTERNAL_2ecbda8d_4_k_cu__Z4testv4cuda3std3__47nulloptE[1];
.global .align 1 .b8 _ZN34_INTERNAL_2ecbda8d_4_k_cu__Z4testv4cuda3std3__48unexpectE[1];
.global .align 1 .b8 _ZN34_INTERNAL_2ecbda8d_4_k_cu__Z4testv4cuda3std6ranges3__45__cpo4swapE[1];
.global .align 1 .b8 _ZN34_INTERNAL_2ecbda8d_4_k_cu__Z4testv4cuda3std6ranges3__45__cpo9iter_moveE[1];
.global .align 1 .b8 _ZN34_INTERNAL_2ecbda8d_4_k_cu__Z4testv4cuda3std6ranges3__45__cpo5beginE[1];
.global .align 1 .b8 _ZN34_INTERNAL_2ecbda8d_4_k_cu__Z4testv4cuda3std6ranges3__45__cpo3endE[1];
.global .align 1 .b8 _ZN34_INTERNAL_2ecbda8d_4_k_cu__Z4testv4cuda3std6ranges3__45__cpo6cbeginE[1];
.global .align 1 .b8 _ZN34_INTERNAL_2ecbda8d_4_k_cu__Z4testv4cuda3std6ranges3__45__cpo4cendE[1];
.global .align 1 .b8 _ZN34_INTERNAL_2ecbda8d_4_k_cu__Z4testv4cuda3std6ranges3__45__cpo7advanceE[1];
.global .align 1 .b8 _ZN34_INTERNAL_2ecbda8d_4_k_cu__Z4testv4cuda3std6ranges3__45__cpo9iter_swapE[1];
.global .align 1 .b8 _ZN34_INTERNAL_2ecbda8d_4_k_cu__Z4testv4cuda3std6ranges3__45__cpo4nextE[1];
.global .align 1 .b8 _ZN34_INTERNAL_2ecbda8d_4_k_cu__Z4testv4cuda3std6ranges3__45__cpo4prevE[1];
.global .align 1 .b8 _ZN34_INTERNAL_2ecbda8d_4_k_cu__Z4testv4cuda3std6ranges3__45__cpo4dataE[1];
.global .align 1 .b8 _ZN34_INTERNAL_2ecbda8d_4_k_cu__Z4testv4cuda3std6ranges3__45__cpo5cdataE[1];
.global .align 1 .b8 _ZN34_INTERNAL_2ecbda8d_4_k_cu__Z4testv4cuda3std6ranges3__45__cpo4sizeE[1];
.global .align 1 .b8 _ZN34_INTERNAL_2ecbda8d_4_k_cu__Z4testv4cuda3std6ranges3__45__cpo5ssizeE[1];
.global .align 1 .b8 _ZN34_INTERNAL_2ecbda8d_4_k_cu__Z4testv4cuda3std6ranges3__45__cpo8distanceE[1];
.global .align 1 .b8 _ZN34_INTERNAL_2ecbda8d_4_k_cu__Z4testv6thrust24THRUST_300001_SM_1000_NS8cuda_cub3parE[1];
.global .align 1 .b8 _ZN34_INTERNAL_2ecbda8d_4_k_cu__Z4testv6thrust24THRUST_300001_SM_1000_NS8cuda_cub10par_nosyncE[1];
.global .align 1 .b8 _ZN34_INTERNAL_2ecbda8d_4_k_cu__Z4testv6thrust24THRUST_300001_SM_1000_NS6system6detail10sequential3seqE[1];
.global .align 1 .b8 _ZN34_INTERNAL_2ecbda8d_4_k_cu__Z4testv6thrust24THRUST_300001_SM_1000_NS6system3cpp3parE[1];
.global .align 1 .b8 _ZN34_INTERNAL_2ecbda8d_4_k_cu__Z4testv6thrust24THRUST_300001_SM_1000_NS12placeholders2_1E[1];
.global .align 1 .b8 _ZN34_INTERNAL_2ecbda8d_4_k_cu__Z4testv6thrust24THRUST_300001_SM_1000_NS12placeholders2_2E[1];
.global .align 1 .b8 _ZN34_INTERNAL_2ecbda8d_4_k_cu__Z4testv6thrust24THRUST_300001_SM_1000_NS12placeholders2_3E[1];
.global .align 1 .b8 _ZN34_INTERNAL_2ecbda8d_4_k_cu__Z4testv6thrust24THRUST_300001_SM_1000_NS12placeholders2_4E[1];
.global .align 1 .b8 _ZN34_INTERNAL_2ecbda8d_4_k_cu__Z4testv6thrust24THRUST_300001_SM_1000_NS12placeholders2_5E[1];
.global .align 1 .b8 _ZN34_INTERNAL_2ecbda8d_4_k_cu__Z4testv6thrust24THRUST_300001_SM_1000_NS12placeholders2_6E[1];
.global .align 1 .b8 _ZN34_INTERNAL_2ecbda8d_4_k_cu__Z4testv6thrust24THRUST_300001_SM_1000_NS12placeholders2_7E[1];
.global .align 1 .b8 _ZN34_INTERNAL_2ecbda8d_4_k_cu__Z4testv6thrust24THRUST_300001_SM_1000_NS12placeholders2_8E[1];
.global .align 1 .b8 _ZN34_INTERNAL_2ecbda8d_4_k_cu__Z4testv6thrust24THRUST_300001_SM_1000_NS12placeholders2_9E[1];
.global .align 1 .b8 _ZN34_INTERNAL_2ecbda8d_4_k_cu__Z4testv6thrust24THRUST_300001_SM_1000_NS12placeholders3_10E[1];
.global .align 1 .b8 _ZN34_INTERNAL_2ecbda8d_4_k_cu__Z4testv6thrust24THRUST_300001_SM_1000_NS3seqE[1];
.global .align 1 .b8 _ZN34_INTERNAL_2ecbda8d_4_k_cu__Z4testv6thrust24THRUST_300001_SM_1000_NS6deviceE[1];

.visible .entry _ZN3cub18CUB_300001_SM_10006detail11EmptyKernelIvEEvv()
{


	ret;

}
	// .globl	_ZN3cub18CUB_300001_SM_10006detail4scan20DeviceScanInitKernelINS0_13ScanTileStateIiLb1EEEEEvT_i
.visible .entry _ZN3cub18CUB_300001_SM_10006detail4scan20DeviceScanInitKernelINS0_13ScanTileStateIiLb1EEEEEvT_i(
	.param .align 8 .b8 _ZN3cub18CUB_300001_SM_10006detail4scan20DeviceScanInitKernelINS0_13ScanTileStateIiLb1EEEEEvT_i_param_0[8],
	.param .u32 _ZN3cub18CUB_300001_SM_10006detail4scan20DeviceScanInitKernelINS0_13ScanTileStateIiLb1EEEEEvT_i_param_1
)
{
	.reg .pred 	%p<5>;
	.reg .b32 	%r<10>;
	.reg .b64 	%rd<7>;

	ld.param.u64 	%rd2, [_ZN3cub18CUB_300001_SM_10006detail4scan20DeviceScanInitKernelINS0_13ScanTileStateIiLb1EEEEEvT_i_param_0];
	ld.param.u32 	%r4, [_ZN3cub18CUB_300001_SM_10006detail4scan20DeviceScanInitKernelINS0_13ScanTileStateIiLb1EEEEEvT_i_param_1];
	cvta.to.global.u64 	%rd1, %rd2;
	mov.u32 	%r1, %ctaid.x;
	mov.u32 	%r5, %ntid.x;
	mov.u32 	%r2, %tid.x;
	mad.lo.s32 	%r3, %r1, %r5, %r2;
	setp.ge.s32 	%p1, %r3, %r4;
	@%p1 bra 	$L__BB1_2;
	mul.wide.s32 	%rd3, %r3, 8;
	add.s64 	%rd4, %rd1, %rd3;
	mov.b32 	%r6, 0;
	mov.b32 	%r7, 99;
	st.global.v2.u32 	[%rd4+256], {%r7, %r6};
$L__BB1_2:
	setp.ne.s32 	%p2, %r1, 0;
	setp.gt.u32 	%p3, %r2, 31;
	or.pred  	%p4, %p2, %p3;
	@%p4 bra 	$L__BB1_4;
	mul.wide.u32 	%rd5, %r2, 8;
	add.s64 	%rd6, %rd1, %rd5;
	mov.b32 	%r9, 0;
	st.global.v2.u32 	[%rd6], {%r9, %r9};
$L__BB1_4:
	ret;

}
	// .globl	_ZN3cub18CUB_300001_SM_10006detail4scan16DeviceScanKernelINS2_10policy_hubIiiijN4cuda3std3__44plusIiEEE10Policy1000EN6thrust24THRUST_300001_SM_1000_NS18transform_iteratorINS7_6negateIiEENSD_6detail15normal_iteratorINSD_10device_ptrIiEEEEiiEESL_NS0_13ScanTileStateIiLb1EEES9_NS0_8NullTypeEjiLb0ESP_EEvT0_T1_T2_iT3_T4_T5_
.visible .entry _ZN3cub18CUB_300001_SM_10006detail4scan16DeviceScanKernelINS2_10policy_hubIiiijN4cuda3std3__44plusIiEEE10Policy1000EN6thrust24THRUST_300001_SM_1000_NS18transform_iteratorINS7_6negateIiEENSD_6detail15normal_iteratorINSD_10device_ptrIiEEEEiiEESL_NS0_13ScanTileStateIiLb1EEES9_NS0_8NullTypeEjiLb0ESP_EEvT0_T1_T2_iT3_T4_T5_(
	.param .align 8 .b8 _ZN3cub18CUB_300001_SM_10006detail4scan16DeviceScanKernelINS2_10policy_hubIiiijN4cuda3std3__44plusIiEEE10Policy1000EN6thrust24THRUST_300001_SM_1000_NS18transform_iteratorINS7_6negateIiEENSD_6detail15normal_iteratorINSD_10device_ptrIiEEEEiiEESL_NS0_13ScanTileStateIiLb1EEES9_NS0_8NullTypeEjiLb0ESP_EEvT0_T1_T2_iT3_T4_T5__param_0[16],
	.param .align 8 .b8 _ZN3cub18CUB_300001_SM_10006detail4scan16DeviceScanKernelINS2_10policy_hubIiiijN4cuda3std3__44plusIiEEE10Policy1000EN6thrust24THRUST_300001_SM_1000_NS18transform_iteratorINS7_6negateIiEENSD_6detail15normal_iteratorINSD_10device_ptrIiEEEEiiEESL_NS0_13ScanTileStateIiLb1EEES9_NS0_8NullTypeEjiLb0ESP_EEvT0_T1_T2_iT3_T4_T5__param_1[8],
	.param .align 8 .b8 _ZN3cub18CUB_300001_SM_10006detail4scan16DeviceScanKernelINS2_10policy_hubIiiijN4cuda3std3__44plusIiEEE10Policy1000EN6thrust24THRUST_300001_SM_1000_NS18transform_iteratorINS7_6negateIiEENSD_6detail15normal_iteratorINSD_10device_ptrIiEEEEiiEESL_NS0_13ScanTileStateIiLb1EEES9_NS0_8NullTypeEjiLb0ESP_EEvT0_T1_T2_iT3_T4_T5__param_2[8],
	.param .u32 _ZN3cub18CUB_300001_SM_10006detail4scan16DeviceScanKernelINS2_10policy_hubIiiijN4cuda3std3__44plusIiEEE10Policy1000EN6thrust24THRUST_300001_SM_1000_NS18transform_iteratorINS7_6negateIiEENSD_6detail15normal_iteratorINSD_10device_ptrIiEEEEiiEESL_NS0_13ScanTileStateIiLb1EEES9_NS0_8NullTypeEjiLb0ESP_EEvT0_T1_T2_iT3_T4_T5__param_3,
	.param .align 1 .b8 _ZN3cub18CUB_300001_SM_10006detail4scan16DeviceScanKernelINS2_10policy_hubIiiijN4cuda3std3__44plusIiEEE10Policy1000EN6thrust24THRUST_300001_SM_1000_NS18transform_iteratorINS7_6negateIiEENSD_6detail15normal_iteratorINSD_10device_ptrIiEEEEiiEESL_NS0_13ScanTileStateIiLb1EEES9_NS0_8NullTypeEjiLb0ESP_EEvT0_T1_T2_iT3_T4_T5__param_4[1],
	.param .align 1 .b8 _ZN3cub18CUB_300001_SM_10006detail4scan16DeviceScanKernelINS2_10policy_hubIiiijN4cuda3std3__44plusIiEEE10Policy1000EN6thrust24THRUST_300001_SM_1000_NS18transform_iteratorINS7_6negateIiEENSD_6detail15normal_iteratorINSD_10device_ptrIiEEEEiiEESL_NS0_13ScanTileStateIiLb1EEES9_NS0_8NullTypeEjiLb0ESP_EEvT0_T1_T2_iT3_T4_T5__param_5[1],
	.param .u32 _ZN3cub18CUB_300001_SM_10006detail4scan16DeviceScanKernelINS2_10policy_hubIiiijN4cuda3std3__44plusIiEEE10Policy1000EN6thrust24THRUST_300001_SM_1000_NS18transform_iteratorINS7_6negateIiEENSD_6detail15normal_iteratorINSD_10device_ptrIiEEEEiiEESL_NS0_13ScanTileStateIiLb1EEES9_NS0_8NullTypeEjiLb0ESP_EEvT0_T1_T2_iT3_T4_T5__param_6
)
.maxntid 384
{
	.reg .pred 	%p<180>;
	.reg .b32 	%r<1111>;
	.reg .b64 	%rd<55>;
	// demoted variable
	.shared .align 16 .b8 _ZZN3cub18CUB_300001_SM_10006detail4scan16DeviceScanKernelINS2_10policy_hubIiiijN4cuda3std3__44plusIiEEE10Policy1000EN6thrust24THRUST_300001_SM_1000_NS18transform_iteratorINS7_6negateIiEENSD_6detail15normal_iteratorINSD_10device_ptrIiEEEEiiEESL_NS0_13ScanTileStateIiLb1EEES9_NS0_8NullTypeEjiLb0ESP_EEvT0_T1_T2_iT3_T4_T5_E12temp_storage[33808];
	ld.param.u64 	%rd1, [_ZN3cub18CUB_300001_SM_10006detail4scan16DeviceScanKernelINS2_10policy_hubIiiijN4cuda3std3__44plusIiEEE10Policy1000EN6thrust24THRUST_300001_SM_1000_NS18transform_iteratorINS7_6negateIiEENSD_6detail15normal_iteratorINSD_10device_ptrIiEEEEiiEESL_NS0_13ScanTileStateIiLb1EEES9_NS0_8NullTypeEjiLb0ESP_EEvT0_T1_T2_iT3_T4_T5__param_2];
	ld.param.u64 	%rd13, [_ZN3cub18CUB_300001_SM_10006detail4scan16DeviceScanKernelINS2_10policy_hubIiiijN4cuda3std3__44plusIiEEE10Policy1000EN6thrust24THRUST_300001_SM_1000_NS18transform_iteratorINS7_6negateIiEENSD_6detail15normal_iteratorINSD_10device_ptrIiEEEEiiEESL_NS0_13ScanTileStateIiLb1EEES9_NS0_8NullTypeEjiLb0ESP_EEvT0_T1_T2_iT3_T4_T5__param_1];
	ld.param.u64 	%rd14, [_ZN3cub18CUB_300001_SM_10006detail4scan16DeviceScanKernelINS2_10policy_hubIiiijN4cuda3std3__44plusIiEEE10Policy1000EN6thrust24THRUST_300001_SM_1000_NS18transform_iteratorINS7_6negateIiEENSD_6detail15normal_iteratorINSD_10device_ptrIiEEEEiiEESL_NS0_13ScanTileStateIiLb1EEES9_NS0_8NullTypeEjiLb0ESP_EEvT0_T1_T2_iT3_T4_T5__param_0];
	ld.param.u32 	%r233, [_ZN3cub18CUB_300001_SM_10006detail4scan16DeviceScanKernelINS2_10policy_hubIiiijN4cuda3std3__44plusIiEEE10Policy1000EN6thrust24THRUST_300001_SM_1000_NS18transform_iteratorINS7_6negateIiEENSD_6detail15normal_iteratorINSD_10device_ptrIiEEEEiiEESL_NS0_13ScanTileStateIiLb1EEES9_NS0_8NullTypeEjiLb0ESP_EEvT0_T1_T2_iT3_T4_T5__param_3];
	ld.param.u32 	%r234, [_ZN3cub18CUB_300001_SM_10006detail4scan16DeviceScanKernelINS2_10policy_hubIiiijN4cuda3std3__44plusIiEEE10Policy1000EN6thrust24THRUST_300001_SM_1000_NS18transform_iteratorINS7_6negateIiEENSD_6detail15normal_iteratorINSD_10device_ptrIiEEEEiiEESL_NS0_13ScanTileStateIiLb1EEES9_NS0_8NullTypeEjiLb0ESP_EEvT0_T1_T2_iT3_T4_T5__param_6];
	cvta.to.global.u64 	%rd2, %rd14;
	cvta.to.global.u64 	%rd3, %rd13;
	mov.u32 	%r235, %ctaid.x;
	add.s32 	%r1059, %r233, %r235;
	mul.lo.s32 	%r2, %r1059, 8448;
	sub.s32 	%r3, %r234, %r2;
	setp.lt.u32 	%p1, %r3, 8449;
	@%p1 bra 	$L__BB2_26;
	cvt.u64.u32 	%rd37, %r2;
	mov.u32 	%r4, %tid.x;
	and.b32  	%r673, %r4, 31;
	and.b32  	%r674, %r4, 992;
	mul.lo.s32 	%r675, %r674, 22;
	or.b32  	%r676, %r675, %r673;
	cvt.u64.u32 	%rd38, %r676;
	add.s64 	%rd4, %rd38, %rd37;
	shl.b64 	%rd39, %rd4, 2;
	add.s64 	%rd40, %rd2, %rd39;
	ld.global.u32 	%r677, [%rd40];
	neg.s32 	%r678, %r677;
	ld.global.u32 	%r679, [%rd40+128];
	neg.s32 	%r680, %r679;
	ld.global.u32 	%r681, [%rd40+256];
	neg.s32 	%r682, %r681;
	ld.global.u32 	%r683, [%rd40+384];
	neg.s32 	%r684, %r683;
	ld.global.u32 	%r685, [%rd40+512];
	neg.s32 	%r686, %r685;
	ld.global.u32 	%r687, [%rd40+640];
	neg.s32 	%r688, %r687;
	ld.global.u32 	%r689, [%rd40+768];
	neg.s32 	%r690, %r689;
	ld.global.u32 	%r691, [%rd40+896];
	neg.s32 	%r692, %r691;
	ld.global.u32 	%r693, [%rd40+1024];
	neg.s32 	%r694, %r693;
	ld.global.u32 	%r695, [%rd40+1152];
	neg.s32 	%r696, %r695;
	ld.global.u32 	%r697, [%rd40+1280];
	neg.s32 	%r698, %r697;
	ld.global.u32 	%r699, [%rd40+1408];
	neg.s32 	%r700, %r699;
	ld.global.u32 	%r701, [%rd40+1536];
	neg.s32 	%r702, %r701;
	ld.global.u32 	%r703, [%rd40+1664];
	neg.s32 	%r704, %r703;
	ld.global.u32 	%r705, [%rd40+1792];
	neg.s32 	%r706, %r705;
	ld.global.u32 	%r707, [%rd40+1920];
	neg.s32 	%r708, %r707;
	ld.global.u32 	%r709, [%rd40+2048];
	neg.s32 	%r710, %r709;
	ld.global.u32 	%r711, [%rd40+2176];
	neg.s32 	%r712, %r711;
	ld.global.u32 	%r713, [%rd40+2304];
	neg.s32 	%r714, %r713;
	ld.global.u32 	%r715, [%rd40+2432];
	neg.s32 	%r716, %r715;
	ld.global.u32 	%r717, [%rd40+2560];
	neg.s32 	%r718, %r717;
	ld.global.u32 	%r719, [%rd40+2688];
	neg.s32 	%r720, %r719;
	// begin inline asm
	mov.u32 %r672, %laneid;
	// end inline asm
	shr.u32 	%r6, %r4, 5;
	mad.lo.s32 	%r721, %r6, 704, %r672;
	shl.b32 	%r722, %r721, 2;
	mov.u32 	%r723, _ZZN3cub18CUB_300001_SM_10006detail4scan16DeviceScanKernelINS2_10policy_hubIiiijN4cuda3std3__44plusIiEEE10Policy1000EN6thrust24THRUST_300001_SM_1000_NS18transform_iteratorINS7_6negateIiEENSD_6detail15normal_iteratorINSD_10device_ptrIiEEEEiiEESL_NS0_13ScanTileStateIiLb1EEES9_NS0_8NullTypeEjiLb0ESP_EEvT0_T1_T2_iT3_T4_T5_E12temp_storage;
	add.s32 	%r7, %r723, %r722;
	st.shared.u32 	[%r7], %r678;
	st.shared.u32 	[%r7+128], %r680;
	st.shared.u32 	[%r7+256], %r682;
	st.shared.u32 	[%r7+384], %r684;
	st.shared.u32 	[%r7+512], %r686;
	st.shared.u32 	[%r7+640], %r688;
	st.shared.u32 	[%r7+768], %r690;
	st.shared.u32 	[%r7+896], %r692;
	st.shared.u32 	[%r7+1024], %r694;
	st.shared.u32 	[%r7+1152], %r696;
	st.shared.u32 	[%r7+1280], %r698;
	st.shared.u32 	[%r7+1408], %r700;
	st.shared.u32 	[%r7+1536], %r702;
	st.shared.u32 	[%r7+1664], %r704;
	st.shared.u32 	[%r7+1792], %r706;
	st.shared.u32 	[%r7+1920], %r708;
	st.shared.u32 	[%r7+2048], %r710;
	st.shared.u32 	[%r7+2176], %r712;
	st.shared.u32 	[%r7+2304], %r714;
	st.shared.u32 	[%r7+2432], %r716;
	st.shared.u32 	[%r7+2560], %r718;
	st.shared.u32 	[%r7+2688], %r720;
	bar.warp.sync 	-1;
	mad.lo.s32 	%r8, %r672, 84, %r7;
	ld.shared.v2.u32 	{%r9, %r10}, [%r8];
	ld.shared.v2.u32 	{%r11, %r12}, [%r8+8];
	ld.shared.v2.u32 	{%r13, %r14}, [%r8+16];
	ld.shared.v2.u32 	{%r15, %r16}, [%r8+24];
	ld.shared.v2.u32 	{%r17, %r18}, [%r8+32];
	ld.shared.v2.u32 	{%r19, %r20}, [%r8+40];
	ld.shared.v2.u32 	{%r21, %r22}, [%r8+48];
	ld.shared.v2.u32 	{%r23, %r24}, [%r8+56];
	ld.shared.v2.u32 	{%r25, %r26}, [%r8+64];
	ld.shared.v2.u32 	{%r27, %r28}, [%r8+72];
	ld.shared.v2.u32 	{%r29, %r30}, [%r8+80];
	bar.sync 	0;
	setp.ne.s32 	%p114, %r1059, 0;
	@%p114 bra 	$L__BB2_6;
	add.s32 	%r949, %r10, %r9;
	add.s32 	%r950, %r11, %r949;
	add.s32 	%r951, %r12, %r950;
	add.s32 	%r952, %r13, %r951;
	add.s32 	%r953, %r14, %r952;
	add.s32 	%r954, %r15, %r953;
	add.s32 	%r955, %r16, %r954;
	add.s32 	%r956, %r17, %r955;
	add.s32 	%r957, %r18, %r956;
	add.s32 	%r958, %r19, %r957;
	add.s32 	%r959, %r20, %r958;
	add.s32 	%r960, %r21, %r959;
	add.s32 	%r961, %r22, %r960;
	add.s32 	%r962, %r23, %r961;
	add.s32 	%r963, %r24, %r962;
	add.s32 	%r964, %r25, %r963;
	add.s32 	%r965, %r26, %r964;
	add.s32 	%r966, %r27, %r965;
	add.s32 	%r967, %r28, %r966;
	add.s32 	%r968, %r29, %r967;
	add.s32 	%r920, %r30, %r968;
	mov.b32 	%r946, 1;
	mov.b32 	%r947, 0;
	mov.b32 	%r948, -1;
	// begin inline asm
	shfl.sync.up.b32 %r919, %r920, %r946, %r947, %r948;
	// end inline asm
	setp.gt.s32 	%p161, %r672, 0;
	selp.b32 	%r969, %r919, 0, %p161;
	add.s32 	%r925, %r969, %r920;
	mov.b32 	%r926, 2;
	// begin inline asm
	shfl.sync.up.b32 %r924, %r925, %r926, %r947, %r948;
	// end inline asm
	setp.lt.s32 	%p162, %r672, 2;
	selp.b32 	%r970, 0, %r924, %p162;
	add.s32 	%r930, %r970, %r925;
	mov.b32 	%r931, 4;
	// begin inline asm
	shfl.sync.up.b32 %r929, %r930, %r931, %r947, %r948;
	// end inline asm
	setp.lt.s32 	%p163, %r672, 4;
	selp.b32 	%r971, 0, %r929, %p163;
	add.s32 	%r935, %r971, %r930;
	mov.b32 	%r936, 8;
	// begin inline asm
	shfl.sync.up.b32 %r934, %r935, %r936, %r947, %r948;
	// end inline asm
	setp.lt.s32 	%p164, %r672, 8;
	selp.b32 	%r972, 0, %r934, %p164;
	add.s32 	%r940, %r972, %r935;
	mov.b32 	%r941, 16;
	// begin inline asm
	shfl.sync.up.b32 %r939, %r940, %r941, %r947, %r948;
	// end inline asm
	setp.lt.s32 	%p165, %r672, 16;
	selp.b32 	%r973, 0, %r939, %p165;
	add.s32 	%r945, %r973, %r940;
	// begin inline asm
	shfl.sync.up.b32 %r944, %r945, %r946, %r947, %r948;
	// end inline asm
	setp.ne.s32 	%p166, %r672, 31;
	@%p166 bra 	$L__BB2_4;
	shl.b32 	%r974, %r6, 2;
	add.s32 	%r976, %r723, %r974;
	st.shared.u32 	[%r976+16], %r945;
$L__BB2_4:
	bar.sync 	0;
	ld.shared.v4.u32 	{%r977, %r978, %r979, %r980}, [_ZZN3cub18CUB_300001_SM_10006detail4scan16DeviceScanKernelINS2_10policy_hubIiiijN4cuda3std3__44plusIiEEE10Policy1000EN6thrust24THRUST_300001_SM_1000_NS18transform_iteratorINS7_6negateIiEENSD_6detail15normal_iteratorINSD_10device_ptrIiEEEEiiEESL_NS0_13ScanTileStateIiLb1EEES9_NS0_8NullTypeEjiLb0ESP_EEvT0_T1_T2_iT3_T4_T5_E12temp_storage+16];
	add.s32 	%r981, %r978, %r977;
	setp.eq.s32 	%p167, %r6, 2;
	selp.b32 	%r982, %r981, %r977, %p167;
	add.s32 	%r983, %r981, %r979;
	setp.eq.s32 	%p168, %r6, 3;
	selp.b32 	%r984, %r983, %r982, %p168;
	add.s32 	%r985, %r983, %r980;
	setp.eq.s32 	%p169, %r6, 4;
	selp.b32 	%r986, %r985, %r984, %p169;
	ld.shared.v4.u32 	{%r987, %r988, %r989, %r990}, [_ZZN3cub18CUB_300001_SM_10006detail4scan16DeviceScanKernelINS2_10policy_hubIiiijN4cuda3std3__44plusIiEEE10Policy1000EN6thrust24THRUST_300001_SM_1000_NS18transform_iteratorINS7_6negateIiEENSD_6detail15normal_iteratorINSD_10device_ptrIiEEEEiiEESL_NS0_13ScanTileStateIiLb1EEES9_NS0_8NullTypeEjiLb0ESP_EEvT0_T1_T2_iT3_T4_T5_E12temp_storage+32];
	add.s32 	%r991, %r985, %r987;
	setp.eq.s32 	%p170, %r6, 5;
	selp.b32 	%r992, %r991, %r986, %p170;
	add.s32 	%r993, %r991, %r988;
	setp.eq.s32 	%p171, %r6, 6;
	selp.b32 	%r994, %r993, %r992, %p171;
	add.s32 	%r995, %r993, %r989;
	setp.eq.s32 	%p172, %r6, 7;
	selp.b32 	%r996, %r995, %r994, %p172;
	add.s32 	%r997, %r995, %r990;
	setp.eq.s32 	%p173, %r6, 8;
	selp.b32 	%r998, %r997, %r996, %p173;
	ld.shared.v4.u32 	{%r999, %r1000, %r1001, %r1002}, [_ZZN3cub18CUB_300001_SM_10006detail4scan16DeviceScanKernelINS2_10policy_hubIiiijN4cuda3std3__44plusIiEEE10Policy1000EN6thrust24THRUST_300001_SM_1000_NS18transform_iteratorINS7_6negateIiEENSD_6detail15normal_iteratorINSD_10device_ptrIiEEEEiiEESL_NS0_13ScanTileStateIiLb1EEES9_NS0_8NullTypeEjiLb0ESP_EEvT0_T1_T2_iT3_T4_T5_E12temp_storage+48];
	add.s32 	%r1003, %r997, %r999;
	setp.eq.s32 	%p174, %r6, 9;
	selp.b32 	%r1004, %r1003, %r998, %p174;
	add.s32 	%r1005, %r1003, %r1000;
	setp.eq.s32 	%p175, %r6, 10;
	selp.b32 	%r1006, %r1005, %r1004, %p175;
	add.s32 	%r1007, %r1005, %r1001;
	setp.eq.s32 	%p176, %r6, 11;
	selp.b32 	%r1008, %r1007, %r1006, %p176;
	add.s32 	%r33, %r1007, %r1002;
	setp.lt.u32 	%p177, %r4, 32;
	setp.eq.s32 	%p178, %r672, 0;
	selp.b32 	%r1009, 0, %r944, %p178;
	add.s32 	%r1010, %r1008, %r1009;
	selp.b32 	%r1073, %r944, %r1010, %p177;
	setp.ne.s32 	%p179, %r4, 0;
	@%p179 bra 	$L__BB2_25;
	add.s64 	%rd52, %rd1, 256;
	mov.b32 	%r1011, 101;
	// begin inline asm
	st.relaxed.gpu.v2.u32 [%rd52], {%r1011, %r33};
	// end inline asm
	mov.b32 	%r1073, 0;
	bra.uni 	$L__BB2_25;
$L__BB2_6:
	add.s32 	%r754, %r10, %r9;
	add.s32 	%r755, %r11, %r754;
	add.s32 	%r756, %r12, %r755;
	add.s32 	%r757, %r13, %r756;
	add.s32 	%r758, %r14, %r757;
	add.s32 	%r759, %r15, %r758;
	add.s32 	%r760, %r16, %r759;
	add.s32 	%r761, %r17, %r760;
	add.s32 	%r762, %r18, %r761;
	add.s32 	%r763, %r19, %r762;
	add.s32 	%r764, %r20, %r763;
	add.s32 	%r765, %r21, %r764;
	add.s32 	%r766, %r22, %r765;
	add.s32 	%r767, %r23, %r766;
	add.s32 	%r768, %r24, %r767;
	add.s32 	%r769, %r25, %r768;
	add.s32 	%r770, %r26, %r769;
	add.s32 	%r771, %r27, %r770;
	add.s32 	%r772, %r28, %r771;
	add.s32 	%r773, %r29, %r772;
	add.s32 	%r725, %r30, %r773;
	mov.b32 	%r751, 1;
	mov.b32 	%r752, 0;
	mov.b32 	%r753, -1;
	// begin inline asm
	shfl.sync.up.b32 %r724, %r725, %r751, %r752, %r753;
	// end inline asm
	setp.gt.s32 	%p115, %r672, 0;
	selp.b32 	%r774, %r724, 0, %p115;
	add.s32 	%r730, %r774, %r725;
	mov.b32 	%r731, 2;
	// begin inline asm
	shfl.sync.up.b32 %r729, %r730, %r731, %r752, %r753;
	// end inline asm
	setp.lt.s32 	%p116, %r672, 2;
	selp.b32 	%r775, 0, %r729, %p116;
	add.s32 	%r735, %r775, %r730;
	mov.b32 	%r736, 4;
	// begin inline asm
	shfl.sync.up.b32 %r734, %r735, %r736, %r752, %r753;
	// end inline asm
	setp.lt.s32 	%p117, %r672, 4;
	selp.b32 	%r776, 0, %r734, %p117;
	add.s32 	%r740, %r776, %r735;
	mov.b32 	%r741, 8;
	// begin inline asm
	shfl.sync.up.b32 %r739, %r740, %r741, %r752, %r753;
	// end inline asm
	setp.lt.s32 	%p118, %r672, 8;
	selp.b32 	%r777, 0, %r739, %p118;
	add.s32 	%r745, %r777, %r740;
	mov.b32 	%r746, 16;
	// begin inline asm
	shfl.sync.up.b32 %r744, %r745, %r746, %r752, %r753;
	// end inline asm
	setp.lt.s32 	%p119, %r672, 16;
	selp.b32 	%r778, 0, %r744, %p119;
	add.s32 	%r750, %r778, %r745;
	// begin inline asm
	shfl.sync.up.b32 %r749, %r750, %r751, %r752, %r753;
	// end inline asm
	setp.ne.s32 	%p120, %r672, 31;
	@%p120 bra 	$L__BB2_8;
	shl.b32 	%r779, %r6, 2;
	add.s32 	%r781, %r723, %r779;
	st.shared.u32 	[%r781+16], %r750;
$L__BB2_8:
	bar.sync 	0;
	ld.shared.v4.u32 	{%r782, %r783, %r784, %r785}, [_ZZN3cub18CUB_300001_SM_10006detail4scan16DeviceScanKernelINS2_10policy_hubIiiijN4cuda3std3__44plusIiEEE10Policy1000EN6thrust24THRUST_300001_SM_1000_NS18transform_iteratorINS7_6negateIiEENSD_6detail15normal_iteratorINSD_10device_ptrIiEEEEiiEESL_NS0_13ScanTileStateIiLb1EEES9_NS0_8NullTypeEjiLb0ESP_EEvT0_T1_T2_iT3_T4_T5_E12temp_storage+16];
	add.s32 	%r786, %r783, %r782;
	setp.eq.s32 	%p121, %r6, 2;
	selp.b32 	%r787, %r786, %r782, %p121;
	add.s32 	%r788, %r786, %r784;
	setp.eq.s32 	%p122, %r6, 3;
	selp.b32 	%r789, %r788, %r787, %p122;
	add.s32 	%r790, %r788, %r785;
	setp.eq.s32 	%p123, %r6, 4;
	selp.b32 	%r791, %r790, %r789, %p123;
	ld.shared.v4.u32 	{%r792, %r793, %r794, %r795}, [_ZZN3cub18CUB_300001_SM_10006detail4scan16DeviceScanKernelINS2_10policy_hubIiiijN4cuda3std3__44plusIiEEE10Policy1000EN6thrust24THRUST_300001_SM_1000_NS18transform_iteratorINS7_6negateIiEENSD_6detail15normal_iteratorINSD_10device_ptrIiEEEEiiEESL_NS0_13ScanTileStateIiLb1EEES9_NS0_8NullTypeEjiLb0ESP_EEvT0_T1_T2_iT3_T4_T5_E12temp_storage+32];
	add.s32 	%r796, %r790, %r792;
	setp.eq.s32 	%p124, %r6, 5;
	selp.b32 	%r797, %r796, %r791, %p124;
	add.s32 	%r798, %r796, %r793;
	setp.eq.s32 	%p125, %r6, 6;
	selp.b32 	%r799, %r798, %r797, %p125;
	add.s32 	%r800, %r798, %r794;
	setp.eq.s32 	%p126, %r6, 7;
	selp.b32 	%r801, %r800, %r799, %p126;
	add.s32 	%r802, %r800, %r795;
	setp.eq.s32 	%p127, %r6, 8;
	selp.b32 	%r803, %r802, %r801, %p127;
	ld.shared.v4.u32 	{%r804, %r805, %r806, %r807}, [_ZZN3cub18CUB_300001_SM_10006detail4scan16DeviceScanKernelINS2_10policy_hubIiiijN4cuda3std3__44plusIiEEE10Policy1000EN6thrust24THRUST_300001_SM_1000_NS18transform_iteratorINS7_6negateIiEENSD_6detail15normal_iteratorINSD_10device_ptrIiEEEEiiEESL_NS0_13ScanTileStateIiLb1EEES9_NS0_8NullTypeEjiLb0ESP_EEvT0_T1_T2_iT3_T4_T5_E12temp_storage+48];
	add.s32 	%r808, %r802, %r804;
	setp.eq.s32 	%p128, %r6, 9;
	selp.b32 	%r809, %r808, %r803, %p128;
	add.s32 	%r810, %r808, %r805;
	setp.eq.s32 	%p129, %r6, 10;
	selp.b32 	%r811, %r810, %r809, %p129;
	add.s32 	%r812, %r810, %r806;
	setp.eq.s32 	%p130, %r6, 11;
	selp.b32 	%r813, %r812, %r811, %p130;
	add.s32 	%r37, %r812, %r807;
	setp.gt.u32 	%p131, %r4, 31;
	setp.lt.u32 	%p132, %r4, 32;
	setp.eq.s32 	%p133, %r672, 0;
	selp.b32 	%r814, 0, %r749, %p133;
	add.s32 	%r1072, %r813, %r814;
	selp.b32 	%r39, %r749, %r1072, %p132;
	@%p131 bra 	$L__BB2_24;
	setp.ne.s32 	%p134, %r4, 0;
	mul.wide.s32 	%rd41, %r1059, 8;
	add.s64 	%rd5, %rd1, %rd41;
	@%p134 bra 	$L__BB2_11;
	st.shared.u32 	[_ZZN3cub18CUB_300001_SM_10006detail4scan16DeviceScanKernelINS2_10policy_hubIiiijN4cuda3std3__44plusIiEEE10Policy1000EN6thrust24THRUST_300001_SM_1000_NS18transform_iteratorINS7_6negateIiEENSD_6detail15normal_iteratorINSD_10device_ptrIiEEEEiiEESL_NS0_13ScanTileStateIiLb1EEES9_NS0_8NullTypeEjiLb0ESP_EEvT0_T1_T2_iT3_T4_T5_E12temp_storage+12], %r37;
	add.s64 	%rd42, %rd5, 256;
	mov.b32 	%r815, 100;
	// begin inline asm
	st.relaxed.gpu.v2.u32 [%rd42], {%r815, %r37};
	// end inline asm
$L__BB2_11:
	not.b32 	%r821, %r4;
	add.s32 	%r1067, %r1059, %r821;
	mov.b32 	%r817, 830;
	// begin inline asm
	nanosleep.u32 %r817;
	// end inline asm
	mul.wide.s32 	%rd44, %r1067, 8;
	add.s64 	%rd45, %rd1, %rd44;
	add.s64 	%rd43, %rd45, 256;
	// begin inline asm
	ld.relaxed.gpu.v2.u32 {%r1069, %r1061}, [%rd43];
	// end inline asm
	mov.b32 	%r1062, 952;
$L__BB2_12:
	setp.eq.s32 	%p135, %r1069, 99;
	mov.b32 	%r822, -1;
	vote.sync.any.pred 	%p136, %p135, %r822;
	not.pred 	%p137, %p136;
	@%p137 bra 	$L__BB2_14;
	mul.lo.s32 	%r917, %r1059, 16807;
	and.b32  	%r1059, %r917, 2147483647;
	add.s32 	%r918, %r1062, 1;
	rem.u32 	%r914, %r1059, %r918;
	// begin inline asm
	nanosleep.u32 %r914;
	// end inline asm
	shr.u32 	%r1062, %r1062, 1;
	// begin inline asm
	ld.relaxed.gpu.v2.u32 {%r1069, %r1061}, [%rd43];
	// end inline asm
	bra.uni 	$L__BB2_12;
$L__BB2_14:
	setp.eq.s32 	%p138, %r1069, 101;
	mov.b32 	%r849, -1;
	vote.sync.ballot.b32 	%r851, %p138, %r849;
	// begin inline asm
	mov.u32 %r824, %lanemask_ge;
	// end inline asm
	and.b32  	%r852, %r851, %r824;
	or.b32  	%r853, %r852, -2147483648;
	add.s32 	%r854, %r853, -1;
	not.b32 	%r855, %r853;
	and.b32  	%r856, %r855, %r854;
	popc.b32 	%r828, %r856;
	mov.b32 	%r827, 1;
	// begin inline asm
	shfl.sync.down.b32 %r825, %r1061, %r827, %r828, %r849;
	// end inline asm
	setp.lt.s32 	%p140, %r672, %r828;
	selp.b32 	%r857, %r825, 0, %p140;
	add.s32 	%r831, %r857, %r1061;
	mov.b32 	%r832, 2;
	// begin inline asm
	shfl.sync.down.b32 %r830, %r831, %r832, %r828, %r849;
	// end inline asm
	add.s32 	%r54, %r672, 2;
	setp.gt.s32 	%p141, %r54, %r828;
	selp.b32 	%r858, 0, %r830, %p141;
	add.s32 	%r836, %r831, %r858;
	mov.b32 	%r837, 4;
	// begin inline asm
	shfl.sync.down.b32 %r835, %r836, %r837, %r828, %r849;
	// end inline asm
	add.s32 	%r55, %r672, 4;
	setp.gt.s32 	%p142, %r55, %r828;
	selp.b32 	%r859, 0, %r835, %p142;
	add.s32 	%r841, %r836, %r859;
	mov.b32 	%r842, 8;
	// begin inline asm
	shfl.sync.down.b32 %r840, %r841, %r842, %r828, %r849;
	// end inline asm
	add.s32 	%r56, %r672, 8;
	setp.gt.s32 	%p143, %r56, %r828;
	selp.b32 	%r860, 0, %r840, %p143;
	add.s32 	%r846, %r841, %r860;
	mov.b32 	%r847, 16;
	// begin inline asm
	shfl.sync.down.b32 %r845, %r846, %r847, %r828, %r849;
	// end inline asm
	add.s32 	%r57, %r672, 16;
	setp.gt.s32 	%p144, %r57, %r828;
	selp.b32 	%r861, 0, %r845, %p144;
	add.s32 	%r1066, %r846, %r861;
	add.s64 	%rd7, %rd1, 256;
	mov.b32 	%r1063, 952;
$L__BB2_15:
	setp.ne.s32 	%p145, %r1069, 101;
	mov.b32 	%r862, -1;
	vote.sync.all.pred 	%p146, %p145, %r862;
	not.pred 	%p147, %p146;
	@%p147 bra 	$L__BB2_20;
	shr.u32 	%r1063, %r1063, 1;
	mul.wide.s32 	%rd48, %r1067, 8;
	add.s64 	%rd49, %rd7, %rd48;
	add.s64 	%rd47, %rd49, -256;
	// begin inline asm
	ld.relaxed.gpu.v2.u32 {%r1069, %r1070}, [%rd47];
	// end inline asm
	mov.u32 	%r1071, %r1063;
$L__BB2_17:
	setp.eq.s32 	%p151, %r1069, 99;
	mov.b32 	%r870, -1;
	vote.sync.any.pred 	%p152, %p151, %r870;
	not.pred 	%p153, %p152;
	@%p153 bra 	$L__BB2_19;
	mul.lo.s32 	%r912, %r1059, 16807;
	and.b32  	%r1059, %r912, 2147483647;
	add.s32 	%r913, %r1071, 1;
	rem.u32 	%r909, %r1059, %r913;
	// begin inline asm
	nanosleep.u32 %r909;
	// end inline asm
	shr.u32 	%r1071, %r1071, 1;
	// begin inline asm
	ld.relaxed.gpu.v2.u32 {%r1069, %r1070}, [%rd47];
	// end inline asm
	bra.uni 	$L__BB2_17;
$L__BB2_19:
	setp.eq.s32 	%p154, %r1069, 101;
	mov.b32 	%r896, -1;
	vote.sync.ballot.b32 	%r897, %p154, %r896;
	and.b32  	%r898, %r897, %r824;
	or.b32  	%r899, %r898, -2147483648;
	add.s32 	%r900, %r899, -1;
	not.b32 	%r901, %r899;
	and.b32  	%r902, %r901, %r900;
	popc.b32 	%r875, %r902;
	mov.b32 	%r874, 1;
	// begin inline asm
	shfl.sync.down.b32 %r872, %r1070, %r874, %r875, %r896;
	// end inline asm
	setp.lt.s32 	%p156, %r672, %r875;
	selp.b32 	%r903, %r872, 0, %p156;
	add.s32 	%r878, %r903, %r1070;
	mov.b32 	%r879, 2;
	// begin inline asm
	shfl.sync.down.b32 %r877, %r878, %r879, %r875, %r896;
	// end inline asm
	setp.gt.s32 	%p157, %r54, %r875;
	selp.b32 	%r904, 0, %r877, %p157;
	add.s32 	%r883, %r878, %r904;
	mov.b32 	%r884, 4;
	// begin inline asm
	shfl.sync.down.b32 %r882, %r883, %r884, %r875, %r896;
	// end inline asm
	setp.gt.s32 	%p158, %r55, %r875;
	selp.b32 	%r905, 0, %r882, %p158;
	add.s32 	%r888, %r883, %r905;
	mov.b32 	%r889, 8;
	// begin inline asm
	shfl.sync.down.b32 %r887, %r888, %r889, %r875, %r896;
	// end inline asm
	setp.gt.s32 	%p159, %r56, %r875;
	selp.b32 	%r906, 0, %r887, %p159;
	add.s32 	%r893, %r888, %r906;
	mov.b32 	%r894, 16;
	// begin inline asm
	shfl.sync.down.b32 %r892, %r893, %r894, %r875, %r896;
	// end inline asm
	setp.gt.s32 	%p160, %r57, %r875;
	selp.b32 	%r907, 0, %r892, %p160;
	add.s32 	%r908, %r907, %r1066;
	add.s32 	%r1066, %r908, %r893;
	add.s32 	%r1067, %r1067, -32;
	bra.uni 	$L__BB2_15;
$L__BB2_20:
	@%p134 bra 	$L__BB2_22;
	add.s32 	%r865, %r1066, %r37;
	add.s64 	%rd46, %rd5, 256;
	mov.b32 	%r864, 101;
	// begin inline asm
	st.relaxed.gpu.v2.u32 [%rd46], {%r864, %r865};
	// end inline asm
	st.shared.u32 	[_ZZN3cub18CUB_300001_SM_10006detail4scan16DeviceScanKernelINS2_10policy_hubIiiijN4cuda3std3__44plusIiEEE10Policy1000EN6thrust24THRUST_300001_SM_1000_NS18transform_iteratorINS7_6negateIiEENSD_6detail15normal_iteratorINSD_10device_ptrIiEEEEiiEESL_NS0_13ScanTileStateIiLb1EEES9_NS0_8NullTypeEjiLb0ESP_EEvT0_T1_T2_iT3_T4_T5_E12temp_storage+4], %r1066;
	st.shared.u32 	[_ZZN3cub18CUB_300001_SM_10006detail4scan16DeviceScanKernelINS2_10policy_hubIiiijN4cuda3std3__44plusIiEEE10Policy1000EN6thrust24THRUST_300001_SM_1000_NS18transform_iteratorINS7_6negateIiEENSD_6detail15normal_iteratorINSD_10device_ptrIiEEEEiiEESL_NS0_13ScanTileStateIiLb1EEES9_NS0_8NullTypeEjiLb0ESP_EEvT0_T1_T2_iT3_T4_T5_E12temp_storage+8], %r865;
$L__BB2_22:
	setp.ne.s32 	%p149, %r672, 0;
	mov.u32 	%r1072, %r39;
	@%p149 bra 	$L__BB2_24;
	st.shared.u32 	[_ZZN3cub18CUB_300001_SM_10006detail4scan16DeviceScanKernelINS2_10policy_hubIiiijN4cuda3std3__44plusIiEEE10Policy1000EN6thrust24THRUST_300001_SM_1000_NS18transform_iteratorINS7_6negateIiEENSD_6detail15normal_iteratorINSD_10device_ptrIiEEEEiiEESL_NS0_13ScanTileStateIiLb1EEES9_NS0_8NullTypeEjiLb0ESP_EEvT0_T1_T2_iT3_T4_T5_E12temp_storage+76], %r1066;
	mov.u32 	%r1072, %r1066;
$L__BB2_24:
	bar.sync 	0;
	setp.eq.s32 	%p150, %r4, 0;
	ld.shared.u32 	%r866, [_ZZN3cub18CUB_300001_SM_10006detail4scan16DeviceScanKernelINS2_10policy_hubIiiijN4cuda3std3__44plusIiEEE10Policy1000EN6thrust24THRUST_300001_SM_1000_NS18transform_iteratorINS7_6negateIiEENSD_6detail15normal_iteratorINSD_10device_ptrIiEEEEiiEESL_NS0_13ScanTileStateIiLb1EEES9_NS0_8NullTypeEjiLb0ESP_EEvT0_T1_T2_iT3_T4_T5_E12temp_storage+76];
	selp.b32 	%r867, 0, %r866, %p150;
	add.s32 	%r1073, %r867, %r1072;
$L__BB2_25:
	add.s32 	%r1014, %r1073, %r9;
	add.s32 	%r1015, %r10, %r1014;
	add.s32 	%r1016, %r11, %r1015;
	add.s32 	%r1017, %r12, %r1016;
	add.s32 	%r1018, %r13, %r1017;
	add.s32 	%r1019, %r14, %r1018;
	add.s32 	%r1020, %r15, %r1019;
	add.s32 	%r1021, %r16, %r1020;
	add.s32 	%r1022, %r17, %r1021;
	add.s32 	%r1023, %r18, %r1022;
	add.s32 	%r1024, %r19, %r1023;
	add.s32 	%r1025, %r20, %r1024;
	add.s32 	%r1026, %r21, %r1025;
	add.s32 	%r1027, %r22, %r1026;
	add.s32 	%r1028, %r23, %r1027;
	add.s32 	%r1029, %r24, %r1028;
	add.s32 	%r1030, %r25, %r1029;
	add.s32 	%r1031, %r26, %r1030;
	add.s32 	%r1032, %r27, %r1031;
	add.s32 	%r1033, %r28, %r1032;
	add.s32 	%r1034, %r29, %r1033;
	add.s32 	%r1035, %r30, %r1034;
	bar.sync 	0;
	st.shared.v2.u32 	[%r8], {%r1014, %r1015};
	st.shared.v2.u32 	[%r8+8], {%r1016, %r1017};
	st.shared.v2.u32 	[%r8+16], {%r1018, %r1019};
	st.shared.v2.u32 	[%r8+24], {%r1020, %r1021};
	st.shared.v2.u32 	[%r8+32], {%r1022, %r1023};
	st.shared.v2.u32 	[%r8+40], {%r1024, %r1025};
	st.shared.v2.u32 	[%r8+48], {%r1026, %r1027};
	st.shared.v2.u32 	[%r8+56], {%r1028, %r1029};
	st.shared.v2.u32 	[%r8+64], {%r1030, %r1031};
	st.shared.v2.u32 	[%r8+72], {%r1032, %r1033};
	st.shared.v2.u32 	[%r8+80], {%r1034, %r1035};
	bar.warp.sync 	-1;
	ld.shared.u32 	%r1036, [%r7];
	ld.shared.u32 	%r1037, [%r7+128];
	ld.shared.u32 	%r1038, [%r7+256];
	ld.shared.u32 	%r1039, [%r7+384];
	ld.shared.u32 	%r1040, [%r7+512];
	ld.shared.u32 	%r1041, [%r7+640];
	ld.shared.u32 	%r1042, [%r7+768];
	ld.shared.u32 	%r1043, [%r7+896];
	ld.shared.u32 	%r1044, [%r7+1024];
	ld.shared.u32 	%r1045, [%r7+1152];
	ld.shared.u32 	%r1046, [%r7+1280];
	ld.shared.u32 	%r1047, [%r7+1408];
	ld.shared.u32 	%r1048, [%r7+1536];
	ld.shared.u32 	%r1049, [%r7+1664];
	ld.shared.u32 	%r1050, [%r7+1792];
	ld.shared.u32 	%r1051, [%r7+1920];
	ld.shared.u32 	%r1052, [%r7+2048];
	ld.shared.u32 	%r1053, [%r7+2176];
	ld.shared.u32 	%r1054, [%r7+2304];
	ld.shared.u32 	%r1055, [%r7+2432];
	ld.shared.u32 	%r1056, [%r7+2560];
	ld.shared.u32 	%r1057, [%r7+2688];
	add.s64 	%rd54, %rd3, %rd39;
	st.global.u32 	[%rd54], %r1036;
	st.global.u32 	[%rd54+128], %r1037;
	st.global.u32 	[%rd54+256], %r1038;
	st.global.u32 	[%rd54+384], %r1039;
	st.global.u32 	[%rd54+512], %r1040;
	st.global.u32 	[%rd54+640], %r1041;
	st.global.u32 	[%rd54+768], %r1042;
	st.global.u32 	[%rd54+896], %r1043;
	st.global.u32 	[%rd54+1024], %r1044;
	st.global.u32 	[%rd54+1152], %r1045;
	st.global.u32 	[%rd54+1280], %r1046;
	st.global.u32 	[%rd54+1408], %r1047;
	st.global.u32 	[%rd54+1536], %r1048;
	st.global.u32 	[%rd54+1664], %r1049;
	st.global.u32 	[%rd54+1792], %r1050;
	st.global.u32 	[%rd54+1920], %r1051;
	st.global.u32 	[%rd54+2048], %r1052;
	st.global.u32 	[%rd54+2176], %r1053;
	st.global.u32 	[%rd54+2304], %r1054;
	st.global.u32 	[%rd54+2432], %r1055;
	st.global.u32 	[%rd54+2560], %r1056;
	st.global.u32 	[%rd54+2688], %r1057;
	bra.uni 	$L__BB2_140;
$L__BB2_26:
	setp.eq.s32 	%p2, %r3, 0;
	@%p2 bra 	$L__BB2_140;
	mul.wide.u32 	%rd15, %r2, 4;
	add.s64 	%rd16, %rd2, %rd15;
	mov.u32 	%r82, %tid.x;
	ld.global.u32 	%r236, [%rd16];
	neg.s32 	%r1095, %r236;
	and.b32  	%r237, %r82, 31;
	and.b32  	%r238, %r82, 992;
	mul.lo.s32 	%r239, %r238, 22;
	or.b32  	%r84, %r239, %r237;
	setp.ge.u32 	%p3, %r84, %r3;
	shl.b32 	%r240, %r84, 2;
	cvt.u64.u32 	%rd17, %r240;
	add.s64 	%rd9, %rd16, %rd17;
	mov.u32 	%r1074, %r1095;
	@%p3 bra 	$L__BB2_29;
	ld.global.u32 	%r241, [%rd9];
	neg.s32 	%r1074, %r241;
$L__BB2_29:
	add.s32 	%r242, %r84, 32;
	setp.ge.u32 	%p4, %r242, %r3;
	mov.u32 	%r1075, %r1095;
	@%p4 bra 	$L__BB2_31;
	ld.global.u32 	%r243, [%rd9+128];
	neg.s32 	%r1075, %r243;
$L__BB2_31:
	add.s32 	%r89, %r84, 64;
	setp.ge.u32 	%p5, %r89, %r3;
	mov.u32 	%r1076, %r1095;
	@%p5 bra 	$L__BB2_33;
	ld.global.u32 	%r244, [%rd9+256];
	neg.s32 	%r1076, %r244;
$L__BB2_33:
	add.s32 	%r92, %r84, 96;
	setp.ge.u32 	%p6, %r92, %r3;
	mov.u32 	%r1077, %r1095;
	@%p6 bra 	$L__BB2_35;
	ld.global.u32 	%r245, [%rd9+384];
	neg.s32 	%r1077, %r245;
$L__BB2_35:
	add.s32 	%r246, %r84, 128;
	setp.ge.u32 	%p7, %r246, %r3;
	mov.u32 	%r1078, %r1095;
	@%p7 bra 	$L__BB2_37;
	ld.global.u32 	%r247, [%rd9+512];
	neg.s32 	%r1078, %r247;
$L__BB2_37:
	add.s32 	%r248, %r84, 160;
	setp.ge.u32 	%p8, %r248, %r3;
	mov.u32 	%r1079, %r1095;
	@%p8 bra 	$L__BB2_39;
	ld.global.u32 	%r249, [%rd9+640];
	neg.s32 	%r1079, %r249;
$L__BB2_39:
	add.s32 	%r250, %r84, 192;
	setp.ge.u32 	%p9, %r250, %r3;
	mov.u32 	%r1080, %r1095;
	@%p9 bra 	$L__BB2_41;
	ld.global.u32 	%r251, [%rd9+768];
	neg.s32 	%r1080, %r251;
$L__BB2_41:
	add.s32 	%r101, %r84, 224;
	setp.ge.u32 	%p10, %r101, %r3;
	mov.u32 	%r1081, %r1095;
	@%p10 bra 	$L__BB2_43;
	ld.global.u32 	%r252, [%rd9+896];
	neg.s32 	%r1081, %r252;
$L__BB2_43:
	add.s32 	%r253, %r84, 256;
	setp.ge.u32 	%p11, %r253, %r3;
	mov.u32 	%r1082, %r1095;
	@%p11 bra 	$L__BB2_45;
	ld.global.u32 	%r254, [%rd9+1024];
	neg.s32 	%r1082, %r254;
$L__BB2_45:
	add.s32 	%r255, %r84, 288;
	setp.ge.u32 	%p12, %r255, %r3;
	mov.u32 	%r1083, %r1095;
	@%p12 bra 	$L__BB2_47;
	ld.global.u32 	%r256, [%rd9+1152];
	neg.s32 	%r1083, %r256;
$L__BB2_47:
	add.s32 	%r257, %r84, 320;
	setp.ge.u32 	%p13, %r257, %r3;
	mov.u32 	%r1084, %r1095;
	@%p13 bra 	$L__BB2_49;
	ld.global.u32 	%r258, [%rd9+1280];
	neg.s32 	%r1084, %r258;
$L__BB2_49:
	add.s32 	%r110, %r84, 352;
	setp.ge.u32 	%p14, %r110, %r3;
	mov.u32 	%r1085, %r1095;
	@%p14 bra 	$L__BB2_51;
	ld.global.u32 	%r259, [%rd9+1408];
	neg.s32 	%r1085, %r259;
$L__BB2_51:
	add.s32 	%r113, %r84, 384;
	setp.ge.u32 	%p15, %r113, %r3;
	mov.u32 	%r1086, %r1095;
	@%p15 bra 	$L__BB2_53;
	ld.global.u32 	%r260, [%rd9+1536];
	neg.s32 	%r1086, %r260;
$L__BB2_53:
	add.s32 	%r261, %r84, 416;
	setp.ge.u32 	%p16, %r261, %r3;
	mov.u32 	%r1087, %r1095;
	@%p16 bra 	$L__BB2_55;
	ld.global.u32 	%r262, [%rd9+1664];
	neg.s32 	%r1087, %r262;
$L__BB2_55:
	add.s32 	%r118, %r84, 448;
	setp.ge.u32 	%p17, %r118, %r3;
	mov.u32 	%r1088, %r1095;
	@%p17 bra 	$L__BB2_57;
	ld.global.u32 	%r263, [%rd9+1792];
	neg.s32 	%r1088, %r263;
$L__BB2_57:
	add.s32 	%r264, %r84, 480;
	setp.ge.u32 	%p18, %r264, %r3;
	mov.u32 	%r1089, %r1095;
	@%p18 bra 	$L__BB2_59;
	ld.global.u32 	%r265, [%rd9+1920];
	neg.s32 	%r1089, %r265;
$L__BB2_59:
	add.s32 	%r266, %r84, 512;
	setp.ge.u32 	%p19, %r266, %r3;
	mov.u32 	%r1090, %r1095;
	@%p19 bra 	$L__BB2_61;
	ld.global.u32 	%r267, [%rd9+2048];
	neg.s32 	%r1090, %r267;
$L__BB2_61:
	add.s32 	%r125, %r84, 544;
	setp.ge.u32 	%p20, %r125, %r3;
	mov.u32 	%r1091, %r1095;
	@%p20 bra 	$L__BB2_63;
	ld.global.u32 	%r268, [%rd9+2176];
	neg.s32 	%r1091, %r268;
$L__BB2_63:
	add.s32 	%r269, %r84, 576;
	setp.ge.u32 	%p21, %r269, %r3;
	mov.u32 	%r1092, %r1095;
	@%p21 bra 	$L__BB2_65;
	ld.global.u32 	%r270, [%rd9+2304];
	neg.s32 	%r1092, %r270;
$L__BB2_65:
	add.s32 	%r130, %r84, 608;
	setp.ge.u32 	%p22, %r130, %r3;
	mov.u32 	%r1093, %r1095;
	@%p22 bra 	$L__BB2_67;
	ld.global.u32 	%r271, [%rd9+2432];
	neg.s32 	%r1093, %r271;
$L__BB2_67:
	add.s32 	%r272, %r84, 640;
	setp.ge.u32 	%p23, %r272, %r3;
	mov.u32 	%r1094, %r1095;
	@%p23 bra 	$L__BB2_69;
	ld.global.u32 	%r273, [%rd9+2560];
	neg.s32 	%r1094, %r273;
$L__BB2_69:
	add.s32 	%r135, %r84, 672;
	setp.ge.u32 	%p24, %r135, %r3;
	@%p24 bra 	$L__BB2_71;
	ld.global.u32 	%r274, [%rd9+2688];
	neg.s32 	%r1095, %r274;
$L__BB2_71:
	// begin inline asm
	mov.u32 %r275, %laneid;
	// end inline asm
	shr.u32 	%r139, %r82, 5;
	mad.lo.s32 	%r276, %r139, 704, %r275;
	shl.b32 	%r277, %r276, 2;
	mov.u32 	%r278, _ZZN3cub18CUB_300001_SM_10006detail4scan16DeviceScanKernelINS2_10policy_hubIiiijN4cuda3std3__44plusIiEEE10Policy1000EN6thrust24THRUST_300001_SM_1000_NS18transform_iteratorINS7_6negateIiEENSD_6detail15normal_iteratorINSD_10device_ptrIiEEEEiiEESL_NS0_13ScanTileStateIiLb1EEES9_NS0_8NullTypeEjiLb0ESP_EEvT0_T1_T2_iT3_T4_T5_E12temp_storage;
	add.s32 	%r140, %r278, %r277;
	st.shared.u32 	[%r140], %r1074;
	st.shared.u32 	[%r140+128], %r1075;
	st.shared.u32 	[%r140+256], %r1076;
	st.shared.u32 	[%r140+384], %r1077;
	st.shared.u32 	[%r140+512], %r1078;
	st.shared.u32 	[%r140+640], %r1079;
	st.shared.u32 	[%r140+768], %r1080;
	st.shared.u32 	[%r140+896], %r1081;
	st.shared.u32 	[%r140+1024], %r1082;
	st.shared.u32 	[%r140+1152], %r1083;
	st.shared.u32 	[%r140+1280], %r1084;
	st.shared.u32 	[%r140+1408], %r1085;
	st.shared.u32 	[%r140+1536], %r1086;
	st.shared.u32 	[%r140+1664], %r1087;
	st.shared.u32 	[%r140+1792], %r1088;
	st.shared.u32 	[%r140+1920], %r1089;
	st.shared.u32 	[%r140+2048], %r1090;
	st.shared.u32 	[%r140+2176], %r1091;
	st.shared.u32 	[%r140+2304], %r1092;
	st.shared.u32 	[%r140+2432], %r1093;
	st.shared.u32 	[%r140+2560], %r1094;
	st.shared.u32 	[%r140+2688], %r1095;
	bar.warp.sync 	-1;
	mad.lo.s32 	%r141, %r275, 84, %r140;
	ld.shared.v2.u32 	{%r142, %r143}, [%r141];
	ld.shared.v2.u32 	{%r144, %r145}, [%r141+8];
	ld.shared.v2.u32 	{%r146, %r147}, [%r141+16];
	ld.shared.v2.u32 	{%r148, %r149}, [%r141+24];
	ld.shared.v2.u32 	{%r150, %r151}, [%r141+32];
	ld.shared.v2.u32 	{%r152, %r153}, [%r141+40];
	ld.shared.v2.u32 	{%r154, %r155}, [%r141+48];
	ld.shared.v2.u32 	{%r156, %r157}, [%r141+56];
	ld.shared.v2.u32 	{%r158, %r159}, [%r141+64];
	ld.shared.v2.u32 	{%r160, %r161}, [%r141+72];
	ld.shared.v2.u32 	{%r162, %r163}, [%r141+80];
	bar.sync 	0;
	setp.ne.s32 	%p25, %r1059, 0;
	@%p25 bra 	$L__BB2_75;
	add.s32 	%r512, %r143, %r142;
	add.s32 	%r513, %r144, %r512;
	add.s32 	%r514, %r145, %r513;
	add.s32 	%r515, %r146, %r514;
	add.s32 	%r516, %r147, %r515;
	add.s32 	%r517, %r148, %r516;
	add.s32 	%r518, %r149, %r517;
	add.s32 	%r519, %r150, %r518;
	add.s32 	%r520, %r151, %r519;
	add.s32 	%r521, %r152, %r520;
	add.s32 	%r522, %r153, %r521;
	add.s32 	%r523, %r154, %r522;
	add.s32 	%r524, %r155, %r523;
	add.s32 	%r525, %r156, %r524;
	add.s32 	%r526, %r157, %r525;
	add.s32 	%r527, %r158, %r526;
	add.s32 	%r528, %r159, %r527;
	add.s32 	%r529, %r160, %r528;
	add.s32 	%r530, %r161, %r529;
	add.s32 	%r531, %r162, %r530;
	add.s32 	%r483, %r163, %r531;
	mov.b32 	%r509, 1;
	mov.b32 	%r510, 0;
	mov.b32 	%r511, -1;
	// begin inline asm
	shfl.sync.up.b32 %r482, %r483, %r509, %r510, %r511;
	// end inline asm
	setp.gt.s32 	%p72, %r275, 0;
	selp.b32 	%r532, %r482, 0, %p72;
	add.s32 	%r488, %r532, %r483;
	mov.b32 	%r489, 2;
	// begin inline asm
	shfl.sync.up.b32 %r487, %r488, %r489, %r510, %r511;
	// end inline asm
	setp.lt.s32 	%p73, %r275, 2;
	selp.b32 	%r533, 0, %r487, %p73;
	add.s32 	%r493, %r533, %r488;
	mov.b32 	%r494, 4;
	// begin inline asm
	shfl.sync.up.b32 %r492, %r493, %r494, %r510, %r511;
	// end inline asm
	setp.lt.s32 	%p74, %r275, 4;
	selp.b32 	%r534, 0, %r492, %p74;
	add.s32 	%r498, %r534, %r493;
	mov.b32 	%r499, 8;
	// begin inline asm
	shfl.sync.up.b32 %r497, %r498, %r499, %r510, %r511;
	// end inline asm
	setp.lt.s32 	%p75, %r275, 8;
	selp.b32 	%r535, 0, %r497, %p75;
	add.s32 	%r503, %r535, %r498;
	mov.b32 	%r504, 16;
	// begin inline asm
	shfl.sync.up.b32 %r502, %r503, %r504, %r510, %r511;
	// end inline asm
	setp.lt.s32 	%p76, %r275, 16;
	selp.b32 	%r536, 0, %r502, %p76;
	add.s32 	%r508, %r536, %r503;
	// begin inline asm
	shfl.sync.up.b32 %r507, %r508, %r509, %r510, %r511;
	// end inline asm
	setp.ne.s32 	%p77, %r275, 31;
	@%p77 bra 	$L__BB2_74;
	shl.b32 	%r537, %r139, 2;
	mov.u32 	%r538, _ZZN3cub18CUB_300001_SM_10006detail4scan16DeviceScanKernelINS2_10policy_hubIiiijN4cuda3std3__44plusIiEEE10Policy1000EN6thrust24THRUST_300001_SM_1000_NS18transform_iteratorINS7_6negateIiEENSD_6detail15normal_iteratorINSD_10device_ptrIiEEEEiiEESL_NS0_13ScanTileStateIiLb1EEES9_NS0_8NullTypeEjiLb0ESP_EEvT0_T1_T2_iT3_T4_T5_E12temp_storage;
	add.s32 	%r539, %r538, %r537;
	st.shared.u32 	[%r539+16], %r508;
$L__BB2_74:
	bar.sync 	0;
	ld.shared.v4.u32 	{%r540, %r541, %r542, %r543}, [_ZZN3cub18CUB_300001_SM_10006detail4scan16DeviceScanKernelINS2_10policy_hubIiiijN4cuda3std3__44plusIiEEE10Policy1000EN6thrust24THRUST_300001_SM_1000_NS18transform_iteratorINS7_6negateIiEENSD_6detail15normal_iteratorINSD_10device_ptrIiEEEEiiEESL_NS0_13ScanTileStateIiLb1EEES9_NS0_8NullTypeEjiLb0ESP_EEvT0_T1_T2_iT3_T4_T5_E12temp_storage+16];
	add.s32 	%r544, %r541, %r540;
	setp.eq.s32 	%p78, %r139, 2;
	selp.b32 	%r545, %r544, %r540, %p78;
	add.s32 	%r546, %r544, %r542;
	setp.eq.s32 	%p79, %r139, 3;
	selp.b32 	%r547, %r546, %r545, %p79;
	add.s32 	%r548, %r546, %r543;
	setp.eq.s32 	%p80, %r139, 4;
	selp.b32 	%r549, %r548, %r547, %p80;
	ld.shared.v4.u32 	{%r550, %r551, %r552, %r553}, [_ZZN3cub18CUB_300001_SM_10006detail4scan16DeviceScanKernelINS2_10policy_hubIiiijN4cuda3std3__44plusIiEEE10Policy1000EN6thrust24THRUST_300001_SM_1000_NS18transform_iteratorINS7_6negateIiEENSD_6detail15normal_iteratorINSD_10device_ptrIiEEEEiiEESL_NS0_13ScanTileStateIiLb1EEES9_NS0_8NullTypeEjiLb0ESP_EEvT0_T1_T2_iT3_T4_T5_E12temp_storage+32];
	add.s32 	%r554, %r548, %r550;
	setp.eq.s32 	%p81, %r139, 5;
	selp.b32 	%r555, %r554, %r549, %p81;
	add.s32 	%r556, %r554, %r551;
	setp.eq.s32 	%p82, %r139, 6;
	selp.b32 	%r557, %r556, %r555, %p82;
	add.s32 	%r558, %r556, %r552;
	setp.eq.s32 	%p83, %r139, 7;
	selp.b32 	%r559, %r558, %r557, %p83;
	add.s32 	%r560, %r558, %r553;
	setp.eq.s32 	%p84, %r139, 8;
	selp.b32 	%r561, %r560, %r559, %p84;
	.pragma "used_bytes_mask 4095";
	ld.shared.v4.u32 	{%r562, %r563, %r564, %r565}, [_ZZN3cub18CUB_300001_SM_10006detail4scan16DeviceScanKernelINS2_10policy_hubIiiijN4cuda3std3__44plusIiEEE10Policy1000EN6thrust24THRUST_300001_SM_1000_NS18transform_iteratorINS7_6negateIiEENSD_6detail15normal_iteratorINSD_10device_ptrIiEEEEiiEESL_NS0_13ScanTileStateIiLb1EEES9_NS0_8NullTypeEjiLb0ESP_EEvT0_T1_T2_iT3_T4_T5_E12temp_storage+48];
	add.s32 	%r566, %r560, %r562;
	setp.eq.s32 	%p85, %r139, 9;
	selp.b32 	%r567, %r566, %r561, %p85;
	add.s32 	%r568, %r566, %r563;
	setp.eq.s32 	%p86, %r139, 10;
	selp.b32 	%r569, %r568, %r567, %p86;
	add.s32 	%r570, %r568, %r564;
	setp.eq.s32 	%p87, %r139, 11;
	selp.b32 	%r571, %r570, %r569, %p87;
	setp.lt.u32 	%p88, %r82, 32;
	setp.eq.s32 	%p89, %r275, 0;
	selp.b32 	%r572, 0, %r507, %p89;
	add.s32 	%r573, %r571, %r572;
	selp.b32 	%r574, %r507, %r573, %p88;
	setp.eq.s32 	%p90, %r82, 0;
	selp.b32 	%r1110, 0, %r574, %p90;
	bra.uni 	$L__BB2_94;
$L__BB2_75:
	add.s32 	%r309, %r143, %r142;
	add.s32 	%r310, %r144, %r309;
	add.s32 	%r311, %r145, %r310;
	add.s32 	%r312, %r146, %r311;
	add.s32 	%r313, %r147, %r312;
	add.s32 	%r314, %r148, %r313;
	add.s32 	%r315, %r149, %r314;
	add.s32 	%r316, %r150, %r315;
	add.s32 	%r317, %r151, %r316;
	add.s32 	%r318, %r152, %r317;
	add.s32 	%r319, %r153, %r318;
	add.s32 	%r320, %r154, %r319;
	add.s32 	%r321, %r155, %r320;
	add.s32 	%r322, %r156, %r321;
	add.s32 	%r323, %r157, %r322;
	add.s32 	%r324, %r158, %r323;
	add.s32 	%r325, %r159, %r324;
	add.s32 	%r326, %r160, %r325;
	add.s32 	%r327, %r161, %r326;
	add.s32 	%r328, %r162, %r327;
	add.s32 	%r280, %r163, %r328;
	mov.b32 	%r306, 1;
	mov.b32 	%r307, 0;
	mov.b32 	%r308, -1;
	// begin inline asm
	shfl.sync.up.b32 %r279, %r280, %r306, %r307, %r308;
	// end inline asm
	setp.gt.s32 	%p26, %r275, 0;
	selp.b32 	%r329, %r279, 0, %p26;
	add.s32 	%r285, %r329, %r280;
	mov.b32 	%r286, 2;
	// begin inline asm
	shfl.sync.up.b32 %r284, %r285, %r286, %r307, %r308;
	// end inline asm
	setp.lt.s32 	%p27, %r275, 2;
	selp.b32 	%r330, 0, %r284, %p27;
	add.s32 	%r290, %r330, %r285;
	mov.b32 	%r291, 4;
	// begin inline asm
	shfl.sync.up.b32 %r289, %r290, %r291, %r307, %r308;
	// end inline asm
	setp.lt.s32 	%p28, %r275, 4;
	selp.b32 	%r331, 0, %r289, %p28;
	add.s32 	%r295, %r331, %r290;
	mov.b32 	%r296, 8;
	// begin inline asm
	shfl.sync.up.b32 %r294, %r295, %r296, %r307, %r308;
	// end inline asm
	setp.lt.s32 	%p29, %r275, 8;
	selp.b32 	%r332, 0, %r294, %p29;
	add.s32 	%r300, %r332, %r295;
	mov.b32 	%r301, 16;
	// begin inline asm
	shfl.sync.up.b32 %r299, %r300, %r301, %r307, %r308;
	// end inline asm
	setp.lt.s32 	%p30, %r275, 16;
	selp.b32 	%r333, 0, %r299, %p30;
	add.s32 	%r305, %r333, %r300;
	// begin inline asm
	shfl.sync.up.b32 %r304, %r305, %r306, %r307, %r308;
	// end inline asm
	setp.ne.s32 	%p31, %r275, 31;
	@%p31 bra 	$L__BB2_77;
	shl.b32 	%r334, %r139, 2;
	mov.u32 	%r335, _ZZN3cub18CUB_300001_SM_10006detail4scan16DeviceScanKernelINS2_10policy_hubIiiijN4cuda3std3__44plusIiEEE10Policy1000EN6thrust24THRUST_300001_SM_1000_NS18transform_iteratorINS7_6negateIiEENSD_6detail15normal_iteratorINSD_10device_ptrIiEEEEiiEESL_NS0_13ScanTileStateIiLb1EEES9_NS0_8NullTypeEjiLb0ESP_EEvT0_T1_T2_iT3_T4_T5_E12temp_storage;
	add.s32 	%r336, %r335, %r334;
	st.shared.u32 	[%r336+16], %r305;
$L__BB2_77:
	bar.sync 	0;
	ld.shared.v4.u32 	{%r337, %r338, %r339, %r340}, [_ZZN3cub18CUB_300001_SM_10006detail4scan16DeviceScanKernelINS2_10policy_hubIiiijN4cuda3std3__44plusIiEEE10Policy1000EN6thrust24THRUST_300001_SM_1000_NS18transform_iteratorINS7_6negateIiEENSD_6detail15normal_iteratorINSD_10device_ptrIiEEEEiiEESL_NS0_13ScanTileStateIiLb1EEES9_NS0_8NullTypeEjiLb0ESP_EEvT0_T1_T2_iT3_T4_T5_E12temp_storage+16];
	add.s32 	%r341, %r338, %r337;
	setp.eq.s32 	%p32, %r139, 2;
	selp.b32 	%r342, %r341, %r337, %p32;
	add.s32 	%r343, %r341, %r339;
	setp.eq.s32 	%p33, %r139, 3;
	selp.b32 	%r344, %r343, %r342, %p33;
	add.s32 	%r345, %r343, %r340;
	setp.eq.s32 	%p34, %r139, 4;
	selp.b32 	%r346, %r345, %r344, %p34;
	ld.shared.v4.u32 	{%r347, %r348, %r349, %r350}, [_ZZN3cub18CUB_300001_SM_10006detail4scan16DeviceScanKernelINS2_10policy_hubIiiijN4cuda3std3__44plusIiEEE10Policy1000EN6thrust24THRUST_300001_SM_1000_NS18transform_iteratorINS7_6negateIiEENSD_6detail15normal_iteratorINSD_10device_ptrIiEEEEiiEESL_NS0_13ScanTileStateIiLb1EEES9_NS0_8NullTypeEjiLb0ESP_EEvT0_T1_T2_iT3_T4_T5_E12temp_storage+32];
	add.s32 	%r351, %r345, %r347;
	setp.eq.s32 	%p35, %r139, 5;
	selp.b32 	%r352, %r351, %r346, %p35;
	add.s32 	%r353, %r351, %r348;
	setp.eq.s32 	%p36, %r139, 6;
	selp.b32 	%r354, %r353, %r352, %p36;
	add.s32 	%r355, %r353, %r349;
	setp.eq.s32 	%p37, %r139, 7;
	selp.b32 	%r356, %r355, %r354, %p37;
	add.s32 	%r357, %r355, %r350;
	setp.eq.s32 	%p38, %r139, 8;
	selp.b32 	%r358, %r357, %r356, %p38;
	ld.shared.v4.u32 	{%r359, %r360, %r361, %r362}, [_ZZN3cub18CUB_300001_SM_10006detail4scan16DeviceScanKernelINS2_10policy_hubIiiijN4cuda3std3__44plusIiEEE10Policy1000EN6thrust24THRUST_300001_SM_1000_NS18transform_iteratorINS7_6negateIiEENSD_6detail15normal_iteratorINSD_10device_ptrIiEEEEiiEESL_NS0_13ScanTileStateIiLb1EEES9_NS0_8NullTypeEjiLb0ESP_EEvT0_T1_T2_iT3_T4_T5_E12temp_storage+48];
	add.s32 	%r363, %r357, %r359;
	setp.eq.s32 	%p39, %r139, 9;
	selp.b32 	%r364, %r363, %r358, %p39;
	add.s32 	%r365, %r363, %r360;
	setp.eq.s32 	%p40, %r139, 10;
	selp.b32 	%r366, %r365, %r364, %p40;
	add.s32 	%r367, %r365, %r361;
	setp.eq.s32 	%p41, %r139, 11;
	selp.b32 	%r368, %r367, %r366, %p41;
	add.s32 	%r169, %r367, %r362;
	setp.gt.u32 	%p42, %r82, 31;
	setp.lt.u32 	%p43, %r82, 32;
	setp.eq.s32 	%p44, %r275, 0;
	selp.b32 	%r369, 0, %r304, %p44;
	add.s32 	%r1109, %r368, %r369;
	selp.b32 	%r171, %r304, %r1109, %p43;
	@%p42 bra 	$L__BB2_93;
	setp.ne.s32 	%p45, %r82, 0;
	mul.wide.s32 	%rd18, %r1059, 8;
	add.s64 	%rd10, %rd1, %rd18;
	@%p45 bra 	$L__BB2_80;
	st.shared.u32 	[_ZZN3cub18CUB_300001_SM_10006detail4scan16DeviceScanKernelINS2_10policy_hubIiiijN4cuda3std3__44plusIiEEE10Policy1000EN6thrust24THRUST_300001_SM_1000_NS18transform_iteratorINS7_6negateIiEENSD_6detail15normal_iteratorINSD_10device_ptrIiEEEEiiEESL_NS0_13ScanTileStateIiLb1EEES9_NS0_8NullTypeEjiLb0ESP_EEvT0_T1_T2_iT3_T4_T5_E12temp_storage+12], %r169;
	add.s64 	%rd19, %rd10, 256;
	mov.b32 	%r370, 100;
	// begin inline asm
	st.relaxed.gpu.v2.u32 [%rd19], {%r370, %r169};
	// end inline asm
$L__BB2_80:
	not.b32 	%r376, %r82;
	add.s32 	%r1104, %r1059, %r376;
	mov.b32 	%r372, 830;
	// begin inline asm
	nanosleep.u32 %r372;
	// end inline asm
	mul.wide.s32 	%rd21, %r1104, 8;
	add.s64 	%rd22, %rd1, %rd21;
	add.s64 	%rd20, %rd22, 256;
	// begin inline asm
	ld.relaxed.gpu.v2.u32 {%r1106, %r1098}, [%rd20];
	// end inline asm
	mov.b32 	%r1099, 952;
$L__BB2_81:
	setp.eq.s32 	%p46, %r1106, 99;
	mov.b32 	%r377, -1;
	vote.sync.any.pred 	%p47, %p46, %r377;
	not.pred 	%p48, %p47;
	@%p48 bra 	$L__BB2_83;
	mul.lo.s32 	%r480, %r1059, 16807;
	and.b32  	%r1059, %r480, 2147483647;
	add.s32 	%r481, %r1099, 1;
	rem.u32 	%r477, %r1059, %r481;
	// begin inline asm
	nanosleep.u32 %r477;
	// end inline asm
	shr.u32 	%r1099, %r1099, 1;
	// begin inline asm
	ld.relaxed.gpu.v2.u32 {%r1106, %r1098}, [%rd20];
	// end inline asm
	bra.uni 	$L__BB2_81;
$L__BB2_83:
	setp.eq.s32 	%p49, %r1106, 101;
	mov.b32 	%r404, -1;
	vote.sync.ballot.b32 	%r406, %p49, %r404;
	// begin inline asm
	mov.u32 %r379, %lanemask_ge;
	// end inline asm
	and.b32  	%r407, %r406, %r379;
	or.b32  	%r408, %r407, -2147483648;
	add.s32 	%r409, %r408, -1;
	not.b32 	%r410, %r408;
	and.b32  	%r411, %r410, %r409;
	popc.b32 	%r383, %r411;
	mov.b32 	%r382, 1;
	// begin inline asm
	shfl.sync.down.b32 %r380, %r1098, %r382, %r383, %r404;
	// end inline asm
	setp.lt.s32 	%p51, %r275, %r383;
	selp.b32 	%r412, %r380, 0, %p51;
	add.s32 	%r386, %r412, %r1098;
	mov.b32 	%r387, 2;
	// begin inline asm
	shfl.sync.down.b32 %r385, %r386, %r387, %r383, %r404;
	// end inline asm
	add.s32 	%r413, %r275, 2;
	setp.gt.s32 	%p52, %r413, %r383;
	selp.b32 	%r414, 0, %r385, %p52;
	add.s32 	%r391, %r386, %r414;
	mov.b32 	%r392, 4;
	// begin inline asm
	shfl.sync.down.b32 %r390, %r391, %r392, %r383, %r404;
	// end inline asm
	add.s32 	%r415, %r275, 4;
	setp.gt.s32 	%p53, %r415, %r383;
	selp.b32 	%r416, 0, %r390, %p53;
	add.s32 	%r396, %r391, %r416;
	mov.b32 	%r397, 8;
	// begin inline asm
	shfl.sync.down.b32 %r395, %r396, %r397, %r383, %r404;
	// end inline asm
	add.s32 	%r417, %r275, 8;
	setp.gt.s32 	%p54, %r417, %r383;
	selp.b32 	%r418, 0, %r395, %p54;
	add.s32 	%r401, %r396, %r418;
	mov.b32 	%r402, 16;
	// begin inline asm
	shfl.sync.down.b32 %r400, %r401, %r402, %r383, %r404;
	// end inline asm
	add.s32 	%r419, %r275, 16;
	setp.gt.s32 	%p55, %r419, %r383;
	selp.b32 	%r420, 0, %r400, %p55;
	add.s32 	%r1102, %r401, %r420;
	add.s64 	%rd11, %rd1, 256;
	mov.b32 	%r1100, 952;
$L__BB2_84:
	setp.ne.s32 	%p56, %r1106, 101;
	mov.b32 	%r421, -1;
	vote.sync.all.pred 	%p57, %p56, %r421;
	not.pred 	%p58, %p57;
	@%p58 bra 	$L__BB2_89;
	shr.u32 	%r1100, %r1100, 1;
	mul.wide.s32 	%rd25, %r1104, 8;
	add.s64 	%rd26, %rd11, %rd25;
	add.s64 	%rd24, %rd26, -256;
	// begin inline asm
	ld.relaxed.gpu.v2.u32 {%r1106, %r1107}, [%rd24];
	// end inline asm
	mov.u32 	%r1108, %r1100;
$L__BB2_86:
	setp.eq.s32 	%p62, %r1106, 99;
	mov.b32 	%r429, -1;
	vote.sync.any.pred 	%p63, %p62, %r429;
	not.pred 	%p64, %p63;
	@%p64 bra 	$L__BB2_88;
	mul.lo.s32 	%r475, %r1059, 16807;
	and.b32  	%r1059, %r475, 2147483647;
	add.s32 	%r476, %r1108, 1;
	rem.u32 	%r472, %r1059, %r476;
	// begin inline asm
	nanosleep.u32 %r472;
	// end inline asm
	shr.u32 	%r1108, %r1108, 1;
	// begin inline asm
	ld.relaxed.gpu.v2.u32 {%r1106, %r1107}, [%rd24];
	// end inline asm
	bra.uni 	$L__BB2_86;
$L__BB2_88:
	setp.eq.s32 	%p65, %r1106, 101;
	mov.b32 	%r455, -1;
	vote.sync.ballot.b32 	%r456, %p65, %r455;
	and.b32  	%r457, %r456, %r379;
	or.b32  	%r458, %r457, -2147483648;
	add.s32 	%r459, %r458, -1;
	not.b32 	%r460, %r458;
	and.b32  	%r461, %r460, %r459;
	popc.b32 	%r434, %r461;
	mov.b32 	%r433, 1;
	// begin inline asm
	shfl.sync.down.b32 %r431, %r1107, %r433, %r434, %r455;
	// end inline asm
	setp.lt.s32 	%p67, %r275, %r434;
	selp.b32 	%r462, %r431, 0, %p67;
	add.s32 	%r437, %r462, %r1107;
	mov.b32 	%r438, 2;
	// begin inline asm
	shfl.sync.down.b32 %r436, %r437, %r438, %r434, %r455;
	// end inline asm
	add.s32 	%r463, %r275, 2;
	setp.gt.s32 	%p68, %r463, %r434;
	selp.b32 	%r464, 0, %r436, %p68;
	add.s32 	%r442, %r437, %r464;
	mov.b32 	%r443, 4;
	// begin inline asm
	shfl.sync.down.b32 %r441, %r442, %r443, %r434, %r455;
	// end inline asm
	add.s32 	%r465, %r275, 4;
	setp.gt.s32 	%p69, %r465, %r434;
	selp.b32 	%r466, 0, %r441, %p69;
	add.s32 	%r447, %r442, %r466;
	mov.b32 	%r448, 8;
	// begin inline asm
	shfl.sync.down.b32 %r446, %r447, %r448, %r434, %r455;
	// end inline asm
	add.s32 	%r467, %r275, 8;
	setp.gt.s32 	%p70, %r467, %r434;
	selp.b32 	%r468, 0, %r446, %p70;
	add.s32 	%r452, %r447, %r468;
	mov.b32 	%r453, 16;
	// begin inline asm
	shfl.sync.down.b32 %r451, %r452, %r453, %r434, %r455;
	// end inline asm
	add.s32 	%r469, %r275, 16;
	setp.gt.s32 	%p71, %r469, %r434;
	selp.b32 	%r470, 0, %r451, %p71;
	add.s32 	%r471, %r470, %r1102;
	add.s32 	%r1102, %r471, %r452;
	add.s32 	%r1104, %r1104, -32;
	bra.uni 	$L__BB2_84;
$L__BB2_89:
	@%p45 bra 	$L__BB2_91;
	add.s32 	%r424, %r1102, %r169;
	add.s64 	%rd23, %rd10, 256;
	mov.b32 	%r423, 101;
	// begin inline asm
	st.relaxed.gpu.v2.u32 [%rd23], {%r423, %r424};
	// end inline asm
	st.shared.u32 	[_ZZN3cub18CUB_300001_SM_10006detail4scan16DeviceScanKernelINS2_10policy_hubIiiijN4cuda3std3__44plusIiEEE10Policy1000EN6thrust24THRUST_300001_SM_1000_NS18transform_iteratorINS7_6negateIiEENSD_6detail15normal_iteratorINSD_10device_ptrIiEEEEiiEESL_NS0_13ScanTileStateIiLb1EEES9_NS0_8NullTypeEjiLb0ESP_EEvT0_T1_T2_iT3_T4_T5_E12temp_storage+4], %r1102;
	st.shared.u32 	[_ZZN3cub18CUB_300001_SM_10006detail4scan16DeviceScanKernelINS2_10policy_hubIiiijN4cuda3std3__44plusIiEEE10Policy1000EN6thrust24THRUST_300001_SM_1000_NS18transform_iteratorINS7_6negateIiEENSD_6detail15normal_iteratorINSD_10device_ptrIiEEEEiiEESL_NS0_13ScanTileStateIiLb1EEES9_NS0_8NullTypeEjiLb0ESP_EEvT0_T1_T2_iT3_T4_T5_E12temp_storage+8], %r424;
$L__BB2_91:
	setp.ne.s32 	%p60, %r275, 0;
	mov.u32 	%r1109, %r171;
	@%p60 bra 	$L__BB2_93;
	st.shared.u32 	[_ZZN3cub18CUB_300001_SM_10006detail4scan16DeviceScanKernelINS2_10policy_hubIiiijN4cuda3std3__44plusIiEEE10Policy1000EN6thrust24THRUST_300001_SM_1000_NS18transform_iteratorINS7_6negateIiEENSD_6detail15normal_iteratorINSD_10device_ptrIiEEEEiiEESL_NS0_13ScanTileStateIiLb1EEES9_NS0_8NullTypeEjiLb0ESP_EEvT0_T1_T2_iT3_T4_T5_E12temp_storage+76], %r1102;
	mov.u32 	%r1109, %r1102;
$L__BB2_93:
	bar.sync 	0;
	setp.eq.s32 	%p61, %r82, 0;
	ld.shared.u32 	%r425, [_ZZN3cub18CUB_300001_SM_10006detail4scan16DeviceScanKernelINS2_10policy_hubIiiijN4cuda3std3__44plusIiEEE10Policy1000EN6thrust24THRUST_300001_SM_1000_NS18transform_iteratorINS7_6negateIiEENSD_6detail15normal_iteratorINSD_10device_ptrIiEEEEiiEESL_NS0_13ScanTileStateIiLb1EEES9_NS0_8NullTypeEjiLb0ESP_EEvT0_T1_T2_iT3_T4_T5_E12temp_storage+76];
	selp.b32 	%r426, 0, %r425, %p61;
	add.s32 	%r1110, %r426, %r1109;
$L__BB2_94:
	add.s32 	%r575, %r1110, %r142;
	add.s32 	%r576, %r143, %r575;
	add.s32 	%r577, %r144, %r576;
	add.s32 	%r578, %r145, %r577;
	add.s32 	%r579, %r146, %r578;
	add.s32 	%r580, %r147, %r579;
	add.s32 	%r581, %r148, %r580;
	add.s32 	%r582, %r149, %r581;
	add.s32 	%r583, %r150, %r582;
	add.s32 	%r584, %r151, %r583;
	add.s32 	%r585, %r152, %r584;
	add.s32 	%r586, %r153, %r585;
	add.s32 	%r587, %r154, %r586;
	add.s32 	%r588, %r155, %r587;
	add.s32 	%r589, %r156, %r588;
	add.s32 	%r590, %r157, %r589;
	add.s32 	%r591, %r158, %r590;
	add.s32 	%r592, %r159, %r591;
	add.s32 	%r593, %r160, %r592;
	add.s32 	%r594, %r161, %r593;
	add.s32 	%r595, %r162, %r594;
	add.s32 	%r596, %r163, %r595;
	bar.sync 	0;
	st.shared.v2.u32 	[%r141], {%r575, %r576};
	st.shared.v2.u32 	[%r141+8], {%r577, %r578};
	st.shared.v2.u32 	[%r141+16], {%r579, %r580};
	st.shared.v2.u32 	[%r141+24], {%r581, %r582};
	st.shared.v2.u32 	[%r141+32], {%r583, %r584};
	st.shared.v2.u32 	[%r141+40], {%r585, %r586};
	st.shared.v2.u32 	[%r141+48], {%r587, %r588};
	st.shared.v2.u32 	[%r141+56], {%r589, %r590};
	st.shared.v2.u32 	[%r141+64], {%r591, %r592};
	st.shared.v2.u32 	[%r141+72], {%r593, %r594};
	st.shared.v2.u32 	[%r141+80], {%r595, %r596};
	bar.warp.sync 	-1;
	ld.shared.u32 	%r210, [%r140];
	ld.shared.u32 	%r211, [%r140+128];
	ld.shared.u32 	%r212, [%r140+256];
	ld.shared.u32 	%r213, [%r140+384];
	ld.shared.u32 	%r214, [%r140+512];
	ld.shared.u32 	%r215, [%r140+640];
	ld.shared.u32 	%r216, [%r140+768];
	ld.shared.u32 	%r217, [%r140+896];
	ld.shared.u32 	%r218, [%r140+1024];
	ld.shared.u32 	%r219, [%r140+1152];
	ld.shared.u32 	%r220, [%r140+1280];
	ld.shared.u32 	%r221, [%r140+1408];
	ld.shared.u32 	%r222, [%r140+1536];
	ld.shared.u32 	%r223, [%r140+1664];
	ld.shared.u32 	%r224, [%r140+1792];
	ld.shared.u32 	%r225, [%r140+1920];
	ld.shared.u32 	%r226, [%r140+2048];
	ld.shared.u32 	%r227, [%r140+2176];
	ld.shared.u32 	%r228, [%r140+2304];
	ld.shared.u32 	%r229, [%r140+2432];
	ld.shared.u32 	%r230, [%r140+2560];
	ld.shared.u32 	%r231, [%r140+2688];
	setp.ne.s32 	%p91, %r82, 0;
	@%p91 bra 	$L__BB2_96;
	st.volatile.shared.u32 	[_ZZN3cub18CUB_300001_SM_10006detail4scan16DeviceScanKernelINS2_10policy_hubIiiijN4cuda3std3__44plusIiEEE10Policy1000EN6thrust24THRUST_300001_SM_1000_NS18transform_iteratorINS7_6negateIiEENSD_6detail15normal_iteratorINSD_10device_ptrIiEEEEiiEESL_NS0_13ScanTileStateIiLb1EEES9_NS0_8NullTypeEjiLb0ESP_EEvT0_T1_T2_iT3_T4_T5_E12temp_storage+33792], %r3;
$L__BB2_96:
	ld.param.u32 	%r1058, [_ZN3cub18CUB_300001_SM_10006detail4scan16DeviceScanKernelINS2_10policy_hubIiiijN4cuda3std3__44plusIiEEE10Policy1000EN6thrust24THRUST_300001_SM_1000_NS18transform_iteratorINS7_6negateIiEENSD_6detail15normal_iteratorINSD_10device_ptrIiEEEEiiEESL_NS0_13ScanTileStateIiLb1EEES9_NS0_8NullTypeEjiLb0ESP_EEvT0_T1_T2_iT3_T4_T5__param_3];
	bar.sync 	0;
	ld.volatile.shared.u32 	%r232, [_ZZN3cub18CUB_300001_SM_10006detail4scan16DeviceScanKernelINS2_10policy_hubIiiijN4cuda3std3__44plusIiEEE10Policy1000EN6thrust24THRUST_300001_SM_1000_NS18transform_iteratorINS7_6negateIiEENSD_6detail15normal_iteratorINSD_10device_ptrIiEEEEiiEESL_NS0_13ScanTileStateIiLb1EEES9_NS0_8NullTypeEjiLb0ESP_EEvT0_T1_T2_iT3_T4_T5_E12temp_storage+33792];
	cvt.u64.u32 	%rd33, %r84;
	mov.u32 	%r597, %ctaid.x;
	add.s32 	%r598, %r1058, %r597;
	mul.lo.s32 	%r599, %r598, 8448;
	cvt.u64.u32 	%rd34, %r599;
	add.s64 	%rd35, %rd33, %rd34;
	setp.ge.s32 	%p92, %r84, %r232;
	shl.b64 	%rd36, %rd35, 2;
	add.s64 	%rd12, %rd3, %rd36;
	@%p92 bra 	$L__BB2_98;
	st.global.u32 	[%rd12], %r210;
$L__BB2_98:
	mov.u32 	%r600, %tid.x;
	and.b32  	%r601, %r600, 992;
	mul.lo.s32 	%r602, %r601, 22;
	and.b32  	%r603, %r600, 31;
	or.b32  	%r604, %r602, %r603;
	or.b32  	%r605, %r604, 32;
	setp.ge.s32 	%p93, %r605, %r232;
	@%p93 bra 	$L__BB2_100;
	st.global.u32 	[%rd12+128], %r211;
$L__BB2_100:
	setp.ge.s32 	%p94, %r89, %r232;
	@%p94 bra 	$L__BB2_102;
	st.global.u32 	[%rd12+256], %r212;
$L__BB2_102:
	setp.ge.s32 	%p95, %r92, %r232;
	@%p95 bra 	$L__BB2_104;
	st.global.u32 	[%rd12+384], %r213;
$L__BB2_104:
	add.s32 	%r611, %r604, 128;
	setp.ge.s32 	%p96, %r611, %r232;
	@%p96 bra 	$L__BB2_106;
	st.global.u32 	[%rd12+512], %r214;
$L__BB2_106:
	add.s32 	%r617, %r604, 160;
	setp.ge.s32 	%p97, %r617, %r232;
	@%p97 bra 	$L__BB2_108;
	st.global.u32 	[%rd12+640], %r215;
$L__BB2_108:
	add.s32 	%r623, %r604, 192;
	setp.ge.s32 	%p98, %r623, %r232;
	@%p98 bra 	$L__BB2_110;
	st.global.u32 	[%rd12+768], %r216;
$L__BB2_110:
	setp.ge.s32 	%p99, %r101, %r232;
	@%p99 bra 	$L__BB2_112;
	st.global.u32 	[%rd12+896], %r217;
$L__BB2_112:
	add.s32 	%r629, %r604, 256;
	setp.ge.s32 	%p100, %r629, %r232;
	@%p100 bra 	$L__BB2_114;
	st.global.u32 	[%rd12+1024], %r218;
$L__BB2_114:
	add.s32 	%r635, %r604, 288;
	setp.ge.s32 	%p101, %r635, %r232;
	@%p101 bra 	$L__BB2_116;
	st.global.u32 	[%rd12+1152], %r219;
$L__BB2_116:
	add.s32 	%r641, %r604, 320;
	setp.ge.s32 	%p102, %r641, %r232;
	@%p102 bra 	$L__BB2_118;
	st.global.u32 	[%rd12+1280], %r220;
$L__BB2_118:
	setp.ge.s32 	%p103, %r110, %r232;
	@%p103 bra 	$L__BB2_120;
	st.global.u32 	[%rd12+1408], %r221;
$L__BB2_120:
	setp.ge.s32 	%p104, %r113, %r232;
	@%p104 bra 	$L__BB2_122;
	st.global.u32 	[%rd12+1536], %r222;
$L__BB2_122:
	add.s32 	%r647, %r604, 416;
	setp.ge.s32 	%p105, %r647, %r232;
	@%p105 bra 	$L__BB2_124;
	st.global.u32 	[%rd12+1664], %r223;
$L__BB2_124:
	setp.ge.s32 	%p106, %r118, %r232;
	@%p106 bra 	$L__BB2_126;
	st.global.u32 	[%rd12+1792], %r224;
$L__BB2_126:
	add.s32 	%r653, %r604, 480;
	setp.ge.s32 	%p107, %r653, %r232;
	@%p107 bra 	$L__BB2_128;
	st.global.u32 	[%rd12+1920], %r225;
$L__BB2_128:
	add.s32 	%r659, %r604, 512;
	setp.ge.s32 	%p108, %r659, %r232;
	@%p108 bra 	$L__BB2_130;
	st.global.u32 	[%rd12+2048], %r226;
$L__BB2_130:
	setp.ge.s32 	%p109, %r125, %r232;
	@%p109 bra 	$L__BB2_132;
	st.global.u32 	[%rd12+2176], %r227;
$L__BB2_132:
	add.s32 	%r665, %r604, 576;
	setp.ge.s32 	%p110, %r665, %r232;
	@%p110 bra 	$L__BB2_134;
	st.global.u32 	[%rd12+2304], %r228;
$L__BB2_134:
	setp.ge.s32 	%p111, %r130, %r232;
	@%p111 bra 	$L__BB2_136;
	st.global.u32 	[%rd12+2432], %r229;
$L__BB2_136:
	add.s32 	%r671, %r604, 640;
	setp.ge.s32 	%p112, %r671, %r232;
	@%p112 bra 	$L__BB2_138;
	st.global.u32 	[%rd12+2560], %r230;
$L__BB2_138:
	setp.ge.s32 	%p113, %r135, %r232;
	@%p113 bra 	$L__BB2_140;
	st.global.u32 	[%rd12+2688], %r231;
$L__BB2_140:
	ret;

}
	// .globl	_ZN3cub18CUB_300001_SM_10006detail4scan16DeviceScanKernelINS2_10policy_hubIiiimN4cuda3std3__44plusIiEEE10Policy1000EN6thrust24THRUST_300001_SM_1000_NS18transform_iteratorINS7_6negateIiEENSD_6detail15normal_iteratorINSD_10device_ptrIiEEEEiiEESL_NS0_13ScanTileStateIiLb1EEES9_NS0_8NullTypeEmiLb0ESP_EEvT0_T1_T2_iT3_T4_T5_
.visible .entry _ZN3cub18CUB_300001_SM_10006detail4scan16DeviceScanKernelINS2_10policy_hubIiiimN4cuda3std3__44plusIiEEE10Policy1000EN6thrust24THRUST_300001_SM_1000_NS18transform_iteratorINS7_6negateIiEENSD_6detail15normal_iteratorINSD_10device_ptrIiEEEEiiEESL_NS0_13ScanTileStateIiLb1EEES9_NS0_8NullTypeEmiLb0ESP_EEvT0_T1_T2_iT3_T4_T5_(
	.param .align 8 .b8 _ZN3cub18CUB_300001_SM_10006detail4scan16DeviceScanKernelINS2_10policy_hubIiiimN4cuda3std3__44plusIiEEE10Policy1000EN6thrust24THRUST_300001_SM_1000_NS18transform_iteratorINS7_6negateIiEENSD_6detail15normal_iteratorINSD_10device_ptrIiEEEEiiEESL_NS0_13ScanTileStateIiLb1EEES9_NS0_8NullTypeEmiLb0ESP_EEvT0_T1_T2_iT3_T4_T5__param_0[16],
	.param .align 8 .b8 _ZN3cub18CUB_300001_SM_10006detail4scan16DeviceScanKernelINS2_10policy_hubIiiimN4cuda3std3__44plusIiEEE10Policy1000EN6thrust24THRUST_300001_SM_1000_NS18transform_iteratorINS7_6negateIiEENSD_6detail15normal_iteratorINSD_10device_ptrIiEEEEiiEESL_NS0_13ScanTileStateIiLb1EEES9_NS0_8NullTypeEmiLb0ESP_EEvT0_T1_T2_iT3_T4_T5__param_1[8],
	.param .align 8 .b8 _ZN3cub18CUB_300001_SM_10006detail4scan16DeviceScanKernelINS2_10policy_hubIiiimN4cuda3std3__44plusIiEEE10Policy1000EN6thrust24THRUST_300001_SM_1000_NS18transform_iteratorINS7_6negateIiEENSD_6detail15normal_iteratorINSD_10device_ptrIiEEEEiiEESL_NS0_13ScanTileStateIiLb1EEES9_NS0_8NullTypeEmiLb0ESP_EEvT0_T1_T2_iT3_T4_T5__param_2[8],
	.param .u32 _ZN3cub18CUB_300001_SM_10006detail4scan16DeviceScanKernelINS2_10policy_hubIiiimN4cuda3std3__44plusIiEEE10Policy1000EN6thrust24THRUST_300001_SM_1000_NS18transform_iteratorINS7_6negateIiEENSD_6detail15normal_iteratorINSD_10device_ptrIiEEEEiiEESL_NS0_13ScanTileStateIiLb1EEES9_NS0_8NullTypeEmiLb0ESP_EEvT0_T1_T2_iT3_T4_T5__param_3,
	.param .align 1 .b8 _ZN3cub18CUB_300001_SM_10006detail4scan16DeviceScanKernelINS2_10policy_hubIiiimN4cuda3std3__44plusIiEEE10Policy1000EN6thrust24THRUST_300001_SM_1000_NS18transform_iteratorINS7_6negateIiEENSD_6detail15normal_iteratorINSD_10device_ptrIiEEEEiiEESL_NS0_13ScanTileStateIiLb1EEES9_NS0_8NullTypeEmiLb0ESP_EEvT0_T1_T2_iT3_T4_T5__param_4[1],
	.param .align 1 .b8 _ZN3cub18CUB_300001_SM_10006detail4scan16DeviceScanKernelINS2_10policy_hubIiiimN4cuda3std3__44plusIiEEE10Policy1000EN6thrust24THRUST_300001_SM_1000_NS18transform_iteratorINS7_6negateIiEENSD_6detail15normal_iteratorINSD_10device_ptrIiEEEEiiEESL_NS0_13ScanTileStateIiLb1EEES9_NS0_8NullTypeEmiLb0ESP_EEvT0_T1_T2_iT3_T4_T5__param_5[1],
	.param .u64 _ZN3cub18CUB_300001_SM_10006detail4scan16DeviceScanKernelINS2_10policy_hubIiiimN4cuda3std3__44plusIiEEE10Policy1000EN6thrust24THRUST_300001_SM_1000_NS18transform_iteratorINS7_6negateIiEENSD_6detail15normal_iteratorINSD_10device_ptrIiEEEEiiEESL_NS0_13ScanTileStateIiLb1EEES9_NS0_8NullTypeEmiLb0ESP_EEvT0_T1_T2_iT3_T4_T5__param_6
)
.maxntid 416
{
	.reg .pred 	%p<178>;
	.reg .b32 	%r<1064>;
	.reg .b64 	%rd<55>;
	// demoted variable
	.shared .align 16 .b8 _ZZN3cub18CUB_300001_SM_10006detail4scan16DeviceScanKernelINS2_10policy_hubIiiimN4cuda3std3__44plusIiEEE10Policy1000EN6thrust24THRUST_300001_SM_1000_NS18transform_iteratorINS7_6negateIiEENSD_6detail15normal_iteratorINSD_10device_ptrIiEEEEiiEESL_NS0_13ScanTileStateIiLb1EEES9_NS0_8NullTypeEmiLb0ESP_EEvT0_T1_T2_iT3_T4_T5_E12temp_storage[31632];
	ld.param.u64 	%rd1, [_ZN3cub18CUB_300001_SM_10006detail4scan16DeviceScanKernelINS2_10policy_hubIiiimN4cuda3std3__44plusIiEEE10Policy1000EN6thrust24THRUST_300001_SM_1000_NS18transform_iteratorINS7_6negateIiEENSD_6detail15normal_iteratorINSD_10device_ptrIiEEEEiiEESL_NS0_13ScanTileStateIiLb1EEES9_NS0_8NullTypeEmiLb0ESP_EEvT0_T1_T2_iT3_T4_T5__param_2];
	ld.param.u64 	%rd16, [_ZN3cub18CUB_300001_SM_10006detail4scan16DeviceScanKernelINS2_10policy_hubIiiimN4cuda3std3__44plusIiEEE10Policy1000EN6thrust24THRUST_300001_SM_1000_NS18transform_iteratorINS7_6negateIiEENSD_6detail15normal_iteratorINSD_10device_ptrIiEEEEiiEESL_NS0_13ScanTileStateIiLb1EEES9_NS0_8NullTypeEmiLb0ESP_EEvT0_T1_T2_iT3_T4_T5__param_1];
	ld.param.u64 	%rd17, [_ZN3cub18CUB_300001_SM_10006detail4scan16DeviceScanKernelINS2_10policy_hubIiiimN4cuda3std3__44plusIiEEE10Policy1000EN6thrust24THRUST_300001_SM_1000_NS18transform_iteratorINS7_6negateIiEENSD_6detail15normal_iteratorINSD_10device_ptrIiEEEEiiEESL_NS0_13ScanTileStateIiLb1EEES9_NS0_8NullTypeEmiLb0ESP_EEvT0_T1_T2_iT3_T4_T5__param_0];
	ld.param.u32 	%r200, [_ZN3cub18CUB_300001_SM_10006detail4scan16DeviceScanKernelINS2_10policy_hubIiiimN4cuda3std3__44plusIiEEE10Policy1000EN6thrust24THRUST_300001_SM_1000_NS18transform_iteratorINS7_6negateIiEENSD_6detail15normal_iteratorINSD_10device_ptrIiEEEEiiEESL_NS0_13ScanTileStateIiLb1EEES9_NS0_8NullTypeEmiLb0ESP_EEvT0_T1_T2_iT3_T4_T5__param_3];
	ld.param.u64 	%rd18, [_ZN3cub18CUB_300001_SM_10006detail4scan16DeviceScanKernelINS2_10policy_hubIiiimN4cuda3std3__44plusIiEEE10Policy1000EN6thrust24THRUST_300001_SM_1000_NS18transform_iteratorINS7_6negateIiEENSD_6detail15normal_iteratorINSD_10device_ptrIiEEEEiiEESL_NS0_13ScanTileStateIiLb1EEES9_NS0_8NullTypeEmiLb0ESP_EEvT0_T1_T2_iT3_T4_T5__param_6];
	cvta.to.global.u64 	%rd2, %rd17;
	cvta.to.global.u64 	%rd3, %rd16;
	mov.u32 	%r201, %ctaid.x;
	add.s32 	%r1, %r200, %r201;
	mul.wide.s32 	%rd4, %r1, 7904;
	sub.s64 	%rd5, %rd18, %rd4;
	setp.lt.u64 	%p1, %rd5, 7905;
	@%p1 bra 	$L__BB3_26;
	mov.u32 	%r2, %tid.x;
	and.b32  	%r653, %r2, 31;
	and.b32  	%r654, %r2, 992;
	mul.lo.s32 	%r655, %r654, 19;
	or.b32  	%r656, %r655, %r653;
	cvt.u64.u32 	%rd38, %r656;
	add.s64 	%rd6, %rd4, %rd38;
	shl.b64 	%rd39, %rd6, 2;
	add.s64 	%rd40, %rd2, %rd39;
	ld.global.u32 	%r657, [%rd40];
	neg.s32 	%r658, %r657;
	ld.global.u32 	%r659, [%rd40+128];
	neg.s32 	%r660, %r659;
	ld.global.u32 	%r661, [%rd40+256];
	neg.s32 	%r662, %r661;
	ld.global.u32 	%r663, [%rd40+384];
	neg.s32 	%r664, %r663;
	ld.global.u32 	%r665, [%rd40+512];
	neg.s32 	%r666, %r665;
	ld.global.u32 	%r667, [%rd40+640];
	neg.s32 	%r668, %r667;
	ld.global.u32 	%r669, [%rd40+768];
	neg.s32 	%r670, %r669;
	ld.global.u32 	%r671, [%rd40+896];
	neg.s32 	%r672, %r671;
	ld.global.u32 	%r673, [%rd40+1024];
	neg.s32 	%r674, %r673;
	ld.global.u32 	%r675, [%rd40+1152];
	neg.s32 	%r676, %r675;
	ld.global.u32 	%r677, [%rd40+1280];
	neg.s32 	%r678, %r677;
	ld.global.u32 	%r679, [%rd40+1408];
	neg.s32 	%r680, %r679;
	ld.global.u32 	%r681, [%rd40+1536];
	neg.s32 	%r682, %r681;
	ld.global.u32 	%r683, [%rd40+1664];
	neg.s32 	%r684, %r683;
	ld.global.u32 	%r685, [%rd40+1792];
	neg.s32 	%r686, %r685;
	ld.global.u32 	%r687, [%rd40+1920];
	neg.s32 	%r688, %r687;
	ld.global.u32 	%r689, [%rd40+2048];
	neg.s32 	%r690, %r689;
	ld.global.u32 	%r691, [%rd40+2176];
	neg.s32 	%r692, %r691;
	ld.global.u32 	%r693, [%rd40+2304];
	neg.s32 	%r694, %r693;
	// begin inline asm
	mov.u32 %r652, %laneid;
	// end inline asm
	shr.u32 	%r4, %r2, 5;
	mad.lo.s32 	%r695, %r4, 608, %r652;
	shl.b32 	%r696, %r695, 2;
	mov.u32 	%r697, _ZZN3cub18CUB_300001_SM_10006detail4scan16DeviceScanKernelINS2_10policy_hubIiiimN4cuda3std3__44plusIiEEE10Policy1000EN6thrust24THRUST_300001_SM_1000_NS18transform_iteratorINS7_6negateIiEENSD_6detail15normal_iteratorINSD_10device_ptrIiEEEEiiEESL_NS0_13ScanTileStateIiLb1EEES9_NS0_8NullTypeEmiLb0ESP_EEvT0_T1_T2_iT3_T4_T5_E12temp_storage;
	add.s32 	%r5, %r697, %r696;
	st.shared.u32 	[%r5], %r658;
	st.shared.u32 	[%r5+128], %r660;
	st.shared.u32 	[%r5+256], %r662;
	st.shared.u32 	[%r5+384], %r664;
	st.shared.u32 	[%r5+512], %r666;
	st.shared.u32 	[%r5+640], %r668;
	st.shared.u32 	[%r5+768], %r670;
	st.shared.u32 	[%r5+896], %r672;
	st.shared.u32 	[%r5+1024], %r674;
	st.shared.u32 	[%r5+1152], %r676;
	st.shared.u32 	[%r5+1280], %r678;
	st.shared.u32 	[%r5+1408], %r680;
	st.shared.u32 	[%r5+1536], %r682;
	st.shared.u32 	[%r5+1664], %r684;
	st.shared.u32 	[%r5+1792], %r686;
	st.shared.u32 	[%r5+1920], %r688;
	st.shared.u32 	[%r5+2048], %r690;
	st.shared.u32 	[%r5+2176], %r692;
	st.shared.u32 	[%r5+2304], %r694;
	bar.warp.sync 	-1;
	mad.lo.s32 	%r6, %r652, 72, %r5;
	ld.shared.u32 	%r7, [%r6];
	ld.shared.u32 	%r8, [%r6+4];
	ld.shared.u32 	%r9, [%r6+8];
	ld.shared.u32 	%r10, [%r6+12];
	ld.shared.u32 	%r11, [%r6+16];
	ld.shared.u32 	%r12, [%r6+20];
	ld.shared.u32 	%r13, [%r6+24];
	ld.shared.u32 	%r14, [%r6+28];
	ld.shared.u32 	%r15, [%r6+32];
	ld.shared.u32 	%r16, [%r6+36];
	ld.shared.u32 	%r17, [%r6+40];
	ld.shared.u32 	%r18, [%r6+44];
	ld.shared.u32 	%r19, [%r6+48];
	ld.shared.u32 	%r20, [%r6+52];
	ld.shared.u32 	%r21, [%r6+56];
	ld.shared.u32 	%r22, [%r6+60];
	ld.shared.u32 	%r23, [%r6+64];
	ld.shared.u32 	%r24, [%r6+68];
	ld.shared.u32 	%r25, [%r6+72];
	bar.sync 	0;
	setp.ne.s32 	%p110, %r1, 0;
	@%p110 bra 	$L__BB3_6;
	add.s32 	%r919, %r8, %r7;
	add.s32 	%r920, %r9, %r919;
	add.s32 	%r921, %r10, %r920;
	add.s32 	%r922, %r11, %r921;
	add.s32 	%r923, %r12, %r922;
	add.s32 	%r924, %r13, %r923;
	add.s32 	%r925, %r14, %r924;
	add.s32 	%r926, %r15, %r925;
	add.s32 	%r927, %r16, %r926;
	add.s32 	%r928, %r17, %r927;
	add.s32 	%r929, %r18, %r928;
	add.s32 	%r930, %r19, %r929;
	add.s32 	%r931, %r20, %r930;
	add.s32 	%r932, %r21, %r931;
	add.s32 	%r933, %r22, %r932;
	add.s32 	%r934, %r23, %r933;
	add.s32 	%r935, %r24, %r934;
	add.s32 	%r890, %r25, %r935;
	mov.b32 	%r916, 1;
	mov.b32 	%r917, 0;
	mov.b32 	%r918, -1;
	// begin inline asm
	shfl.sync.up.b32 %r889, %r890, %r916, %r917, %r918;
	// end inline asm
	setp.gt.s32 	%p158, %r652, 0;
	selp.b32 	%r936, %r889, 0, %p158;
	add.s32 	%r895, %r936, %r890;
	mov.b32 	%r896, 2;
	// begin inline asm
	shfl.sync.up.b32 %r894, %r895, %r896, %r917, %r918;
	// end inline asm
	setp.lt.s32 	%p159, %r652, 2;
	selp.b32 	%r937, 0, %r894, %p159;
	add.s32 	%r900, %r937, %r895;
	mov.b32 	%r901, 4;
	// begin inline asm
	shfl.sync.up.b32 %r899, %r900, %r901, %r917, %r918;
	// end inline asm
	setp.lt.s32 	%p160, %r652, 4;
	selp.b32 	%r938, 0, %r899, %p160;
	add.s32 	%r905, %r938, %r900;
	mov.b32 	%r906, 8;
	// begin inline asm
	shfl.sync.up.b32 %r904, %r905, %r906, %r917, %r918;
	// end inline asm
	setp.lt.s32 	%p161, %r652, 8;
	selp.b32 	%r939, 0, %r904, %p161;
	add.s32 	%r910, %r939, %r905;
	mov.b32 	%r911, 16;
	// begin inline asm
	shfl.sync.up.b32 %r909, %r910, %r911, %r917, %r918;
	// end inline asm
	setp.lt.s32 	%p162, %r652, 16;
	selp.b32 	%r940, 0, %r909, %p162;
	add.s32 	%r915, %r940, %r910;
	// begin inline asm
	shfl.sync.up.b32 %r914, %r915, %r916, %r917, %r918;
	// end inline asm
	setp.ne.s32 	%p163, %r652, 31;
	@%p163 bra 	$L__BB3_4;
	shl.b32 	%r941, %r4, 2;
	mov.u32 	%r942, _ZZN3cub18CUB_300001_SM_10006detail4scan16DeviceScanKernelINS2_10policy_hubIiiimN4cuda3std3__44plusIiEEE10Policy1000EN6thrust24THRUST_300001_SM_1000_NS18transform_iteratorINS7_6negateIiEENSD_6detail15normal_iteratorINSD_10device_ptrIiEEEEiiEESL_NS0_13ScanTileStateIiLb1EEES9_NS0_8NullTypeEmiLb0ESP_EEvT0_T1_T2_iT3_T4_T5_E12temp_storage;
	add.s32 	%r943, %r942, %r941;
	st.shared.u32 	[%r943+16], %r915;
$L__BB3_4:
	bar.sync 	0;
	ld.shared.v4.u32 	{%r944, %r945, %r946, %r947}, [_ZZN3cub18CUB_300001_SM_10006detail4scan16DeviceScanKernelINS2_10policy_hubIiiimN4cuda3std3__44plusIiEEE10Policy1000EN6thrust24THRUST_300001_SM_1000_NS18transform_iteratorINS7_6negateIiEENSD_6detail15normal_iteratorINSD_10device_ptrIiEEEEiiEESL_NS0_13ScanTileStateIiLb1EEES9_NS0_8NullTypeEmiLb0ESP_EEvT0_T1_T2_iT3_T4_T5_E12temp_storage+16];
	add.s32 	%r948, %r945, %r944;
	setp.eq.s32 	%p164, %r4, 2;
	selp.b32 	%r949, %r948, %r944, %p164;
	add.s32 	%r950, %r948, %r946;
	setp.eq.s32 	%p165, %r4, 3;
	selp.b32 	%r951, %r950, %r949, %p165;
	add.s32 	%r952, %r950, %r947;
	setp.eq.s32 	%p166, %r4, 4;
	selp.b32 	%r953, %r952, %r951, %p166;
	ld.shared.v4.u32 	{%r954, %r955, %r956, %r957}, [_ZZN3cub18CUB_300001_SM_10006detail4scan16DeviceScanKernelINS2_10policy_hubIiiimN4cuda3std3__44plusIiEEE10Policy1000EN6thrust24THRUST_300001_SM_1000_NS18transform_iteratorINS7_6negateIiEENSD_6detail15normal_iteratorINSD_10device_ptrIiEEEEiiEESL_NS0_13ScanTileStateIiLb1EEES9_NS0_8NullTypeEmiLb0ESP_EEvT0_T1_T2_iT3_T4_T5_E12temp_storage+32];
	add.s32 	%r958, %r952, %r954;
	setp.eq.s32 	%p167, %r4, 5;
	selp.b32 	%r959, %r958, %r953, %p167;
	add.s32 	%r960, %r958, %r955;
	setp.eq.s32 	%p168, %r4, 6;
	selp.b32 	%r961, %r960, %r959, %p168;
	add.s32 	%r962, %r960, %r956;
	setp.eq.s32 	%p169, %r4, 7;
	selp.b32 	%r963, %r962, %r961, %p169;
	add.s32 	%r964, %r962, %r957;
	setp.eq.s32 	%p170, %r4, 8;
	selp.b32 	%r965, %r964, %r963, %p170;
	ld.shared.v4.u32 	{%r966, %r967, %r968, %r969}, [_ZZN3cub18CUB_300001_SM_10006detail4scan16DeviceScanKernelINS2_10policy_hubIiiimN4cuda3std3__44plusIiEEE10Policy1000EN6thrust24THRUST_300001_SM_1000_NS18transform_iteratorINS7_6negateIiEENSD_6detail15normal_iteratorINSD_10device_ptrIiEEEEiiEESL_NS0_13ScanTileStateIiLb1EEES9_NS0_8NullTypeEmiLb0ESP_EEvT0_T1_T2_iT3_T4_T5_E12temp_storage+48];
	add.s32 	%r970, %r964, %r966;
	setp.eq.s32 	%p171, %r4, 9;
	selp.b32 	%r971, %r970, %r965, %p171;
	add.s32 	%r972, %r970, %r967;
	setp.eq.s32 	%p172, %r4, 10;
	selp.b32 	%r973, %r972, %r971, %p172;
	add.s32 	%r974, %r972, %r968;
	setp.eq.s32 	%p173, %r4, 11;
	selp.b32 	%r975, %r974, %r973, %p173;
	add.s32 	%r28, %r974, %r969;
	setp.eq.s32 	%p174, %r4, 12;
	selp.b32 	%r976, %r28, %r975, %p174;
	setp.lt.u32 	%p175, %r2, 32;
	setp.eq.s32 	%p176, %r652, 0;
	selp.b32 	%r977, 0, %r914, %p176;
	add.s32 	%r978, %r976, %r977;
	selp.b32 	%r1032, %r914, %r978, %p175;
	setp.ne.s32 	%p177, %r2, 0;
	@%p177 bra 	$L__BB3_25;
	ld.shared.u32 	%r982, [_ZZN3cub18CUB_300001_SM_10006detail4scan16DeviceScanKernelINS2_10policy_hubIiiimN4cuda3std3__44plusIiEEE10Policy1000EN6thrust24THRUST_300001_SM_1000_NS18transform_iteratorINS7_6negateIiEENSD_6detail15normal_iteratorINSD_10device_ptrIiEEEEiiEESL_NS0_13ScanTileStateIiLb1EEES9_NS0_8NullTypeEmiLb0ESP_EEvT0_T1_T2_iT3_T4_T5_E12temp_storage+64];
	add.s64 	%rd52, %rd1, 256;
	add.s32 	%r980, %r28, %r982;
	mov.b32 	%r979, 101;
	// begin inline asm
	st.relaxed.gpu.v2.u32 [%rd52], {%r979, %r980};
	// end inline asm
	mov.b32 	%r1032, 0;
	bra.uni 	$L__BB3_25;
$L__BB3_6:
	add.s32 	%r728, %r8, %r7;
	add.s32 	%r729, %r9, %r728;
	add.s32 	%r730, %r10, %r729;
	add.s32 	%r731, %r11, %r730;
	add.s32 	%r732, %r12, %r731;
	add.s32 	%r733, %r13, %r732;
	add.s32 	%r734, %r14, %r733;
	add.s32 	%r735, %r15, %r734;
	add.s32 	%r736, %r16, %r735;
	add.s32 	%r737, %r17, %r736;
	add.s32 	%r738, %r18, %r737;
	add.s32 	%r739, %r19, %r738;
	add.s32 	%r740, %r20, %r739;
	add.s32 	%r741, %r21, %r740;
	add.s32 	%r742, %r22, %r741;
	add.s32 	%r743, %r23, %r742;
	add.s32 	%r744, %r24, %r743;
	add.s32 	%r699, %r25, %r744;
	mov.b32 	%r725, 1;
	mov.b32 	%r726, 0;
	mov.b32 	%r727, -1;
	// begin inline asm
	shfl.sync.up.b32 %r698, %r699, %r725, %r726, %r727;
	// end inline asm
	setp.gt.s32 	%p111, %r652, 0;
	selp.b32 	%r745, %r698, 0, %p111;
	add.s32 	%r704, %r745, %r699;
	mov.b32 	%r705, 2;
	// begin inline asm
	shfl.sync.up.b32 %r703, %r704, %r705, %r726, %r727;
	// end inline asm
	setp.lt.s32 	%p112, %r652, 2;
	selp.b32 	%r746, 0, %r703, %p112;
	add.s32 	%r709, %r746, %r704;
	mov.b32 	%r710, 4;
	// begin inline asm
	shfl.sync.up.b32 %r708, %r709, %r710, %r726, %r727;
	// end inline asm
	setp.lt.s32 	%p113, %r652, 4;
	selp.b32 	%r747, 0, %r708, %p113;
	add.s32 	%r714, %r747, %r709;
	mov.b32 	%r715, 8;
	// begin inline asm
	shfl.sync.up.b32 %r713, %r714, %r715, %r726, %r727;
	// end inline asm
	setp.lt.s32 	%p114, %r652, 8;
	selp.b32 	%r748, 0, %r713, %p114;
	add.s32 	%r719, %r748, %r714;
	mov.b32 	%r720, 16;
	// begin inline asm
	shfl.sync.up.b32 %r718, %r719, %r720, %r726, %r727;
	// end inline asm
	setp.lt.s32 	%p115, %r652, 16;
	selp.b32 	%r749, 0, %r718, %p115;
	add.s32 	%r724, %r749, %r719;
	// begin inline asm
	shfl.sync.up.b32 %r723, %r724, %r725, %r726, %r727;
	// end inline asm
	setp.ne.s32 	%p116, %r652, 31;
	@%p116 bra 	$L__BB3_8;
	shl.b32 	%r750, %r4, 2;
	mov.u32 	%r751, _ZZN3cub18CUB_300001_SM_10006detail4scan16DeviceScanKernelINS2_10policy_hubIiiimN4cuda3std3__44plusIiEEE10Policy1000EN6thrust24THRUST_300001_SM_1000_NS18transform_iteratorINS7_6negateIiEENSD_6detail15normal_iteratorINSD_10device_ptrIiEEEEiiEESL_NS0_13ScanTileStateIiLb1EEES9_NS0_8NullTypeEmiLb0ESP_EEvT0_T1_T2_iT3_T4_T5_E12temp_storage;
	add.s32 	%r752, %r751, %r750;
	st.shared.u32 	[%r752+16], %r724;
$L__BB3_8:
	bar.sync 	0;
	ld.shared.v4.u32 	{%r753, %r754, %r755, %r756}, [_ZZN3cub18CUB_300001_SM_10006detail4scan16DeviceScanKernelINS2_10policy_hubIiiimN4cuda3std3__44plusIiEEE10Policy1000EN6thrust24THRUST_300001_SM_1000_NS18transform_iteratorINS7_6negateIiEENSD_6detail15normal_iteratorINSD_10device_ptrIiEEEEiiEESL_NS0_13ScanTileStateIiLb1EEES9_NS0_8NullTypeEmiLb0ESP_EEvT0_T1_T2_iT3_T4_T5_E12temp_storage+16];
	add.s32 	%r757, %r754, %r753;
	setp.eq.s32 	%p117, %r4, 2;
	selp.b32 	%r758, %r757, %r753, %p117;
	add.s32 	%r759, %r757, %r755;
	setp.eq.s32 	%p118, %r4, 3;
	selp.b32 	%r760, %r759, %r758, %p118;
	add.s32 	%r761, %r759, %r756;
	setp.eq.s32 	%p119, %r4, 4;
	selp.b32 	%r762, %r761, %r760, %p119;
	ld.shared.v4.u32 	{%r763, %r764, %r765, %r766}, [_ZZN3cub18CUB_300001_SM_10006detail4scan16DeviceScanKernelINS2_10policy_hubIiiimN4cuda3std3__44plusIiEEE10Policy1000EN6thrust24THRUST_300001_SM_1000_NS18transform_iteratorINS7_6negateIiEENSD_6detail15normal_iteratorINSD_10device_ptrIiEEEEiiEESL_NS0_13ScanTileStateIiLb1EEES9_NS0_8NullTypeEmiLb0ESP_EEvT0_T1_T2_iT3_T4_T5_E12temp_storage+32];
	add.s32 	%r767, %r761, %r763;
	setp.eq.s32 	%p120, %r4, 5;
	selp.b32 	%r768, %r767, %r762, %p120;
	add.s32 	%r769, %r767, %r764;
	setp.eq.s32 	%p121, %r4, 6;
	selp.b32 	%r770, %r769, %r768, %p121;
	add.s32 	%r771, %r769, %r765;
	setp.eq.s32 	%p122, %r4, 7;
	selp.b32 	%r772, %r771, %r770, %p122;
	add.s32 	%r773, %r771, %r766;
	setp.eq.s32 	%p123, %r4, 8;
	selp.b32 	%r774, %r773, %r772, %p123;
	ld.shared.v4.u32 	{%r775, %r776, %r777, %r778}, [_ZZN3cub18CUB_300001_SM_10006detail4scan16DeviceScanKernelINS2_10policy_hubIiiimN4cuda3std3__44plusIiEEE10Policy1000EN6thrust24THRUST_300001_SM_1000_NS18transform_iteratorINS7_6negateIiEENSD_6detail15normal_iteratorINSD_10device_ptrIiEEEEiiEESL_NS0_13ScanTileStateIiLb1EEES9_NS0_8NullTypeEmiLb0ESP_EEvT0_T1_T2_iT3_T4_T5_E12temp_storage+48];
	add.s32 	%r779, %r773, %r775;
	setp.eq.s32 	%p124, %r4, 9;
	selp.b32 	%r780, %r779, %r774, %p124;
	add.s32 	%r781, %r779, %r776;
	setp.eq.s32 	%p125, %r4, 10;
	selp.b32 	%r782, %r781, %r780, %p125;
	add.s32 	%r783, %r781, %r777;
	setp.eq.s32 	%p126, %r4, 11;
	selp.b32 	%r784, %r783, %r782, %p126;
	add.s32 	%r785, %r783, %r778;
	setp.eq.s32 	%p127, %r4, 12;
	selp.b32 	%r786, %r785, %r784, %p127;
	ld.shared.u32 	%r787, [_ZZN3cub18CUB_300001_SM_10006detail4scan16DeviceScanKernelINS2_10policy_hubIiiimN4cuda3std3__44plusIiEEE10Policy1000EN6thrust24THRUST_300001_SM_1000_NS18transform_iteratorINS7_6negateIiEENSD_6detail15normal_iteratorINSD_10device_ptrIiEEEEiiEESL_NS0_13ScanTileStateIiLb1EEES9_NS0_8NullTypeEmiLb0ESP_EEvT0_T1_T2_iT3_T4_T5_E12temp_storage+64];
	add.s32 	%r32, %r785, %r787;
	setp.gt.u32 	%p128, %r2, 31;
	setp.lt.u32 	%p129, %r2, 32;
	setp.eq.s32 	%p130, %r652, 0;
	selp.b32 	%r788, 0, %r723, %p130;
	add.s32 	%r1031, %r786, %r788;
	selp.b32 	%r34, %r723, %r1031, %p129;
	@%p128 bra 	$L__BB3_24;
	setp.ne.s32 	%p131, %r2, 0;
	mul.wide.s32 	%rd41, %r1, 8;
	add.s64 	%rd7, %rd1, %rd41;
	@%p131 bra 	$L__BB3_11;
	st.shared.u32 	[_ZZN3cub18CUB_300001_SM_10006detail4scan16DeviceScanKernelINS2_10policy_hubIiiimN4cuda3std3__44plusIiEEE10Policy1000EN6thrust24THRUST_300001_SM_1000_NS18transform_iteratorINS7_6negateIiEENSD_6detail15normal_iteratorINSD_10device_ptrIiEEEEiiEESL_NS0_13ScanTileStateIiLb1EEES9_NS0_8NullTypeEmiLb0ESP_EEvT0_T1_T2_iT3_T4_T5_E12temp_storage+12], %r32;
	add.s64 	%rd42, %rd7, 256;
	mov.b32 	%r789, 100;
	// begin inline asm
	st.relaxed.gpu.v2.u32 [%rd42], {%r789, %r32};
	// end inline asm
$L__BB3_11:
	not.b32 	%r795, %r2;
	add.s32 	%r1027, %r1, %r795;
	mov.b32 	%r791, 550;
	// begin inline asm
	nanosleep.u32 %r791;
	// end inline asm
	mul.wide.s32 	%rd44, %r1027, 8;
	add.s64 	%rd45, %rd1, %rd44;
	add.s64 	%rd43, %rd45, 256;
	// begin inline asm
	ld.relaxed.gpu.v2.u32 {%r1028, %r1022}, [%rd43];
	// end inline asm
	mov.b32 	%r1023, 478;
$L__BB3_12:
	setp.eq.s32 	%p132, %r1028, 99;
	mov.b32 	%r796, -1;
	vote.sync.any.pred 	%p133, %p132, %r796;
	not.pred 	%p134, %p133;
	@%p134 bra 	$L__BB3_14;
	// begin inline asm
	nanosleep.u32 %r1023;
	// end inline asm
	shr.u32 	%r1023, %r1023, 1;
	// begin inline asm
	ld.relaxed.gpu.v2.u32 {%r1028, %r1022}, [%rd43];
	// end inline asm
	bra.uni 	$L__BB3_12;
$L__BB3_14:
	setp.eq.s32 	%p135, %r1028, 101;
	mov.b32 	%r823, -1;
	vote.sync.ballot.b32 	%r825, %p135, %r823;
	// begin inline asm
	mov.u32 %r798, %lanemask_ge;
	// end inline asm
	and.b32  	%r826, %r825, %r798;
	or.b32  	%r827, %r826, -2147483648;
	add.s32 	%r828, %r827, -1;
	not.b32 	%r829, %r827;
	and.b32  	%r830, %r829, %r828;
	popc.b32 	%r802, %r830;
	mov.b32 	%r801, 1;
	// begin inline asm
	shfl.sync.down.b32 %r799, %r1022, %r801, %r802, %r823;
	// end inline asm
	setp.lt.s32 	%p137, %r652, %r802;
	selp.b32 	%r831, %r799, 0, %p137;
	add.s32 	%r805, %r831, %r1022;
	mov.b32 	%r806, 2;
	// begin inline asm
	shfl.sync.down.b32 %r804, %r805, %r806, %r802, %r823;
	// end inline asm
	add.s32 	%r47, %r652, 2;
	setp.gt.s32 	%p138, %r47, %r802;
	selp.b32 	%r832, 0, %r804, %p138;
	add.s32 	%r810, %r805, %r832;
	mov.b32 	%r811, 4;
	// begin inline asm
	shfl.sync.down.b32 %r809, %r810, %r811, %r802, %r823;
	// end inline asm
	add.s32 	%r48, %r652, 4;
	setp.gt.s32 	%p139, %r48, %r802;
	selp.b32 	%r833, 0, %r809, %p139;
	add.s32 	%r815, %r810, %r833;
	mov.b32 	%r816, 8;
	// begin inline asm
	shfl.sync.down.b32 %r814, %r815, %r816, %r802, %r823;
	// end inline asm
	add.s32 	%r49, %r652, 8;
	setp.gt.s32 	%p140, %r49, %r802;
	selp.b32 	%r834, 0, %r814, %p140;
	add.s32 	%r820, %r815, %r834;
	mov.b32 	%r821, 16;
	// begin inline asm
	shfl.sync.down.b32 %r819, %r820, %r821, %r802, %r823;
	// end inline asm
	add.s32 	%r50, %r652, 16;
	setp.gt.s32 	%p141, %r50, %r802;
	selp.b32 	%r835, 0, %r819, %p141;
	add.s32 	%r1026, %r820, %r835;
	add.s64 	%rd9, %rd1, 256;
	mov.b32 	%r1024, 478;
$L__BB3_15:
	setp.ne.s32 	%p142, %r1028, 101;
	mov.b32 	%r836, -1;
	vote.sync.all.pred 	%p143, %p142, %r836;
	not.pred 	%p144, %p143;
	@%p144 bra 	$L__BB3_20;
	shr.u32 	%r1024, %r1024, 1;
	mul.wide.s32 	%rd48, %r1027, 8;
	add.s64 	%rd49, %rd9, %rd48;
	add.s64 	%rd47, %rd49, -256;
	// begin inline asm
	ld.relaxed.gpu.v2.u32 {%r1028, %r1029}, [%rd47];
	// end inline asm
	mov.u32 	%r1030, %r1024;
$L__BB3_17:
	setp.eq.s32 	%p148, %r1028, 99;
	mov.b32 	%r844, -1;
	vote.sync.any.pred 	%p149, %p148, %r844;
	not.pred 	%p150, %p149;
	@%p150 bra 	$L__BB3_19;
	// begin inline asm
	nanosleep.u32 %r1030;
	// end inline asm
	shr.u32 	%r1030, %r1030, 1;
	// begin inline asm
	ld.relaxed.gpu.v2.u32 {%r1028, %r1029}, [%rd47];
	// end inline asm
	bra.uni 	$L__BB3_17;
$L__BB3_19:
	setp.eq.s32 	%p151, %r1028, 101;
	mov.b32 	%r870, -1;
	vote.sync.ballot.b32 	%r871, %p151, %r870;
	and.b32  	%r872, %r871, %r798;
	or.b32  	%r873, %r872, -2147483648;
	add.s32 	%r874, %r873, -1;
	not.b32 	%r875, %r873;
	and.b32  	%r876, %r875, %r874;
	popc.b32 	%r849, %r876;
	mov.b32 	%r848, 1;
	// begin inline asm
	shfl.sync.down.b32 %r846, %r1029, %r848, %r849, %r870;
	// end inline asm
	setp.lt.s32 	%p153, %r652, %r849;
	selp.b32 	%r877, %r846, 0, %p153;
	add.s32 	%r852, %r877, %r1029;
	mov.b32 	%r853, 2;
	// begin inline asm
	shfl.sync.down.b32 %r851, %r852, %r853, %r849, %r870;
	// end inline asm
	setp.gt.s32 	%p154, %r47, %r849;
	selp.b32 	%r878, 0, %r851, %p154;
	add.s32 	%r857, %r852, %r878;
	mov.b32 	%r858, 4;
	// begin inline asm
	shfl.sync.down.b32 %r856, %r857, %r858, %r849, %r870;
	// end inline asm
	setp.gt.s32 	%p155, %r48, %r849;
	selp.b32 	%r879, 0, %r856, %p155;
	add.s32 	%r862, %r857, %r879;
	mov.b32 	%r863, 8;
	// begin inline asm
	shfl.sync.down.b32 %r861, %r862, %r863, %r849, %r870;
	// end inline asm
	setp.gt.s32 	%p156, %r49, %r849;
	selp.b32 	%r880, 0, %r861, %p156;
	add.s32 	%r867, %r862, %r880;
	mov.b32 	%r868, 16;
	// begin inline asm
	shfl.sync.down.b32 %r866, %r867, %r868, %r849, %r870;
	// end inline asm
	setp.gt.s32 	%p157, %r50, %r849;
	selp.b32 	%r881, 0, %r866, %p157;
	add.s32 	%r882, %r881, %r1026;
	add.s32 	%r1026, %r882, %r867;
	add.s32 	%r1027, %r1027, -32;
	bra.uni 	$L__BB3_15;
$L__BB3_20:
	@%p131 bra 	$L__BB3_22;
	add.s32 	%r839, %r1026, %r32;
	add.s64 	%rd46, %rd7, 256;
	mov.b32 	%r838, 101;
	// begin inline asm
	st.relaxed.gpu.v2.u32 [%rd46], {%r838, %r839};
	// end inline asm
	st.shared.u32 	[_ZZN3cub18CUB_300001_SM_10006detail4scan16DeviceScanKernelINS2_10policy_hubIiiimN4cuda3std3__44plusIiEEE10Policy1000EN6thrust24THRUST_300001_SM_1000_NS18transform_iteratorINS7_6negateIiEENSD_6detail15normal_iteratorINSD_10device_ptrIiEEEEiiEESL_NS0_13ScanTileStateIiLb1EEES9_NS0_8NullTypeEmiLb0ESP_EEvT0_T1_T2_iT3_T4_T5_E12temp_storage+4], %r1026;
	st.shared.u32 	[_ZZN3cub18CUB_300001_SM_10006detail4scan16DeviceScanKernelINS2_10policy_hubIiiimN4cuda3std3__44plusIiEEE10Policy1000EN6thrust24THRUST_300001_SM_1000_NS18transform_iteratorINS7_6negateIiEENSD_6detail15normal_iteratorINSD_10device_ptrIiEEEEiiEESL_NS0_13ScanTileStateIiLb1EEES9_NS0_8NullTypeEmiLb0ESP_EEvT0_T1_T2_iT3_T4_T5_E12temp_storage+8], %r839;
$L__BB3_22:
	setp.ne.s32 	%p146, %r652, 0;
	mov.u32 	%r1031, %r34;
	@%p146 bra 	$L__BB3_24;
	st.shared.u32 	[_ZZN3cub18CUB_300001_SM_10006detail4scan16DeviceScanKernelINS2_10policy_hubIiiimN4cuda3std3__44plusIiEEE10Policy1000EN6thrust24THRUST_300001_SM_1000_NS18transform_iteratorINS7_6negateIiEENSD_6detail15normal_iteratorINSD_10device_ptrIiEEEEiiEESL_NS0_13ScanTileStateIiLb1EEES9_NS0_8NullTypeEmiLb0ESP_EEvT0_T1_T2_iT3_T4_T5_E12temp_storage+84], %r1026;
	mov.u32 	%r1031, %r1026;
$L__BB3_24:
	bar.sync 	0;
	setp.eq.s32 	%p147, %r2, 0;
	ld.shared.u32 	%r840, [_ZZN3cub18CUB_300001_SM_10006detail4scan16DeviceScanKernelINS2_10policy_hubIiiimN4cuda3std3__44plusIiEEE10Policy1000EN6thrust24THRUST_300001_SM_1000_NS18transform_iteratorINS7_6negateIiEENSD_6detail15normal_iteratorINSD_10device_ptrIiEEEEiiEESL_NS0_13ScanTileStateIiLb1EEES9_NS0_8NullTypeEmiLb0ESP_EEvT0_T1_T2_iT3_T4_T5_E12temp_storage+84];
	selp.b32 	%r841, 0, %r840, %p147;
	add.s32 	%r1032, %r841, %r1031;
$L__BB3_25:
	add.s32 	%r983, %r1032, %r7;
	add.s32 	%r984, %r8, %r983;
	add.s32 	%r985, %r9, %r984;
	add.s32 	%r986, %r10, %r985;
	add.s32 	%r987, %r11, %r986;
	add.s32 	%r988, %r12, %r987;
	add.s32 	%r989, %r13, %r988;
	add.s32 	%r990, %r14, %r989;
	add.s32 	%r991, %r15, %r990;
	add.s32 	%r992, %r16, %r991;
	add.s32 	%r993, %r17, %r992;
	add.s32 	%r994, %r18, %r993;
	add.s32 	%r995, %r19, %r994;
	add.s32 	%r996, %r20, %r995;
	add.s32 	%r997, %r21, %r996;
	add.s32 	%r998, %r22, %r997;
	add.s32 	%r999, %r23, %r998;
	add.s32 	%r1000, %r24, %r999;
	add.s32 	%r1001, %r25, %r1000;
	bar.sync 	0;
	st.shared.u32 	[%r6], %r983;
	st.shared.u32 	[%r6+4], %r984;
	st.shared.u32 	[%r6+8], %r985;
	st.shared.u32 	[%r6+12], %r986;
	st.shared.u32 	[%r6+16], %r987;
	st.shared.u32 	[%r6+20], %r988;
	st.shared.u32 	[%r6+24], %r989;
	st.shared.u32 	[%r6+28], %r990;
	st.shared.u32 	[%r6+32], %r991;
	st.shared.u32 	[%r6+36], %r992;
	st.shared.u32 	[%r6+40], %r993;
	st.shared.u32 	[%r6+44], %r994;
	st.shared.u32 	[%r6+48], %r995;
	st.shared.u32 	[%r6+52], %r996;
	st.shared.u32 	[%r6+56], %r997;
	st.shared.u32 	[%r6+60], %r998;
	st.shared.u32 	[%r6+64], %r999;
	st.shared.u32 	[%r6+68], %r1000;
	st.shared.u32 	[%r6+72], %r1001;
	bar.warp.sync 	-1;
	ld.shared.u32 	%r1002, [%r5];
	ld.shared.u32 	%r1003, [%r5+128];
	ld.shared.u32 	%r1004, [%r5+256];
	ld.shared.u32 	%r1005, [%r5+384];
	ld.shared.u32 	%r1006, [%r5+512];
	ld.shared.u32 	%r1007, [%r5+640];
	ld.shared.u32 	%r1008, [%r5+768];
	ld.shared.u32 	%r1009, [%r5+896];
	ld.shared.u32 	%r1010, [%r5+1024];
	ld.shared.u32 	%r1011, [%r5+1152];
	ld.shared.u32 	%r1012, [%r5+1280];
	ld.shared.u32 	%r1013, [%r5+1408];
	ld.shared.u32 	%r1014, [%r5+1536];
	ld.shared.u32 	%r1015, [%r5+1664];
	ld.shared.u32 	%r1016, [%r5+1792];
	ld.shared.u32 	%r1017, [%r5+1920];
	ld.shared.u32 	%r1018, [%r5+2048];
	ld.shared.u32 	%r1019, [%r5+2176];
	ld.shared.u32 	%r1020, [%r5+2304];
	add.s64 	%rd54, %rd3, %rd39;
	st.global.u32 	[%rd54], %r1002;
	st.global.u32 	[%rd54+128], %r1003;
	st.global.u32 	[%rd54+256], %r1004;
	st.global.u32 	[%rd54+384], %r1005;
	st.global.u32 	[%rd54+512], %r1006;
	st.global.u32 	[%rd54+640], %r1007;
	st.global.u32 	[%rd54+768], %r1008;
	st.global.u32 	[%rd54+896], %r1009;
	st.global.u32 	[%rd54+1024], %r1010;
	st.global.u32 	[%rd54+1152], %r1011;
	st.global.u32 	[%rd54+1280], %r1012;
	st.global.u32 	[%rd54+1408], %r1013;
	st.global.u32 	[%rd54+1536], %r1014;
	st.global.u32 	[%rd54+1664], %r1015;
	st.global.u32 	[%rd54+1792], %r1016;
	st.global.u32 	[%rd54+1920], %r1017;
	st.global.u32 	[%rd54+2048], %r1018;
	st.global.u32 	[%rd54+2176], %r1019;
	st.global.u32 	[%rd54+2304], %r1020;
	bra.uni 	$L__BB3_128;
$L__BB3_26:
	setp.eq.s64 	%p2, %rd5, 0;
	@%p2 bra 	$L__BB3_128;
	cvt.u32.u64 	%r72, %rd5;
	shl.b64 	%rd19, %rd4, 2;
	add.s64 	%rd20, %rd2, %rd19;
	mov.u32 	%r73, %tid.x;
	ld.global.u32 	%r202, [%rd20];
	neg.s32 	%r1051, %r202;
	and.b32  	%r203, %r73, 31;
	and.b32  	%r204, %r73, 992;
	mul.lo.s32 	%r205, %r204, 19;
	or.b32  	%r75, %r205, %r203;
	setp.ge.u32 	%p3, %r75, %r72;
	shl.b32 	%r206, %r75, 2;
	cvt.u64.u32 	%rd21, %r206;
	add.s64 	%rd11, %rd20, %rd21;
	mov.u32 	%r1033, %r1051;
	@%p3 bra 	$L__BB3_29;
	ld.global.u32 	%r207, [%rd11];
	neg.s32 	%r1033, %r207;
$L__BB3_29:
	add.s32 	%r208, %r75, 32;
	setp.ge.u32 	%p4, %r208, %r72;
	mov.u32 	%r1034, %r1051;
	@%p4 bra 	$L__BB3_31;
	ld.global.u32 	%r209, [%rd11+128];
	neg.s32 	%r1034, %r209;
$L__BB3_31:
	add.s32 	%r210, %r75, 64;
	setp.ge.u32 	%p5, %r210, %r72;
	mov.u32 	%r1035, %r1051;
	@%p5 bra 	$L__BB3_33;
	ld.global.u32 	%r211, [%rd11+256];
	neg.s32 	%r1035, %r211;
$L__BB3_33:
	add.s32 	%r212, %r75, 96;
	setp.ge.u32 	%p6, %r212, %r72;
	mov.u32 	%r1036, %r1051;
	@%p6 bra 	$L__BB3_35;
	ld.global.u32 	%r213, [%rd11+384];
	neg.s32 	%r1036, %r213;
$L__BB3_35:
	add.s32 	%r214, %r75, 128;
	setp.ge.u32 	%p7, %r214, %r72;
	mov.u32 	%r1037, %r1051;
	@%p7 bra 	$L__BB3_37;
	ld.global.u32 	%r215, [%rd11+512];
	neg.s32 	%r1037, %r215;
$L__BB3_37:
	add.s32 	%r216, %r75, 160;
	setp.ge.u32 	%p8, %r216, %r72;
	mov.u32 	%r1038, %r1051;
	@%p8 bra 	$L__BB3_39;
	ld.global.u32 	%r217, [%rd11+640];
	neg.s32 	%r1038, %r217;
$L__BB3_39:
	add.s32 	%r218, %r75, 192;
	setp.ge.u32 	%p9, %r218, %r72;
	mov.u32 	%r1039, %r1051;
	@%p9 bra 	$L__BB3_41;
	ld.global.u32 	%r219, [%rd11+768];
	neg.s32 	%r1039, %r219;
$L__BB3_41:
	add.s32 	%r220, %r75, 224;
	setp.ge.u32 	%p10, %r220, %r72;
	mov.u32 	%r1040, %r1051;
	@%p10 bra 	$L__BB3_43;
	ld.global.u32 	%r221, [%rd11+896];
	neg.s32 	%r1040, %r221;
$L__BB3_43:
	add.s32 	%r92, %r75, 256;
	setp.ge.u32 	%p11, %r92, %r72;
	mov.u32 	%r1041, %r1051;
	@%p11 bra 	$L__BB3_45;
	ld.global.u32 	%r222, [%rd11+1024];
	neg.s32 	%r1041, %r222;
$L__BB3_45:
	add.s32 	%r223, %r75, 288;
	setp.ge.u32 	%p12, %r223, %r72;
	mov.u32 	%r1042, %r1051;
	@%p12 bra 	$L__BB3_47;
	ld.global.u32 	%r224, [%rd11+1152];
	neg.s32 	%r1042, %r224;
$L__BB3_47:
	add.s32 	%r225, %r75, 320;
	setp.ge.u32 	%p13, %r225, %r72;
	mov.u32 	%r1043, %r1051;
	@%p13 bra 	$L__BB3_49;
	ld.global.u32 	%r226, [%rd11+1280];
	neg.s32 	%r1043, %r226;
$L__BB3_49:
	add.s32 	%r227, %r75, 352;
	setp.ge.u32 	%p14, %r227, %r72;
	mov.u32 	%r1044, %r1051;
	@%p14 bra 	$L__BB3_51;
	ld.global.u32 	%r228, [%rd11+1408];
	neg.s32 	%r1044, %r228;
$L__BB3_51:
	add.s32 	%r229, %r75, 384;
	setp.ge.u32 	%p15, %r229, %r72;
	mov.u32 	%r1045, %r1051;
	@%p15 bra 	$L__BB3_53;
	ld.global.u32 	%r230, [%rd11+1536];
	neg.s32 	%r1045, %r230;
$L__BB3_53:
	add.s32 	%r231, %r75, 416;
	setp.ge.u32 	%p16, %r231, %r72;
	mov.u32 	%r1046, %r1051;
	@%p16 bra 	$L__BB3_55;
	ld.global.u32 	%r232, [%rd11+1664];
	neg.s32 	%r1046, %r232;
$L__BB3_55:
	add.s32 	%r233, %r75, 448;
	setp.ge.u32 	%p17, %r233, %r72;
	mov.u32 	%r1047, %r1051;
	@%p17 bra 	$L__BB3_57;
	ld.global.u32 	%r234, [%rd11+1792];
	neg.s32 	%r1047, %r234;
$L__BB3_57:
	add.s32 	%r235, %r75, 480;
	setp.ge.u32 	%p18, %r235, %r72;
	mov.u32 	%r1048, %r1051;
	@%p18 bra 	$L__BB3_59;
	ld.global.u32 	%r236, [%rd11+1920];
	neg.s32 	%r1048, %r236;
$L__BB3_59:
	add.s32 	%r237, %r75, 512;
	setp.ge.u32 	%p19, %r237, %r72;
	mov.u32 	%r1049, %r1051;
	@%p19 bra 	$L__BB3_61;
	ld.global.u32 	%r238, [%rd11+2048];
	neg.s32 	%r1049, %r238;
$L__BB3_61:
	add.s32 	%r239, %r75, 544;
	setp.ge.u32 	%p20, %r239, %r72;
	mov.u32 	%r1050, %r1051;
	@%p20 bra 	$L__BB3_63;
	ld.global.u32 	%r240, [%rd11+2176];
	neg.s32 	%r1050, %r240;
$L__BB3_63:
	add.s32 	%r113, %r75, 576;
	setp.ge.u32 	%p21, %r113, %r72;
	@%p21 bra 	$L__BB3_65;
	ld.global.u32 	%r241, [%rd11+2304];
	neg.s32 	%r1051, %r241;
$L__BB3_65:
	// begin inline asm
	mov.u32 %r242, %laneid;
	// end inline asm
	shr.u32 	%r117, %r73, 5;
	mad.lo.s32 	%r243, %r117, 608, %r242;
	shl.b32 	%r244, %r243, 2;
	mov.u32 	%r245, _ZZN3cub18CUB_300001_SM_10006detail4scan16DeviceScanKernelINS2_10policy_hubIiiimN4cuda3std3__44plusIiEEE10Policy1000EN6thrust24THRUST_300001_SM_1000_NS18transform_iteratorINS7_6negateIiEENSD_6detail15normal_iteratorINSD_10device_ptrIiEEEEiiEESL_NS0_13ScanTileStateIiLb1EEES9_NS0_8NullTypeEmiLb0ESP_EEvT0_T1_T2_iT3_T4_T5_E12temp_storage;
	add.s32 	%r118, %r245, %r244;
	st.shared.u32 	[%r118], %r1033;
	st.shared.u32 	[%r118+128], %r1034;
	st.shared.u32 	[%r118+256], %r1035;
	st.shared.u32 	[%r118+384], %r1036;
	st.shared.u32 	[%r118+512], %r1037;
	st.shared.u32 	[%r118+640], %r1038;
	st.shared.u32 	[%r118+768], %r1039;
	st.shared.u32 	[%r118+896], %r1040;
	st.shared.u32 	[%r118+1024], %r1041;
	st.shared.u32 	[%r118+1152], %r1042;
	st.shared.u32 	[%r118+1280], %r1043;
	st.shared.u32 	[%r118+1408], %r1044;
	st.shared.u32 	[%r118+1536], %r1045;
	st.shared.u32 	[%r118+1664], %r1046;
	st.shared.u32 	[%r118+1792], %r1047;
	st.shared.u32 	[%r118+1920], %r1048;
	st.shared.u32 	[%r118+2048], %r1049;
	st.shared.u32 	[%r118+2176], %r1050;
	st.shared.u32 	[%r118+2304], %r1051;
	bar.warp.sync 	-1;
	mad.lo.s32 	%r119, %r242, 72, %r118;
	ld.shared.u32 	%r120, [%r119];
	ld.shared.u32 	%r121, [%r119+4];
	ld.shared.u32 	%r122, [%r119+8];
	ld.shared.u32 	%r123, [%r119+12];
	ld.shared.u32 	%r124, [%r119+16];
	ld.shared.u32 	%r125, [%r119+20];
	ld.shared.u32 	%r126, [%r119+24];
	ld.shared.u32 	%r127, [%r119+28];
	ld.shared.u32 	%r128, [%r119+32];
	ld.shared.u32 	%r129, [%r119+36];
	ld.shared.u32 	%r130, [%r119+40];
	ld.shared.u32 	%r131, [%r119+44];
	ld.shared.u32 	%r132, [%r119+48];
	ld.shared.u32 	%r133, [%r119+52];
	ld.shared.u32 	%r134, [%r119+56];
	ld.shared.u32 	%r135, [%r119+60];
	ld.shared.u32 	%r136, [%r119+64];
	ld.shared.u32 	%r137, [%r119+68];
	ld.shared.u32 	%r138, [%r119+72];
	bar.sync 	0;
	setp.ne.s32 	%p22, %r1, 0;
	@%p22 bra 	$L__BB3_69;
	add.s32 	%r475, %r121, %r120;
	add.s32 	%r476, %r122, %r475;
	add.s32 	%r477, %r123, %r476;
	add.s32 	%r478, %r124, %r477;
	add.s32 	%r479, %r125, %r478;
	add.s32 	%r480, %r126, %r479;
	add.s32 	%r481, %r127, %r480;
	add.s32 	%r482, %r128, %r481;
	add.s32 	%r483, %r129, %r482;
	add.s32 	%r484, %r130, %r483;
	add.s32 	%r485, %r131, %r484;
	add.s32 	%r486, %r132, %r485;
	add.s32 	%r487, %r133, %r486;
	add.s32 	%r488, %r134, %r487;
	add.s32 	%r489, %r135, %r488;
	add.s32 	%r490, %r136, %r489;
	add.s32 	%r491, %r137, %r490;
	add.s32 	%r446, %r138, %r491;
	mov.b32 	%r472, 1;
	mov.b32 	%r473, 0;
	mov.b32 	%r474, -1;
	// begin inline asm
	shfl.sync.up.b32 %r445, %r446, %r472, %r473, %r474;
	// end inline asm
	setp.gt.s32 	%p70, %r242, 0;
	selp.b32 	%r492, %r445, 0, %p70;
	add.s32 	%r451, %r492, %r446;
	mov.b32 	%r452, 2;
	// begin inline asm
	shfl.sync.up.b32 %r450, %r451, %r452, %r473, %r474;
	// end inline asm
	setp.lt.s32 	%p71, %r242, 2;
	selp.b32 	%r493, 0, %r450, %p71;
	add.s32 	%r456, %r493, %r451;
	mov.b32 	%r457, 4;
	// begin inline asm
	shfl.sync.up.b32 %r455, %r456, %r457, %r473, %r474;
	// end inline asm
	setp.lt.s32 	%p72, %r242, 4;
	selp.b32 	%r494, 0, %r455, %p72;
	add.s32 	%r461, %r494, %r456;
	mov.b32 	%r462, 8;
	// begin inline asm
	shfl.sync.up.b32 %r460, %r461, %r462, %r473, %r474;
	// end inline asm
	setp.lt.s32 	%p73, %r242, 8;
	selp.b32 	%r495, 0, %r460, %p73;
	add.s32 	%r466, %r495, %r461;
	mov.b32 	%r467, 16;
	// begin inline asm
	shfl.sync.up.b32 %r465, %r466, %r467, %r473, %r474;
	// end inline asm
	setp.lt.s32 	%p74, %r242, 16;
	selp.b32 	%r496, 0, %r465, %p74;
	add.s32 	%r471, %r496, %r466;
	// begin inline asm
	shfl.sync.up.b32 %r470, %r471, %r472, %r473, %r474;
	// end inline asm
	setp.ne.s32 	%p75, %r242, 31;
	@%p75 bra 	$L__BB3_68;
	shl.b32 	%r497, %r117, 2;
	mov.u32 	%r498, _ZZN3cub18CUB_300001_SM_10006detail4scan16DeviceScanKernelINS2_10policy_hubIiiimN4cuda3std3__44plusIiEEE10Policy1000EN6thrust24THRUST_300001_SM_1000_NS18transform_iteratorINS7_6negateIiEENSD_6detail15normal_iteratorINSD_10device_ptrIiEEEEiiEESL_NS0_13ScanTileStateIiLb1EEES9_NS0_8NullTypeEmiLb0ESP_EEvT0_T1_T2_iT3_T4_T5_E12temp_storage;
	add.s32 	%r499, %r498, %r497;
	st.shared.u32 	[%r499+16], %r471;
$L__BB3_68:
	bar.sync 	0;
	ld.shared.v4.u32 	{%r500, %r501, %r502, %r503}, [_ZZN3cub18CUB_300001_SM_10006detail4scan16DeviceScanKernelINS2_10policy_hubIiiimN4cuda3std3__44plusIiEEE10Policy1000EN6thrust24THRUST_300001_SM_1000_NS18transform_iteratorINS7_6negateIiEENSD_6detail15normal_iteratorINSD_10device_ptrIiEEEEiiEESL_NS0_13ScanTileStateIiLb1EEES9_NS0_8NullTypeEmiLb0ESP_EEvT0_T1_T2_iT3_T4_T5_E12temp_storage+16];
	add.s32 	%r504, %r501, %r500;
	setp.eq.s32 	%p76, %r117, 2;
	selp.b32 	%r505, %r504, %r500, %p76;
	add.s32 	%r506, %r504, %r502;
	setp.eq.s32 	%p77, %r117, 3;
	selp.b32 	%r507, %r506, %r505, %p77;
	add.s32 	%r508, %r506, %r503;
	setp.eq.s32 	%p78, %r117, 4;
	selp.b32 	%r509, %r508, %r507, %p78;
	ld.shared.v4.u32 	{%r510, %r511, %r512, %r513}, [_ZZN3cub18CUB_300001_SM_10006detail4scan16DeviceScanKernelINS2_10policy_hubIiiimN4cuda3std3__44plusIiEEE10Policy1000EN6thrust24THRUST_300001_SM_1000_NS18transform_iteratorINS7_6negateIiEENSD_6detail15normal_iteratorINSD_10device_ptrIiEEEEiiEESL_NS0_13ScanTileStateIiLb1EEES9_NS0_8NullTypeEmiLb0ESP_EEvT0_T1_T2_iT3_T4_T5_E12temp_storage+32];
	add.s32 	%r514, %r508, %r510;
	setp.eq.s32 	%p79, %r117, 5;
	selp.b32 	%r515, %r514, %r509, %p79;
	add.s32 	%r516, %r514, %r511;
	setp.eq.s32 	%p80, %r117, 6;
	selp.b32 	%r517, %r516, %r515, %p80;
	add.s32 	%r518, %r516, %r512;
	setp.eq.s32 	%p81, %r117, 7;
	selp.b32 	%r519, %r518, %r517, %p81;
	add.s32 	%r520, %r518, %r513;
	setp.eq.s32 	%p82, %r117, 8;
	selp.b32 	%r521, %r520, %r519, %p82;
	ld.shared.v4.u32 	{%r522, %r523, %r524, %r525}, [_ZZN3cub18CUB_300001_SM_10006detail4scan16DeviceScanKernelINS2_10policy_hubIiiimN4cuda3std3__44plusIiEEE10Policy1000EN6thrust24THRUST_300001_SM_1000_NS18transform_iteratorINS7_6negateIiEENSD_6detail15normal_iteratorINSD_10device_ptrIiEEEEiiEESL_NS0_13ScanTileStateIiLb1EEES9_NS0_8NullTypeEmiLb0ESP_EEvT0_T1_T2_iT3_T4_T5_E12temp_storage+48];
	add.s32 	%r526, %r520, %r522;
	setp.eq.s32 	%p83, %r117, 9;
	selp.b32 	%r527, %r526, %r521, %p83;
	add.s32 	%r528, %r526, %r523;
	setp.eq.s32 	%p84, %r117, 10;
	selp.b32 	%r529, %r528, %r527, %p84;
	add.s32 	%r530, %r528, %r524;
	setp.eq.s32 	%p85, %r117, 11;
	selp.b32 	%r531, %r530, %r529, %p85;
	add.s32 	%r532, %r530, %r525;
	setp.eq.s32 	%p86, %r117, 12;
	selp.b32 	%r533, %r532, %r531, %p86;
	setp.lt.u32 	%p87, %r73, 32;
	setp.eq.s32 	%p88, %r242, 0;
	selp.b32 	%r534, 0, %r470, %p88;
	add.s32 	%r535, %r533, %r534;
	selp.b32 	%r536, %r470, %r535, %p87;
	setp.eq.s32 	%p89, %r73, 0;
	selp.b32 	%r1063, 0, %r536, %p89;
	bra.uni 	$L__BB3_88;
$L__BB3_69:
	add.s32 	%r276, %r121, %r120;
	add.s32 	%r277, %r122, %r276;
	add.s32 	%r278, %r123, %r277;
	add.s32 	%r279, %r124, %r278;
	add.s32 	%r280, %r125, %r279;
	add.s32 	%r281, %r126, %r280;
	add.s32 	%r282, %r127, %r281;
	add.s32 	%r283, %r128, %r282;
	add.s32 	%r284, %r129, %r283;
	add.s32 	%r285, %r130, %r284;
	add.s32 	%r286, %r131, %r285;
	add.s32 	%r287, %r132, %r286;
	add.s32 	%r288, %r133, %r287;
	add.s32 	%r289, %r134, %r288;
	add.s32 	%r290, %r135, %r289;
	add.s32 	%r291, %r136, %r290;
	add.s32 	%r292, %r137, %r291;
	add.s32 	%r247, %r138, %r292;
	mov.b32 	%r273, 1;
	mov.b32 	%r274, 0;
	mov.b32 	%r275, -1;
	// begin inline asm
	shfl.sync.up.b32 %r246, %r247, %r273, %r274, %r275;
	// end inline asm
	setp.gt.s32 	%p23, %r242, 0;
	selp.b32 	%r293, %r246, 0, %p23;
	add.s32 	%r252, %r293, %r247;
	mov.b32 	%r253, 2;
	// begin inline asm
	shfl.sync.up.b32 %r251, %r252, %r253, %r274, %r275;
	// end inline asm
	setp.lt.s32 	%p24, %r242, 2;
	selp.b32 	%r294, 0, %r251, %p24;
	add.s32 	%r257, %r294, %r252;
	mov.b32 	%r258, 4;
	// begin inline asm
	shfl.sync.up.b32 %r256, %r257, %r258, %r274, %r275;
	// end inline asm
	setp.lt.s32 	%p25, %r242, 4;
	selp.b32 	%r295, 0, %r256, %p25;
	add.s32 	%r262, %r295, %r257;
	mov.b32 	%r263, 8;
	// begin inline asm
	shfl.sync.up.b32 %r261, %r262, %r263, %r274, %r275;
	// end inline asm
	setp.lt.s32 	%p26, %r242, 8;
	selp.b32 	%r296, 0, %r261, %p26;
	add.s32 	%r267, %r296, %r262;
	mov.b32 	%r268, 16;
	// begin inline asm
	shfl.sync.up.b32 %r266, %r267, %r268, %r274, %r275;
	// end inline asm
	setp.lt.s32 	%p27, %r242, 16;
	selp.b32 	%r297, 0, %r266, %p27;
	add.s32 	%r272, %r297, %r267;
	// begin inline asm
	shfl.sync.up.b32 %r271, %r272, %r273, %r274, %r275;
	// end inline asm
	setp.ne.s32 	%p28, %r242, 31;
	@%p28 bra 	$L__BB3_71;
	shl.b32 	%r298, %r117, 2;
	mov.u32 	%r299, _ZZN3cub18CUB_300001_SM_10006detail4scan16DeviceScanKernelINS2_10policy_hubIiiimN4cuda3std3__44plusIiEEE10Policy1000EN6thrust24THRUST_300001_SM_1000_NS18transform_iteratorINS7_6negateIiEENSD_6detail15normal_iteratorINSD_10device_ptrIiEEEEiiEESL_NS0_13ScanTileStateIiLb1EEES9_NS0_8NullTypeEmiLb0ESP_EEvT0_T1_T2_iT3_T4_T5_E12temp_storage;
	add.s32 	%r300, %r299, %r298;
	st.shared.u32 	[%r300+16], %r272;
$L__BB3_71:
	bar.sync 	0;
	ld.shared.v4.u32 	{%r301, %r302, %r303, %r304}, [_ZZN3cub18CUB_300001_SM_10006detail4scan16DeviceScanKernelINS2_10policy_hubIiiimN4cuda3std3__44plusIiEEE10Policy1000EN6thrust24THRUST_300001_SM_1000_NS18transform_iteratorINS7_6negateIiEENSD_6detail15normal_iteratorINSD_10device_ptrIiEEEEiiEESL_NS0_13ScanTileStateIiLb1EEES9_NS0_8NullTypeEmiLb0ESP_EEvT0_T1_T2_iT3_T4_T5_E12temp_storage+16];
	add.s32 	%r305, %r302, %r301;
	setp.eq.s32 	%p29, %r117, 2;
	selp.b32 	%r306, %r305, %r301, %p29;
	add.s32 	%r307, %r305, %r303;
	setp.eq.s32 	%p30, %r117, 3;
	selp.b32 	%r308, %r307, %r306, %p30;
	add.s32 	%r309, %r307, %r304;
	setp.eq.s32 	%p31, %r117, 4;
	selp.b32 	%r310, %r309, %r308, %p31;
	ld.shared.v4.u32 	{%r311, %r312, %r313, %r314}, [_ZZN3cub18CUB_300001_SM_10006detail4scan16DeviceScanKernelINS2_10policy_hubIiiimN4cuda3std3__44plusIiEEE10Policy1000EN6thrust24THRUST_300001_SM_1000_NS18transform_iteratorINS7_6negateIiEENSD_6detail15normal_iteratorINSD_10device_ptrIiEEEEiiEESL_NS0_13ScanTileStateIiLb1EEES9_NS0_8NullTypeEmiLb0ESP_EEvT0_T1_T2_iT3_T4_T5_E12temp_storage+32];
	add.s32 	%r315, %r309, %r311;
	setp.eq.s32 	%p32, %r117, 5;
	selp.b32 	%r316, %r315, %r310, %p32;
	add.s32 	%r317, %r315, %r312;
	setp.eq.s32 	%p33, %r117, 6;
	selp.b32 	%r318, %r317, %r316, %p33;
	add.s32 	%r319, %r317, %r313;
	setp.eq.s32 	%p34, %r117, 7;
	selp.b32 	%r320, %r319, %r318, %p34;
	add.s32 	%r321, %r319, %r314;
	setp.eq.s32 	%p35, %r117, 8;
	selp.b32 	%r322, %r321, %r320, %p35;
	ld.shared.v4.u32 	{%r323, %r324, %r325, %r326}, [_ZZN3cub18CUB_300001_SM_10006detail4scan16DeviceScanKernelINS2_10policy_hubIiiimN4cuda3std3__44plusIiEEE10Policy1000EN6thrust24THRUST_300001_SM_1000_NS18transform_iteratorINS7_6negateIiEENSD_6detail15normal_iteratorINSD_10device_ptrIiEEEEiiEESL_NS0_13ScanTileStateIiLb1EEES9_NS0_8NullTypeEmiLb0ESP_EEvT0_T1_T2_iT3_T4_T5_E12temp_storage+48];
	add.s32 	%r327, %r321, %r323;
	setp.eq.s32 	%p36, %r117, 9;
	selp.b32 	%r328, %r327, %r322, %p36;
	add.s32 	%r329, %r327, %r324;
	setp.eq.s32 	%p37, %r117, 10;
	selp.b32 	%r330, %r329, %r328, %p37;
	add.s32 	%r331, %r329, %r325;
	setp.eq.s32 	%p38, %r117, 11;
	selp.b32 	%r332, %r331, %r330, %p38;
	add.s32 	%r333, %r331, %r326;
	setp.eq.s32 	%p39, %r117, 12;
	selp.b32 	%r334, %r333, %r332, %p39;
	ld.shared.u32 	%r335, [_ZZN3cub18CUB_300001_SM_10006detail4scan16DeviceScanKernelINS2_10policy_hubIiiimN4cuda3std3__44plusIiEEE10Policy1000EN6thrust24THRUST_300001_SM_1000_NS18transform_iteratorINS7_6negateIiEENSD_6detail15normal_iteratorINSD_10device_ptrIiEEEEiiEESL_NS0_13ScanTileStateIiLb1EEES9_NS0_8NullTypeEmiLb0ESP_EEvT0_T1_T2_iT3_T4_T5_E12temp_storage+64];
	add.s32 	%r144, %r333, %r335;
	setp.gt.u32 	%p40, %r73, 31;
	setp.lt.u32 	%p41, %r73, 32;
	setp.eq.s32 	%p42, %r242, 0;
	selp.b32 	%r336, 0, %r271, %p42;
	add.s32 	%r1062, %r334, %r336;
	selp.b32 	%r146, %r271, %r1062, %p41;
	@%p40 bra 	$L__BB3_87;
	setp.ne.s32 	%p43, %r73, 0;
	mul.wide.s32 	%rd22, %r1, 8;
	add.s64 	%rd12, %rd1, %rd22;
	@%p43 bra 	$L__BB3_74;
	st.shared.u32 	[_ZZN3cub18CUB_300001_SM_10006detail4scan16DeviceScanKernelINS2_10policy_hubIiiimN4cuda3std3__44plusIiEEE10Policy1000EN6thrust24THRUST_300001_SM_1000_NS18transform_iteratorINS7_6negateIiEENSD_6detail15normal_iteratorINSD_10device_ptrIiEEEEiiEESL_NS0_13ScanTileStateIiLb1EEES9_NS0_8NullTypeEmiLb0ESP_EEvT0_T1_T2_iT3_T4_T5_E12temp_storage+12], %r144;
	add.s64 	%rd23, %rd12, 256;
	mov.b32 	%r337, 100;
	// begin inline asm
	st.relaxed.gpu.v2.u32 [%rd23], {%r337, %r144};
	// end inline asm
$L__BB3_74:
	not.b32 	%r343, %r73;
	add.s32 	%r1058, %r1, %r343;
	mov.b32 	%r339, 550;
	// begin inline asm
	nanosleep.u32 %r339;
	// end inline asm
	mul.wide.s32 	%rd25, %r1058, 8;
	add.s64 	%rd26, %rd1, %rd25;
	add.s64 	%rd24, %rd26, 256;
	// begin inline asm
	ld.relaxed.gpu.v2.u32 {%r1059, %r1053}, [%rd24];
	// end inline asm
	mov.b32 	%r1054, 478;
$L__BB3_75:
	setp.eq.s32 	%p44, %r1059, 99;
	mov.b32 	%r344, -1;
	vote.sync.any.pred 	%p45, %p44, %r344;
	not.pred 	%p46, %p45;
	@%p46 bra 	$L__BB3_77;
	// begin inline asm
	nanosleep.u32 %r1054;
	// end inline asm
	shr.u32 	%r1054, %r1054, 1;
	// begin inline asm
	ld.relaxed.gpu.v2.u32 {%r1059, %r1053}, [%rd24];
	// end inline asm
	bra.uni 	$L__BB3_75;
$L__BB3_77:
	setp.eq.s32 	%p47, %r1059, 101;
	mov.b32 	%r371, -1;
	vote.sync.ballot.b32 	%r373, %p47, %r371;
	// begin inline asm
	mov.u32 %r346, %lanemask_ge;
	// end inline asm
	and.b32  	%r374, %r373, %r346;
	or.b32  	%r375, %r374, -2147483648;
	add.s32 	%r376, %r375, -1;
	not.b32 	%r377, %r375;
	and.b32  	%r378, %r377, %r376;
	popc.b32 	%r350, %r378;
	mov.b32 	%r349, 1;
	// begin inline asm
	shfl.sync.down.b32 %r347, %r1053, %r349, %r350, %r371;
	// end inline asm
	setp.lt.s32 	%p49, %r242, %r350;
	selp.b32 	%r379, %r347, 0, %p49;
	add.s32 	%r353, %r379, %r1053;
	mov.b32 	%r354, 2;
	// begin inline asm
	shfl.sync.down.b32 %r352, %r353, %r354, %r350, %r371;
	// end inline asm
	add.s32 	%r380, %r242, 2;
	setp.gt.s32 	%p50, %r380, %r350;
	selp.b32 	%r381, 0, %r352, %p50;
	add.s32 	%r358, %r353, %r381;
	mov.b32 	%r359, 4;
	// begin inline asm
	shfl.sync.down.b32 %r357, %r358, %r359, %r350, %r371;
	// end inline asm
	add.s32 	%r382, %r242, 4;
	setp.gt.s32 	%p51, %r382, %r350;
	selp.b32 	%r383, 0, %r357, %p51;
	add.s32 	%r363, %r358, %r383;
	mov.b32 	%r364, 8;
	// begin inline asm
	shfl.sync.down.b32 %r362, %r363, %r364, %r350, %r371;
	// end inline asm
	add.s32 	%r384, %r242, 8;
	setp.gt.s32 	%p52, %r384, %r350;
	selp.b32 	%r385, 0, %r362, %p52;
	add.s32 	%r368, %r363, %r385;
	mov.b32 	%r369, 16;
	// begin inline asm
	shfl.sync.down.b32 %r367, %r368, %r369, %r350, %r371;
	// end inline asm
	add.s32 	%r386, %r242, 16;
	setp.gt.s32 	%p53, %r386, %r350;
	selp.b32 	%r387, 0, %r367, %p53;
	add.s32 	%r1055, %r368, %r387;
	add.s64 	%rd13, %rd1, 256;
	mov.b32 	%r1056, 478;
$L__BB3_78:
	setp.ne.s32 	%p54, %r1059, 101;
	mov.b32 	%r388, -1;
	vote.sync.all.pred 	%p55, %p54, %r388;
	not.pred 	%p56, %p55;
	@%p56 bra 	$L__BB3_83;
	shr.u32 	%r1056, %r1056, 1;
	mul.wide.s32 	%rd29, %r1058, 8;
	add.s64 	%rd30, %rd13, %rd29;
	add.s64 	%rd28, %rd30, -256;
	// begin inline asm
	ld.relaxed.gpu.v2.u32 {%r1059, %r1060}, [%rd28];
	// end inline asm
	mov.u32 	%r1061, %r1056;
$L__BB3_80:
	setp.eq.s32 	%p60, %r1059, 99;
	mov.b32 	%r396, -1;
	vote.sync.any.pred 	%p61, %p60, %r396;
	not.pred 	%p62, %p61;
	@%p62 bra 	$L__BB3_82;
	// begin inline asm
	nanosleep.u32 %r1061;
	// end inline asm
	shr.u32 	%r1061, %r1061, 1;
	// begin inline asm
	ld.relaxed.gpu.v2.u32 {%r1059, %r1060}, [%rd28];
	// end inline asm
	bra.uni 	$L__BB3_80;
$L__BB3_82:
	setp.eq.s32 	%p63, %r1059, 101;
	mov.b32 	%r422, -1;
	vote.sync.ballot.b32 	%r423, %p63, %r422;
	and.b32  	%r424, %r423, %r346;
	or.b32  	%r425, %r424, -2147483648;
	add.s32 	%r426, %r425, -1;
	not.b32 	%r427, %r425;
	and.b32  	%r428, %r427, %r426;
	popc.b32 	%r401, %r428;
	mov.b32 	%r400, 1;
	// begin inline asm
	shfl.sync.down.b32 %r398, %r1060, %r400, %r401, %r422;
	// end inline asm
	setp.lt.s32 	%p65, %r242, %r401;
	selp.b32 	%r429, %r398, 0, %p65;
	add.s32 	%r404, %r429, %r1060;
	mov.b32 	%r405, 2;
	// begin inline asm
	shfl.sync.down.b32 %r403, %r404, %r405, %r401, %r422;
	// end inline asm
	add.s32 	%r430, %r242, 2;
	setp.gt.s32 	%p66, %r430, %r401;
	selp.b32 	%r431, 0, %r403, %p66;
	add.s32 	%r409, %r404, %r431;
	mov.b32 	%r410, 4;
	// begin inline asm
	shfl.sync.down.b32 %r408, %r409, %r410, %r401, %r422;
	// end inline asm
	add.s32 	%r432, %r242, 4;
	setp.gt.s32 	%p67, %r432, %r401;
	selp.b32 	%r433, 0, %r408, %p67;
	add.s32 	%r414, %r409, %r433;
	mov.b32 	%r415, 8;
	// begin inline asm
	shfl.sync.down.b32 %r413, %r414, %r415, %r401, %r422;
	// end inline asm
	add.s32 	%r434, %r242, 8;
	setp.gt.s32 	%p68, %r434, %r401;
	selp.b32 	%r435, 0, %r413, %p68;
	add.s32 	%r419, %r414, %r435;
	mov.b32 	%r420, 16;
	// begin inline asm
	shfl.sync.down.b32 %r418, %r419, %r420, %r401, %r422;
	// end inline asm
	add.s32 	%r436, %r242, 16;
	setp.gt.s32 	%p69, %r436, %r401;
	selp.b32 	%r437, 0, %r418, %p69;
	add.s32 	%r438, %r437, %r1055;
	add.s32 	%r1055, %r438, %r419;
	add.s32 	%r1058, %r1058, -32;
	bra.uni 	$L__BB3_78;
$L__BB3_83:
	@%p43 bra 	$L__BB3_85;
	add.s32 	%r391, %r1055, %r144;
	add.s64 	%rd27, %rd12, 256;
	mov.b32 	%r390, 101;
	// begin inline asm
	st.relaxed.gpu.v2.u32 [%rd27], {%r390, %r391};
	// end inline asm
	st.shared.u32 	[_ZZN3cub18CUB_300001_SM_10006detail4scan16DeviceScanKernelINS2_10policy_hubIiiimN4cuda3std3__44plusIiEEE10Policy1000EN6thrust24THRUST_300001_SM_1000_NS18transform_iteratorINS7_6negateIiEENSD_6detail15normal_iteratorINSD_10device_ptrIiEEEEiiEESL_NS0_13ScanTileStateIiLb1EEES9_NS0_8NullTypeEmiLb0ESP_EEvT0_T1_T2_iT3_T4_T5_E12temp_storage+4], %r1055;
	st.shared.u32 	[_ZZN3cub18CUB_300001_SM_10006detail4scan16DeviceScanKernelINS2_10policy_hubIiiimN4cuda3std3__44plusIiEEE10Policy1000EN6thrust24THRUST_300001_SM_1000_NS18transform_iteratorINS7_6negateIiEENSD_6detail15normal_iteratorINSD_10device_ptrIiEEEEiiEESL_NS0_13ScanTileStateIiLb1EEES9_NS0_8NullTypeEmiLb0ESP_EEvT0_T1_T2_iT3_T4_T5_E12temp_storage+8], %r391;
$L__BB3_85:
	setp.ne.s32 	%p58, %r242, 0;
	mov.u32 	%r1062, %r146;
	@%p58 bra 	$L__BB3_87;
	st.shared.u32 	[_ZZN3cub18CUB_300001_SM_10006detail4scan16DeviceScanKernelINS2_10policy_hubIiiimN4cuda3std3__44plusIiEEE10Policy1000EN6thrust24THRUST_300001_SM_1000_NS18transform_iteratorINS7_6negateIiEENSD_6detail15normal_iteratorINSD_10device_ptrIiEEEEiiEESL_NS0_13ScanTileStateIiLb1EEES9_NS0_8NullTypeEmiLb0ESP_EEvT0_T1_T2_iT3_T4_T5_E12temp_storage+84], %r1055;
	mov.u32 	%r1062, %r1055;
$L__BB3_87:
	bar.sync 	0;
	setp.eq.s32 	%p59, %r73, 0;
	ld.shared.u32 	%r392, [_ZZN3cub18CUB_300001_SM_10006detail4scan16DeviceScanKernelINS2_10policy_hubIiiimN4cuda3std3__44plusIiEEE10Policy1000EN6thrust24THRUST_300001_SM_1000_NS18transform_iteratorINS7_6negateIiEENSD_6detail15normal_iteratorINSD_10device_ptrIiEEEEiiEESL_NS0_13ScanTileStateIiLb1EEES9_NS0_8NullTypeEmiLb0ESP_EEvT0_T1_T2_iT3_T4_T5_E12temp_storage+84];
	selp.b32 	%r393, 0, %r392, %p59;
	add.s32 	%r1063, %r393, %r1062;
$L__BB3_88:
	add.s32 	%r537, %r1063, %r120;
	add.s32 	%r538, %r121, %r537;
	add.s32 	%r539, %r122, %r538;
	add.s32 	%r540, %r123, %r539;
	add.s32 	%r541, %r124, %r540;
	add.s32 	%r542, %r125, %r541;
	add.s32 	%r543, %r126, %r542;
	add.s32 	%r544, %r127, %r543;
	add.s32 	%r545, %r128, %r544;
	add.s32 	%r546, %r129, %r545;
	add.s32 	%r547, %r130, %r546;
	add.s32 	%r548, %r131, %r547;
	add.s32 	%r549, %r132, %r548;
	add.s32 	%r550, %r133, %r549;
	add.s32 	%r551, %r134, %r550;
	add.s32 	%r552, %r135, %r551;
	add.s32 	%r553, %r136, %r552;
	add.s32 	%r554, %r137, %r553;
	add.s32 	%r555, %r138, %r554;
	bar.sync 	0;
	st.shared.u32 	[%r119], %r537;
	st.shared.u32 	[%r119+4], %r538;
	st.shared.u32 	[%r119+8], %r539;
	st.shared.u32 	[%r119+12], %r540;
	st.shared.u32 	[%r119+16], %r541;
	st.shared.u32 	[%r119+20], %r542;
	st.shared.u32 	[%r119+24], %r543;
	st.shared.u32 	[%r119+28], %r544;
	st.shared.u32 	[%r119+32], %r545;
	st.shared.u32 	[%r119+36], %r546;
	st.shared.u32 	[%r119+40], %r547;
	st.shared.u32 	[%r119+44], %r548;
	st.shared.u32 	[%r119+48], %r549;
	st.shared.u32 	[%r119+52], %r550;
	st.shared.u32 	[%r119+56], %r551;
	st.shared.u32 	[%r119+60], %r552;
	st.shared.u32 	[%r119+64], %r553;
	st.shared.u32 	[%r119+68], %r554;
	st.shared.u32 	[%r119+72], %r555;
	bar.warp.sync 	-1;
	ld.shared.u32 	%r180, [%r118];
	ld.shared.u32 	%r181, [%r118+128];
	ld.shared.u32 	%r182, [%r118+256];
	ld.shared.u32 	%r183, [%r118+384];
	ld.shared.u32 	%r184, [%r118+512];
	ld.shared.u32 	%r185, [%r118+640];
	ld.shared.u32 	%r186, [%r118+768];
	ld.shared.u32 	%r187, [%r118+896];
	ld.shared.u32 	%r188, [%r118+1024];
	ld.shared.u32 	%r189, [%r118+1152];
	ld.shared.u32 	%r190, [%r118+1280];
	ld.shared.u32 	%r191, [%r118+1408];
	ld.shared.u32 	%r192, [%r118+1536];
	ld.shared.u32 	%r193, [%r118+1664];
	ld.shared.u32 	%r194, [%r118+1792];
	ld.shared.u32 	%r195, [%r118+1920];
	ld.shared.u32 	%r196, [%r118+2048];
	ld.shared.u32 	%r197, [%r118+2176];
	ld.shared.u32 	%r198, [%r118+2304];
	setp.ne.s32 	%p90, %r73, 0;
	@%p90 bra 	$L__BB3_90;
	st.volatile.shared.u32 	[_ZZN3cub18CUB_300001_SM_10006detail4scan16DeviceScanKernelINS2_10policy_hubIiiimN4cuda3std3__44plusIiEEE10Policy1000EN6thrust24THRUST_300001_SM_1000_NS18transform_iteratorINS7_6negateIiEENSD_6detail15normal_iteratorINSD_10device_ptrIiEEEEiiEESL_NS0_13ScanTileStateIiLb1EEES9_NS0_8NullTypeEmiLb0ESP_EEvT0_T1_T2_iT3_T4_T5_E12temp_storage+31616], %r72;
$L__BB3_90:
	bar.sync 	0;
	ld.volatile.shared.u32 	%r199, [_ZZN3cub18CUB_300001_SM_10006detail4scan16DeviceScanKernelINS2_10policy_hubIiiimN4cuda3std3__44plusIiEEE10Policy1000EN6thrust24THRUST_300001_SM_1000_NS18transform_iteratorINS7_6negateIiEENSD_6detail15normal_iteratorINSD_10device_ptrIiEEEEiiEESL_NS0_13ScanTileStateIiLb1EEES9_NS0_8NullTypeEmiLb0ESP_EEvT0_T1_T2_iT3_T4_T5_E12temp_storage+31616];
	cvt.u64.u32 	%rd35, %r75;
	add.s64 	%rd36, %rd4, %rd35;
	setp.ge.s32 	%p91, %r75, %r199;
	shl.b64 	%rd37, %rd36, 2;
	add.s64 	%rd15, %rd3, %rd37;
	@%p91 bra 	$L__BB3_92;
	st.global.u32 	[%rd15], %r180;
$L__BB3_92:
	mov.u32 	%r556, %tid.x;
	and.b32  	%r557, %r556, 992;
	mul.lo.s32 	%r558, %r557, 19;
	and.b32  	%r559, %r556, 31;
	or.b32  	%r560, %r558, %r559;
	add.s32 	%r561, %r560, 32;
	setp.ge.s32 	%p92, %r561, %r199;
	@%p92 bra 	$L__BB3_94;
	st.global.u32 	[%rd15+128], %r181;
$L__BB3_94:
	add.s32 	%r567, %r560, 64;
	setp.ge.s32 	%p93, %r567, %r199;
	@%p93 bra 	$L__BB3_96;
	st.global.u32 	[%rd15+256], %r182;
$L__BB3_96:
	add.s32 	%r573, %r560, 96;
	setp.ge.s32 	%p94, %r573, %r199;
	@%p94 bra 	$L__BB3_98;
	st.global.u32 	[%rd15+384], %r183;
$L__BB3_98:
	add.s32 	%r579, %r560, 128;
	setp.ge.s32 	%p95, %r579, %r199;
	@%p95 bra 	$L__BB3_100;
	st.global.u32 	[%rd15+512], %r184;
$L__BB3_100:
	add.s32 	%r585, %r560, 160;
	setp.ge.s32 	%p96, %r585, %r199;
	@%p96 bra 	$L__BB3_102;
	st.global.u32 	[%rd15+640], %r185;
$L__BB3_102:
	add.s32 	%r591, %r560, 192;
	setp.ge.s32 	%p97, %r591, %r199;
	@%p97 bra 	$L__BB3_104;
	st.global.u32 	[%rd15+768], %r186;
$L__BB3_104:
	add.s32 	%r597, %r560, 224;
	setp.ge.s32 	%p98, %r597, %r199;
	@%p98 bra 	$L__BB3_106;
	st.global.u32 	[%rd15+896], %r187;
$L__BB3_106:
	setp.ge.s32 	%p99, %r92, %r199;
	@%p99 bra 	$L__BB3_108;
	st.global.u32 	[%rd15+1024], %r188;
$L__BB3_108:
	add.s32 	%r603, %r560, 288;
	setp.ge.s32 	%p100, %r603, %r199;
	@%p100 bra 	$L__BB3_110;
	st.global.u32 	[%rd15+1152], %r189;
$L__BB3_110:
	add.s32 	%r609, %r560, 320;
	setp.ge.s32 	%p101, %r609, %r199;
	@%p101 bra 	$L__BB3_112;
	st.global.u32 	[%rd15+1280], %r190;
$L__BB3_112:
	add.s32 	%r615, %r560, 352;
	setp.ge.s32 	%p102, %r615, %r199;
	@%p102 bra 	$L__BB3_114;
	st.global.u32 	[%rd15+1408], %r191;
$L__BB3_114:
	add.s32 	%r621, %r560, 384;
	setp.ge.s32 	%p103, %r621, %r199;
	@%p103 bra 	$L__BB3_116;
	st.global.u32 	[%rd15+1536], %r192;
$L__BB3_116:
	add.s32 	%r627, %r560, 416;
	setp.ge.s32 	%p104, %r627, %r199;
	@%p104 bra 	$L__BB3_118;
	st.global.u32 	[%rd15+1664], %r193;
$L__BB3_118:
	add.s32 	%r633, %r560, 448;
	setp.ge.s32 	%p105, %r633, %r199;
	@%p105 bra 	$L__BB3_120;
	st.global.u32 	[%rd15+1792], %r194;
$L__BB3_120:
	add.s32 	%r639, %r560, 480;
	setp.ge.s32 	%p106, %r639, %r199;
	@%p106 bra 	$L__BB3_122;
	st.global.u32 	[%rd15+1920], %r195;
$L__BB3_122:
	add.s32 	%r645, %r560, 512;
	setp.ge.s32 	%p107, %r645, %r199;
	@%p107 bra 	$L__BB3_124;
	st.global.u32 	[%rd15+2048], %r196;
$L__BB3_124:
	add.s32 	%r651, %r560, 544;
	setp.ge.s32 	%p108, %r651, %r199;
	@%p108 bra 	$L__BB3_126;
	st.global.u32 	[%rd15+2176], %r197;
$L__BB3_126:
	setp.ge.s32 	%p109, %r113, %r199;
	@%p109 bra 	$L__BB3_128;
	st.global.u32 	[%rd15+2304], %r198;
$L__BB3_128:
	ret;

}


// ===== COMPILED SASS (sm_100) =====

	.target	sm_100

	.elftype	@"ET_EXEC"


//--------------------- .note.nv.tkinfo           --------------------------
	.section	.note.nv.tkinfo,"",@"SHT_NOTE"
	.sectionflags	@"SHF_NOTE_NV_TKINFO"
	.tkinfo
        /*0018*/ 	.word	0x00000002
        /*0030*/ 	.string	""
        /*0030*/ 	.string	"ptxas"
        /*0030*/ 	.string	"Cuda compilation tools, release 13.0, V13.0.88"
        /*0030*/ 	.string	"Build cuda_13.0.r13.0/compiler.36424714_0"
        /*0030*/ 	.string	"-arch sm_100 -m 64 "



//--------------------- .note.nv.cuinfo           --------------------------
	.section	.note.nv.cuinfo,"",@"SHT_NOTE"
	.sectionflags	@"SHF_NOTE_NV_CUINFO"
        /*0018*/ 	.short	0x0002
        /*001a*/ 	.short	0x0064
        /*001c*/ 	.short	0x0082
	.zero		2


//--------------------- .nv.info                  --------------------------
	.section	.nv.info,"",@"SHT_CUDA_INFO"
	.align	4


	//----- nvinfo : EIATTR_REGCOUNT
	.align		4
        /*0000*/ 	.byte	0x04, 0x2f
        /*0002*/ 	.short	(.L_46 - .L_45)
	.align		4
.L_45:
        /*0004*/ 	.word	index@(_ZN3cub18CUB_300001_SM_10006detail11EmptyKernelIvEEvv)
        /*0008*/ 	.word	0x00000004


	//----- nvinfo : EIATTR_FRAME_SIZE
	.align		4
.L_46:
        /*000c*/ 	.byte	0x04, 0x11
        /*000e*/ 	.short	(.L_48 - .L_47)
	.align		4
.L_47:
        /*0010*/ 	.word	index@(_ZN3cub18CUB_300001_SM_10006detail11EmptyKernelIvEEvv)
        /*0014*/ 	.word	0x00000000


	//----- nvinfo : EIATTR_REGCOUNT
	.align		4
.L_48:
        /*0018*/ 	.byte	0x04, 0x2f
        /*001a*/ 	.short	(.L_50 - .L_49)
	.align		4
.L_49:
        /*001c*/ 	.word	index@(_ZN3cub18CUB_300001_SM_10006detail4scan20DeviceScanInitKernelINS0_13ScanTileStateIiLb1EEEEEvT_i)
        /*0020*/ 	.word	0x00000008


	//----- nvinfo : EIATTR_FRAME_SIZE
	.align		4
.L_50:
        /*0024*/ 	.byte	0x04, 0x11
        /*0026*/ 	.short	(.L_52 - .L_51)
	.align		4
.L_51:
        /*0028*/ 	.word	index@(_ZN3cub18CUB_300001_SM_10006detail4scan20DeviceScanInitKernelINS0_13ScanTileStateIiLb1EEEEEvT_i)
        /*002c*/ 	.word	0x00000000


	//----- nvinfo : EIATTR_REGCOUNT
	.align		4
.L_52:
        /*0030*/ 	.byte	0x04, 0x2f
        /*0032*/ 	.short	(.L_54 - .L_53)
	.align		4
.L_53:
        /*0034*/ 	.word	index@(_ZN3cub18CUB_300001_SM_10006detail4scan16DeviceScanKernelINS2_10policy_hubIiiijN4cuda3std3__44plusIiEEE10Policy1000EN6thrust24THRUST_300001_SM_1000_NS18transform_iteratorINS7_6negateIiEENSD_6detail15normal_iteratorINSD_10device_ptrIiEEEEiiEESL_NS0_13ScanTileStateIiLb1EEES9_NS0_8NullTypeEjiLb0ESP_EEvT0_T1_T2_iT3_T4_T5_)
        /*0038*/ 	.word	0x00000038


	//----- nvinfo : EIATTR_FRAME_SIZE
	.align		4
.L_54:
        /*003c*/ 	.byte	0x04, 0x11
        /*003e*/ 	.short	(.L_56 - .L_55)
	.align		4
.L_55:
        /*0040*/ 	.word	index@(_ZN3cub18CUB_300001_SM_10006detail4scan16DeviceScanKernelINS2_10policy_hubIiiijN4cuda3std3__44plusIiEEE10Policy1000EN6thrust24THRUST_300001_SM_1000_NS18transform_iteratorINS7_6negateIiEENSD_6detail15normal_iteratorINSD_10device_ptrIiEEEEiiEESL_NS0_13ScanTileStateIiLb1EEES9_NS0_8NullTypeEjiLb0ESP_EEvT0_T1_T2_iT3_T4_T5_)
        /*0044*/ 	.word	0x00000000


	//----- nvinfo : EIATTR_REGCOUNT
	.align		4
.L_56:
        /*0048*/ 	.byte	0x04, 0x2f
        /*004a*/ 	.short	(.L_58 - .L_57)
	.align		4
.L_57:
        /*004c*/ 	.word	index@(_ZN3cub18CUB_300001_SM_10006detail4scan16DeviceScanKernelINS2_10policy_hubIiiimN4cuda3std3__44plusIiEEE10Policy1000EN6thrust24THRUST_300001_SM_1000_NS18transform_iteratorINS7_6negateIiEENSD_6detail15normal_iteratorINSD_10device_ptrIiEEEEiiEESL_NS0_13ScanTileStateIiLb1EEES9_NS0_8NullTypeEmiLb0ESP_EEvT0_T1_T2_iT3_T4_T5_)
        /*0050*/ 	.word	0x00000030


	//----- nvinfo : EIATTR_FRAME_SIZE
	.align		4
.L_58:
        /*0054*/ 	.byte	0x04, 0x11
        /*0056*/ 	.short	(.L_60 - .L_59)
	.align		4
.L_59:
        /*0058*/ 	.word	index@(_ZN3cub18CUB_300001_SM_10006detail4scan16DeviceScanKernelINS2_10policy_hubIiiimN4cuda3std3__44plusIiEEE10Policy1000EN6thrust24THRUST_300001_SM_1000_NS18transform_iteratorINS7_6negateIiEENSD_6detail15normal_iteratorINSD_10device_ptrIiEEEEiiEESL_NS0_13ScanTileStateIiLb1EEES9_NS0_8NullTypeEmiLb0ESP_EEvT0_T1_T2_iT3_T4_T5_)
        /*005c*/ 	.word	0x00000000


	//----- nvinfo : EIATTR_MIN_STACK_SIZE
	.align		4
.L_60:
        /*0060*/ 	.byte	0x04, 0x12
        /*0062*/ 	.short	(.L_62 - .L_61)
	.align		4
.L_61:
        /*0064*/ 	.word	index@(_ZN3cub18CUB_300001_SM_10006detail4scan16DeviceScanKernelINS2_10policy_hubIiiimN4cuda3std3__44plusIiEEE10Policy1000EN6thrust24THRUST_300001_SM_1000_NS18transform_iteratorINS7_6negateIiEENSD_6detail15normal_iteratorINSD_10device_ptrIiEEEEiiEESL_NS0_13ScanTileStateIiLb1EEES9_NS0_8NullTypeEmiLb0ESP_EEvT0_T1_T2_iT3_T4_T5_)
        /*0068*/ 	.word	0x00000000


	//----- nvinfo : EIATTR_MIN_STACK_SIZE
	.align		4
.L_62:
        /*006c*/ 	.byte	0x04, 0x12
        /*006e*/ 	.short	(.L_64 - .L_63)
	.align		4
.L_63:
        /*0070*/ 	.word	index@(_ZN3cub18CUB_300001_SM_10006detail4scan16DeviceScanKernelINS2_10policy_hubIiiijN4cuda3std3__44plusIiEEE10Policy1000EN6thrust24THRUST_300001_SM_1000_NS18transform_iteratorINS7_6negateIiEENSD_6detail15normal_iteratorINSD_10device_ptrIiEEEEiiEESL_NS0_13ScanTileStateIiLb1EEES9_NS0_8NullTypeEjiLb0ESP_EEvT0_T1_T2_iT3_T4_T5_)
        /*0074*/ 	.word	0x00000000


	//----- nvinfo : EIATTR_MIN_STACK_SIZE
	.align		4
.L_64:
        /*0078*/ 	.byte	0x04, 0x12
        /*007a*/ 	.short	(.L_66 - .L_65)
	.align		4
.L_65:
        /*007c*/ 	.word	index@(_ZN3cub18CUB_300001_SM_10006detail4scan20DeviceScanInitKernelINS0_13ScanTileStateIiLb1EEEEEvT_i)
        /*0080*/ 	.word	0x00000000


	//----- nvinfo : EIATTR_MIN_STACK_SIZE
	.align		4
.L_66:
        /*0084*/ 	.byte	0x04, 0x12
        /*0086*/ 	.short	(.L_68 - .L_67)
	.align		4
.L_67:
        /*0088*/ 	.word	index@(_ZN3cub18CUB_300001_SM_10006detail11EmptyKernelIvEEvv)
        /*008c*/ 	.word	0x00000000
.L_68:


//--------------------- .nv.compat                --------------------------
	.section	.nv.compat,"",@"SHT_CUDA_COMPAT_INFO"
	.align	4
        /*0000*/ 	.byte	0x02, 0x09, 0x00, 0x00, 0x02, 0x02, 0x01, 0x00, 0x02, 0x05, 0x05, 0x00, 0x03, 0x07, 0x01, 0x01
        /*0010*/ 	.byte	0x02, 0x03, 0x00, 0x00, 0x02, 0x06, 0x01, 0x00, 0x04, 0x0b, 0x08, 0x00, 0x09, 0x00, 0x00, 0x00
        /*0020*/ 	.byte	0x00, 0x00, 0x00, 0x00


//--------------------- .nv.info._ZN3cub18CUB_300001_SM_10006detail4scan16DeviceScanKernelINS2_10policy_hubIiiimN4cuda3std3__44plusIiEEE10Policy1000EN6thrust24THRUST_300001_SM_1000_NS18transform_iteratorINS7_6negateIiEENSD_6detail15normal_iteratorINSD_10device_ptrIiEEEEiiEESL_NS0_13ScanTileStateIiLb1EEES9_NS0_8NullTypeEmiLb0ESP_EEvT0_T1_T2_iT3_T4_T5_ --------------------------
	.section	.nv.info._ZN3cub18CUB_300001_SM_10006detail4scan16DeviceScanKernelINS2_10policy_hubIiiimN4cuda3std3__44plusIiEEE10Policy1000EN6thrust24THRUST_300001_SM_1000_NS18transform_iteratorINS7_6negateIiEENSD_6detail15normal_iteratorINSD_10device_ptrIiEEEEiiEESL_NS0_13ScanTileStateIiLb1EEES9_NS0_8NullTypeEmiLb0ESP_EEvT0_T1_T2_iT3_T4_T5_,"",@"SHT_CUDA_INFO"
	.sectionflags	@""
	.align	4


	//----- nvinfo : EIATTR_CUDA_API_VERSION
	.align		4
        /*0000*/ 	.byte	0x04, 0x37
        /*0002*/ 	.short	(.L_70 - .L_69)
.L_69:
        /*0004*/ 	.word	0x00000082


	//----- nvinfo : EIATTR_KPARAM_INFO
	.align		4
.L_70:
        /*0008*/ 	.byte	0x04, 0x17
        /*000a*/ 	.short	(.L_72 - .L_71)
.L_71:
        /*000c*/ 	.word	0x00000000
        /*0010*/ 	.short	0x0006
        /*0012*/ 	.short	0x0028
        /*0014*/ 	.byte	0x00, 0xf0, 0x21, 0x00


	//----- nvinfo : EIATTR_KPARAM_INFO
	.align		4
.L_72:
        /*0018*/ 	.byte	0x04, 0x17
        /*001a*/ 	.short	(.L_74 - .L_73)
.L_73:
        /*001c*/ 	.word	0x00000000
        /*0020*/ 	.short	0x0005
        /*0022*/ 	.short	0x0025
        /*0024*/ 	.byte	0x00, 0xf0, 0x05, 0x00


	//----- nvinfo : EIATTR_KPARAM_INFO
	.align		4
.L_74:
        /*0028*/ 	.byte	0x04, 0x17
        /*002a*/ 	.short	(.L_76 - .L_75)
.L_75:
        /*002c*/ 	.word	0x00000000
        /*0030*/ 	.short	0x0004
        /*0032*/ 	.short	0x0024
        /*0034*/ 	.byte	0x00, 0xf0, 0x05, 0x00


	//----- nvinfo : EIATTR_KPARAM_INFO
	.align		4
.L_76:
        /*0038*/ 	.byte	0x04, 0x17
        /*003a*/ 	.short	(.L_78 - .L_77)
.L_77:
        /*003c*/ 	.word	0x00000000
        /*0040*/ 	.short	0x0003
        /*0042*/ 	.short	0x0020
        /*0044*/ 	.byte	0x00, 0xf0, 0x11, 0x00


	//----- nvinfo : EIATTR_KPARAM_INFO
	.align		4
.L_78:
        /*0048*/ 	.byte	0x04, 0x17
        /*004a*/ 	.short	(.L_80 - .L_79)
.L_79:
        /*004c*/ 	.word	0x00000000
        /*0050*/ 	.short	0x0002
        /*0052*/ 	.short	0x0018
        /*0054*/ 	.byte	0x00, 0xf0, 0x21, 0x00


	//----- nvinfo : EIATTR_KPARAM_INFO
	.align		4
.L_80:
        /*0058*/ 	.byte	0x04, 0x17
        /*005a*/ 	.short	(.L_82 - .L_81)
.L_81:
        /*005c*/ 	.word	0x00000000
        /*0060*/ 	.short	0x0001
        /*0062*/ 	.short	0x0010
        /*0064*/ 	.byte	0x00, 0xf0, 0x21, 0x00


	//----- nvinfo : EIATTR_KPARAM_INFO
	.align		4
.L_82:
        /*0068*/ 	.byte	0x04, 0x17
        /*006a*/ 	.short	(.L_84 - .L_83)
.L_83:
        /*006c*/ 	.word	0x00000000
        /*0070*/ 	.short	0x0000
        /*0072*/ 	.short	0x0000
        /*0074*/ 	.byte	0x00, 0xf0, 0x41, 0x00


	//----- nvinfo : EIATTR_SPARSE_MMA_MASK
	.align		4
.L_84:
        /*0078*/ 	.byte	0x03, 0x50
        /*007a*/ 	.short	0x0000


	//----- nvinfo : EIATTR_MAXREG_COUNT
	.align		4
        /*007c*/ 	.byte	0x03, 0x1b
        /*007e*/ 	.short	0x0080


	//----- nvinfo : EIATTR_NUM_BARRIERS
	.align		4
        /*0080*/ 	.byte	0x02, 0x4c
        /*0082*/ 	.byte	0x01
	.zero		1


	//----- nvinfo : EIATTR_MERCURY_ISA_VERSION
	.align		4
        /*0084*/ 	.byte	0x03, 0x5f
        /*0086*/ 	.short	0x0101


	//----- nvinfo : EIATTR_COOP_GROUP_MASK_REGIDS
	.align		4
        /*0088*/ 	.byte	0x04, 0x29
        /*008a*/ 	.short	(.L_86 - .L_85)


	//   ....[0]....
.L_85:
        /*008c*/ 	.word	0xffffffff


	//   ....[1]....
        /*0090*/ 	.word	0xffffffff


	//   ....[2]....
        /*0094*/ 	.word	0xffffffff


	//   ....[3]....
        /*0098*/ 	.word	0xffffffff


	//   ....[4]....
        /*009c*/ 	.word	0xffffffff


	//   ....[5]....
        /*00a0*/ 	.word	0xffffffff


	//   ....[6]....
        /*00a4*/ 	.word	0xffffffff


	//   ....[7]....
        /*00a8*/ 	.word	0xffffffff


	//   ....[8]....
        /*00ac*/ 	.word	0xffffffff


	//   ....[9]....
        /*00b0*/ 	.word	0xffffffff


	//   ....[10]....
        /*00b4*/ 	.word	0xffffffff


	//   ....[11]....
        /*00b8*/ 	.word	0xffffffff


	//   ....[12]....
        /*00bc*/ 	.word	0xffffffff


	//   ....[13]....
        /*00c0*/ 	.word	0xffffffff


	//   ....[14]....
        /*00c4*/ 	.word	0xffffffff


	//   ....[15]....
        /*00c8*/ 	.word	0xffffffff


	//   ....[16]....
        /*00cc*/ 	.word	0xffffffff


	//   ....[17]....
        /*00d0*/ 	.word	0xffffffff


	//   ....[18]....
        /*00d4*/ 	.word	0xffffffff


	//   ....[19]....
        /*00d8*/ 	.word	0xffffffff


	//   ....[20]....
        /*00dc*/ 	.word	0xffffffff


	//   ....[21]....
        /*00e0*/ 	.word	0xffffffff


	//   ....[22]....
        /*00e4*/ 	.word	0xffffffff


	//   ....[23]....
        /*00e8*/ 	.word	0xffffffff


	//   ....[24]....
        /*00ec*/ 	.word	0xffffffff


	//   ....[25]....
        /*00f0*/ 	.word	0xffffffff


	//   ....[26]....
        /*00f4*/ 	.word	0xffffffff


	//   ....[27]....
        /*00f8*/ 	.word	0xffffffff


	//   ....[28]....
        /*00fc*/ 	.word	0xffffffff


	//   ....[29]....
        /*0100*/ 	.word	0xffffffff


	//   ....[30]....
        /*0104*/ 	.word	0xffffffff


	//   ....[31]....
        /*0108*/ 	.word	0xffffffff


	//   ....[32]....
        /*010c*/ 	.word	0xffffffff


	//   ....[33]....
        /*0110*/ 	.word	0xffffffff


	//   ....[34]....
        /*0114*/ 	.word	0xffffffff


	//   ....[35]....
        /*0118*/ 	.word	0xffffffff


	//   ....[36]....
        /*011c*/ 	.word	0xffffffff


	//   ....[37]....
        /*0120*/ 	.word	0xffffffff


	//   ....[38]....
        /*0124*/ 	.word	0xffffffff


	//   ....[39]....
        /*0128*/ 	.word	0xffffffff


	//   ....[40]....
        /*012c*/ 	.word	0xffffffff


	//   ....[41]....
        /*0130*/ 	.word	0xffffffff


	//   ....[42]....
        /*0134*/ 	.word	0xffffffff


	//   ....[43]....
        /*0138*/ 	.word	0xffffffff


	//   ....[44]....
        /*013c*/ 	.word	0xffffffff


	//   ....[45]....
        /*0140*/ 	.word	0xffffffff


	//   ....[46]....
        /*0144*/ 	.word	0xffffffff


	//   ....[47]....
        /*0148*/ 	.word	0xffffffff


	//   ....[48]....
        /*014c*/ 	.word	0xffffffff


	//   ....[49]....
        /*0150*/ 	.word	0xffffffff


	//   ....[50]....
        /*0154*/ 	.word	0xffffffff


	//   ....[51]....
        /*0158*/ 	.word	0xffffffff


	//   ....[52]....
        /*015c*/ 	.word	0xffffffff


	//   ....[53]....
        /*0160*/ 	.word	0xffffffff


	//   ....[54]....
        /*0164*/ 	.word	0xffffffff


	//   ....[55]....
        /*0168*/ 	.word	0xffffffff


	//   ....[56]....
        /*016c*/ 	.word	0xffffffff


	//   ....[57]....
        /*0170*/ 	.word	0xffffffff


	//   ....[58]....
        /*0174*/ 	.word	0xffffffff


	//   ....[59]....
        /*0178*/ 	.word	0xffffffff


	//   ....[60]....
        /*017c*/ 	.word	0xffffffff


	//   ....[61]....
        /*0180*/ 	.word	0xffffffff


	//   ....[62]....
        /*0184*/ 	.word	0xffffffff


	//   ....[63]....
        /*0188*/ 	.word	0xffffffff


	//   ....[64]....
        /*018c*/ 	.word	0x05000008


	//   ....[65]....
        /*0190*/ 	.word	0x05000008


	//   ....[66]....
        /*0194*/ 	.word	0x05000008


	//   ....[67]....
        /*0198*/ 	.word	0x05000008


	//   ....[68]....
        /*019c*/ 	.word	0x05000008


	//   ....[69]....
        /*01a0*/ 	.word	0x05000008


	//   ....[70]....
        /*01a4*/ 	.word	0x05000008


	//   ....[71]....
        /*01a8*/ 	.word	0x05000008


	//   ....[72]....
        /*01ac*/ 	.word	0x05000008


	//   ....[73]....
        /*01b0*/ 	.word	0x05000008


	//   ....[74]....
        /*01b4*/ 	.word	0x05000008


	//   ....[75]....
        /*01b8*/ 	.word	0x05000008


	//   ....[76]....
        /*01bc*/ 	.word	0x05000008


	//   ....[77]....
        /*01c0*/ 	.word	0x05000008


	//   ....[78]....
        /*01c4*/ 	.word	0x05000008


	//   ....[79]....
        /*01c8*/ 	.word	0x05000008


	//   ....[80]....
        /*01cc*/ 	.word	0x05000008


	//   ....[81]....
        /*01d0*/ 	.word	0x05000008


	//   ....[82]....
        /*01d4*/ 	.word	0x05000008


	//   ....[83]....
        /*01d8*/ 	.word	0x05000008


	//   ....[84]....
        /*01dc*/ 	.word	0x05000008


	//   ....[85]....
        /*01e0*/ 	.word	0x05000008


	//   ....[86]....
        /*01e4*/ 	.word	0x05000008


	//   ....[87]....
        /*01e8*/ 	.word	0x05000008


	//   ....[88]....
        /*01ec*/ 	.word	0x05000008


	//   ....[89]....
        /*01f0*/ 	.word	0x05000008


	//   ....[90]....
        /*01f4*/ 	.word	0x05000008


	//   ....[91]....
        /*01f8*/ 	.word	0x05000008


	//   ....[92]....
        /*01fc*/ 	.word	0x05000008


	//   ....[93]....
        /*0200*/ 	.word	0x05000008


	//   ....[94]....
        /*0204*/ 	.word	0x05000008


	//   ....[95]....
        /*0208*/ 	.word	0x05000008


	//   ....[96]....
        /*020c*/ 	.word	0x05000008


	//   ....[97]....
        /*0210*/ 	.word	0x05000008


	//   ....[98]....
        /*0214*/ 	.word	0x05000008


	//   ....[99]....
        /*0218*/ 	.word	0x05000008


	//----- nvinfo : EIATTR_COOP_GROUP_INSTR_OFFSETS
	.align		4
.L_86:
        /*021c*/ 	.byte	0x04, 0x28
        /*021e*/ 	.short	(.L_88 - .L_87)


	//   ....[0]....
.L_87:
        /*0220*/ 	.word	0x000005a0


	//   ....[1]....
        /*0224*/ 	.word	0x000007e0


	//   ....[2]....
        /*0228*/ 	.word	0x00000820


	//   ....[3]....
        /*022c*/ 	.word	0x00000860


	//   ....[4]....
        /*0230*/ 	.word	0x000008a0


	//   ....[5]....
        /*0234*/ 	.word	0x000008e0


	//   ....[6]....
        /*0238*/ 	.word	0x00000950


	//   ....[7]....
        /*023c*/ 	.word	0x00000d00


	//   ....[8]....
        /*0240*/ 	.word	0x00000d40


	//   ....[9]....
        /*0244*/ 	.word	0x00000d80


	//   ....[10]....
        /*0248*/ 	.word	0x00000dc0


	//   ....[11]....
        /*024c*/ 	.word	0x00000e00


	//   ....[12]....
        /*0250*/ 	.word	0x00000e70


	//   ....[13]....
        /*0254*/ 	.word	0x00001210


	//   ....[14]....
        /*0258*/ 	.word	0x000012a0


	//   ....[15]....
        /*025c*/ 	.word	0x00001300


	//   ....[16]....
        /*0260*/ 	.word	0x000013a0


	//   ....[17]....
        /*0264*/ 	.word	0x00001400


	//   ....[18]....
        /*0268*/ 	.word	0x00001440


	//   ....[19]....
        /*026c*/ 	.word	0x00001490


	//   ....[20]....
        /*0270*/ 	.word	0x000014e0


	//   ....[21]....
        /*0274*/ 	.word	0x000014f0


	//   ....[22]....
        /*0278*/ 	.word	0x000015d0


	//   ....[23]....
        /*027c*/ 	.word	0x00001660


	//   ....[24]....
        /*0280*/ 	.word	0x000016b0


	//   ....[25]....
        /*0284*/ 	.word	0x00001710


	//   ....[26]....
        /*0288*/ 	.word	0x00001770


	//   ....[27]....
        /*028c*/ 	.word	0x000017b0


	//   ....[28]....
        /*0290*/ 	.word	0x000017f0


	//   ....[29]....
        /*0294*/ 	.word	0x00001830


	//   ....[30]....
        /*0298*/ 	.word	0x00001840


	//   ....[31]....
        /*029c*/ 	.word	0x00001cc0


	//   ....[32]....
        /*02a0*/ 	.word	0x000027c0


	//   ....[33]....
        /*02a4*/ 	.word	0x00002a00


	//   ....[34]....
        /*02a8*/ 	.word	0x00002a40


	//   ....[35]....
        /*02ac*/ 	.word	0x00002a80


	//   ....[36]....
        /*02b0*/ 	.word	0x00002ac0


	//   ....[37]....
        /*02b4*/ 	.word	0x00002b00


	//   ....[38]....
        /*02b8*/ 	.word	0x00002b70


	//   ....[39]....
        /*02bc*/ 	.word	0x00002eb0


	//   ....[40]....
        /*02c0*/ 	.word	0x00002ef0


	//   ....[41]....
        /*02c4*/ 	.word	0x00002f30


	//   ....[42]....
        /*02c8*/ 	.word	0x00002f70


	//   ....[43]....
        /*02cc*/ 	.word	0x00002fb0


	//   ....[44]....
        /*02d0*/ 	.word	0x00003020


	//   ....[45]....
        /*02d4*/ 	.word	0x000033c0


	//   ....[46]....
        /*02d8*/ 	.word	0x00003450


	//   ....[47]....
        /*02dc*/ 	.word	0x000034b0


	//   ....[48]....
        /*02e0*/ 	.word	0x00003520


	//   ....[49]....
        /*02e4*/ 	.word	0x00003580


	//   ....[50]....
        /*02e8*/ 	.word	0x000035e0


	//   ....[51]....
        /*02ec*/ 	.word	0x00003630


	//   ....[52]....
        /*02f0*/ 	.word	0x00003690


	//   ....[53]....
        /*02f4*/ 	.word	0x000036a0


	//   ....[54]....
        /*02f8*/ 	.word	0x00003780


	//   ....[55]....
        /*02fc*/ 	.word	0x00003810


	//   ....[56]....
        /*0300*/ 	.word	0x00003860


	//   ....[57]....
        /*0304*/ 	.word	0x000038d0


	//   ....[58]....
        /*0308*/ 	.word	0x00003930


	//   ....[59]....
        /*030c*/ 	.word	0x00003980


	//   ....[60]....
        /*0310*/ 	.word	0x000039e0


	//   ....[61]....
        /*0314*/ 	.word	0x00003a20


	//   ....[62]....
        /*0318*/ 	.word	0x00003a30


	//   ....[63]....
        /*031c*/ 	.word	0x00003e90


	//   ....[64]....
        /*0320*/ 	.word	0x00004440


	//   ....[65]....
        /*0324*/ 	.word	0x000044c0


	//   ....[66]....
        /*0328*/ 	.word	0x00004560


	//   ....[67]....
        /*032c*/ 	.word	0x00004650


	//   ....[68]....
        /*0330*/ 	.word	0x000046d0


	//   ....[69]....
        /*0334*/ 	.word	0x00004750


	//   ....[70]....
        /*0338*/ 	.word	0x000047d0


	//   ....[71]....
        /*033c*/ 	.word	0x00004850


	//   ....[72]....
        /*0340*/ 	.word	0x000048f0


	//   ....[73]....
        /*0344*/ 	.word	0x00004960


	//   ....[74]....
        /*0348*/ 	.word	0x000049e0


	//   ....[75]....
        /*034c*/ 	.word	0x00004a60


	//   ....[76]....
        /*0350*/ 	.word	0x00004b10


	//   ....[77]....
        /*0354*/ 	.word	0x00004b90


	//   ....[78]....
        /*0358*/ 	.word	0x00004c00


	//   ....[79]....
        /*035c*/ 	.word	0x00004c70


	//   ....[80]....
        /*0360*/ 	.word	0x00004ce0


	//   ....[81]....
        /*0364*/ 	.word	0x00004d40


	//   ....[82]....
        /*0368*/ 	.word	0x00004db0


	//   ....[83]....
        /*036c*/ 	.word	0x00004e30


	//   ....[84]....
        /*0370*/ 	.word	0x00004ed0


	//   ....[85]....
        /*0374*/ 	.word	0x00004fa0


	//   ....[86]....
        /*0378*/ 	.word	0x00005020


	//   ....[87]....
        /*037c*/ 	.word	0x000050c0


	//   ....[88]....
        /*0380*/ 	.word	0x00005150


	//   ....[89]....
        /*0384*/ 	.word	0x000051c0


	//   ....[90]....
        /*0388*/ 	.word	0x00005260


	//   ....[91]....
        /*038c*/ 	.word	0x000052d0


	//   ....[92]....
        /*0390*/ 	.word	0x00005350


	//   ....[93]....
        /*0394*/ 	.word	0x000053d0


	//   ....[94]....
        /*0398*/ 	.word	0x00005480


	//   ....[95]....
        /*039c*/ 	.word	0x00005520


	//   ....[96]....
        /*03a0*/ 	.word	0x000055b0


	//   ....[97]....
        /*03a4*/ 	.word	0x00005650


	//   ....[98]....
        /*03a8*/ 	.word	0x000056d0


	//   ....[99]....
        /*03ac*/ 	.word	0x00005730


	//----- nvinfo : EIATTR_VRC_CTA_INIT_COUNT
	.align		4
.L_88:
        /*03b0*/ 	.byte	0x02, 0x4a
	.zero		1
	.zero		1


	//----- nvinfo : EIATTR_EXIT_INSTR_OFFSETS
	.align		4
        /*03b4*/ 	.byte	0x04, 0x1c
        /*03b6*/ 	.short	(.L_90 - .L_89)


	//   ....[0]....
.L_89:
        /*03b8*/ 	.word	0x00001f30


	//   ....[1]....
        /*03bc*/ 	.word	0x00001f60


	//   ....[2]....
        /*03c0*/ 	.word	0x000043d0


	//   ....[3]....
        /*03c4*/ 	.word	0x000043f0


	//----- nvinfo : EIATTR_MAX_THREADS
	.align		4
.L_90:
        /*03c8*/ 	.byte	0x04, 0x05
        /*03ca*/ 	.short	(.L_92 - .L_91)
.L_91:
        /*03cc*/ 	.word	0x000001a0
        /*03d0*/ 	.word	0x00000001
        /*03d4*/ 	.word	0x00000001


	//----- nvinfo : EIATTR_CRS_STACK_SIZE
	.align		4
.L_92:
        /*03d8*/ 	.byte	0x04, 0x1e
        /*03da*/ 	.short	(.L_94 - .L_93)
.L_93:
        /*03dc*/ 	.word	0x00000000


	//----- nvinfo : EIATTR_CBANK_PARAM_SIZE
	.align		4
.L_94:
        /*03e0*/ 	.byte	0x03, 0x19
        /*03e2*/ 	.short	0x0030


	//----- nvinfo : EIATTR_PARAM_CBANK
	.align		4
        /*03e4*/ 	.byte	0x04, 0x0a
        /*03e6*/ 	.short	(.L_96 - .L_95)
	.align		4
.L_95:
        /*03e8*/ 	.word	index@(.nv.constant0._ZN3cub18CUB_300001_SM_10006detail4scan16DeviceScanKernelINS2_10policy_hubIiiimN4cuda3std3__44plusIiEEE10Policy1000EN6thrust24THRUST_300001_SM_1000_NS18transform_iteratorINS7_6negateIiEENSD_6detail15normal_iteratorINSD_10device_ptrIiEEEEiiEESL_NS0_13ScanTileStateIiLb1EEES9_NS0_8NullTypeEmiLb0ESP_EEvT0_T1_T2_iT3_T4_T5_)
        /*03ec*/ 	.short	0x0380
        /*03ee*/ 	.short	0x0030


	//----- nvinfo : EIATTR_SW_WAR
	.align		4
.L_96:
        /*03f0*/ 	.byte	0x04, 0x36
        /*03f2*/ 	.short	(.L_98 - .L_97)
.L_97:
        /*03f4*/ 	.word	0x00000008
.L_98:


//--------------------- .nv.info._ZN3cub18CUB_300001_SM_10006detail4scan16DeviceScanKernelINS2_10policy_hubIiiijN4cuda3std3__44plusIiEEE10Policy1000EN6thrust24THRUST_300001_SM_1000_NS18transform_iteratorINS7_6negateIiEENSD_6detail15normal_iteratorINSD_10device_ptrIiEEEEiiEESL_NS0_13ScanTileStateIiLb1EEES9_NS0_8NullTypeEjiLb0ESP_EEvT0_T1_T2_iT3_T4_T5_ --------------------------
	.section	.nv.info._ZN3cub18CUB_300001_SM_10006detail4scan16DeviceScanKernelINS2_10policy_hubIiiijN4cuda3std3__44plusIiEEE10Policy1000EN6thrust24THRUST_300001_SM_1000_NS18transform_iteratorINS7_6negateIiEENSD_6detail15normal_iteratorINSD_10device_ptrIiEEEEiiEESL_NS0_13ScanTileStateIiLb1EEES9_NS0_8NullTypeEjiLb0ESP_EEvT0_T1_T2_iT3_T4_T5_,"",@"SHT_CUDA_INFO"
	.sectionflags	@""
	.align	4


	//----- nvinfo : EIATTR_CUDA_API_VERSION
	.align		4
        /*0000*/ 	.byte	0x04, 0x37
        /*0002*/ 	.short	(.L_100 - .L_99)
.L_99:
        /*0004*/ 	.word	0x00000082


	//----- nvinfo : EIATTR_KPARAM_INFO
	.align		4
.L_100:
        /*0008*/ 	.byte	0x04, 0x17
        /*000a*/ 	.short	(.L_102 - .L_101)
.L_101:
        /*000c*/ 	.word	0x00000000
        /*0010*/ 	.short	0x0006
        /*0012*/ 	.short	0x0028
        /*0014*/ 	.byte	0x00, 0xf0, 0x11, 0x00


	//----- nvinfo : EIATTR_KPARAM_INFO
	.align		4
.L_102:
        /*0018*/ 	.byte	0x04, 0x17
        /*001a*/ 	.short	(.L_104 - .L_103)
.L_103:
        /*001c*/ 	.word	0x00000000
        /*0020*/ 	.short	0x0005
        /*0022*/ 	.short	0x0025
        /*0024*/ 	.byte	0x00, 0xf0, 0x05, 0x00


	//----- nvinfo : EIATTR_KPARAM_INFO
	.align		4
.L_104:
        /*0028*/ 	.byte	0x04, 0x17
        /*002a*/ 	.short	(.L_106 - .L_105)
.L_105:
        /*002c*/ 	.word	0x00000000
        /*0030*/ 	.short	0x0004
        /*0032*/ 	.short	0x0024
        /*0034*/ 	.byte	0x00, 0xf0, 0x05, 0x00


	//----- nvinfo : EIATTR_KPARAM_INFO
	.align		4
.L_106:
        /*0038*/ 	.byte	0x04, 0x17
        /*003a*/ 	.short	(.L_108 - .L_107)
.L_107:
        /*003c*/ 	.word	0x00000000
        /*0040*/ 	.short	0x0003
        /*0042*/ 	.short	0x0020
        /*0044*/ 	.byte	0x00, 0xf0, 0x11, 0x00


	//----- nvinfo : EIATTR_KPARAM_INFO
	.align		4
.L_108:
        /*0048*/ 	.byte	0x04, 0x17
        /*004a*/ 	.short	(.L_110 - .L_109)
.L_109:
        /*004c*/ 	.word	0x00000000
        /*0050*/ 	.short	0x0002
        /*0052*/ 	.short	0x0018
        /*0054*/ 	.byte	0x00, 0xf0, 0x21, 0x00


	//----- nvinfo : EIATTR_KPARAM_INFO
	.align		4
.L_110:
        /*0058*/ 	.byte	0x04, 0x17
        /*005a*/ 	.short	(.L_112 - .L_111)
.L_111:
        /*005c*/ 	.word	0x00000000
        /*0060*/ 	.short	0x0001
        /*0062*/ 	.short	0x0010
        /*0064*/ 	.byte	0x00, 0xf0, 0x21, 0x00


	//----- nvinfo : EIATTR_KPARAM_INFO
	.align		4
.L_112:
        /*0068*/ 	.byte	0x04, 0x17
        /*006a*/ 	.short	(.L_114 - .L_113)
.L_113:
        /*006c*/ 	.word	0x00000000
        /*0070*/ 	.short	0x0000
        /*0072*/ 	.short	0x0000
        /*0074*/ 	.byte	0x00, 0xf0, 0x41, 0x00


	//----- nvinfo : EIATTR_SPARSE_MMA_MASK
	.align		4
.L_114:
        /*0078*/ 	.byte	0x03, 0x50
        /*007a*/ 	.short	0x0000


	//----- nvinfo : EIATTR_MAXREG_COUNT
	.align		4
        /*007c*/ 	.byte	0x03, 0x1b
        /*007e*/ 	.short	0x00a8


	//----- nvinfo : EIATTR_NUM_BARRIERS
	.align		4
        /*0080*/ 	.byte	0x02, 0x4c
        /*0082*/ 	.byte	0x01
	.zero		1


	//----- nvinfo : EIATTR_MERCURY_ISA_VERSION
	.align		4
        /*0084*/ 	.byte	0x03, 0x5f
        /*0086*/ 	.short	0x0101


	//----- nvinfo : EIATTR_UNUSED_LOAD_BYTE_OFFSET
	.align		4
        /*0088*/ 	.byte	0x04, 0x44
        /*008a*/ 	.short	(.L_116 - .L_115)


	//   ....[0]....
.L_115:
        /*008c*/ 	.word	0x00002ed0
        /*0090*/ 	.word	0x00000fff


	//----- nvinfo : EIATTR_COOP_GROUP_MASK_REGIDS
	.align		4
.L_116:
        /*0094*/ 	.byte	0x04, 0x29
        /*0096*/ 	.short	(.L_118 - .L_117)


	//   ....[0]....
.L_117:
        /*0098*/ 	.word	0xffffffff


	//   ....[1]....
        /*009c*/ 	.word	0xffffffff


	//   ....[2]....
        /*00a0*/ 	.word	0xffffffff


	//   ....[3]....
        /*00a4*/ 	.word	0xffffffff


	//   ....[4]....
        /*00a8*/ 	.word	0xffffffff


	//   ....[5]....
        /*00ac*/ 	.word	0xffffffff


	//   ....[6]....
        /*00b0*/ 	.word	0xffffffff


	//   ....[7]....
        /*00b4*/ 	.word	0xffffffff


	//   ....[8]....
        /*00b8*/ 	.word	0xffffffff


	//   ....[9]....
        /*00bc*/ 	.word	0xffffffff


	//   ....[10]....
        /*00c0*/ 	.word	0xffffffff


	//   ....[11]....
        /*00c4*/ 	.word	0xffffffff


	//   ....[12]....
        /*00c8*/ 	.word	0xffffffff


	//   ....[13]....
        /*00cc*/ 	.word	0xffffffff


	//   ....[14]....
        /*00d0*/ 	.word	0xffffffff


	//   ....[15]....
        /*00d4*/ 	.word	0xffffffff


	//   ....[16]....
        /*00d8*/ 	.word	0xffffffff


	//   ....[17]....
        /*00dc*/ 	.word	0xffffffff


	//   ....[18]....
        /*00e0*/ 	.word	0xffffffff


	//   ....[19]....
        /*00e4*/ 	.word	0xffffffff


	//   ....[20]....
        /*00e8*/ 	.word	0xffffffff


	//   ....[21]....
        /*00ec*/ 	.word	0xffffffff


	//   ....[22]....
        /*00f0*/ 	.word	0xffffffff


	//   ....[23]....
        /*00f4*/ 	.word	0xffffffff


	//   ....[24]....
        /*00f8*/ 	.word	0xffffffff


	//   ....[25]....
        /*00fc*/ 	.word	0xffffffff


	//   ....[26]....
        /*0100*/ 	.word	0xffffffff


	//   ....[27]....
        /*0104*/ 	.word	0xffffffff


	//   ....[28]....
        /*0108*/ 	.word	0xffffffff


	//   ....[29]....
        /*010c*/ 	.word	0xffffffff


	//   ....[30]....
        /*0110*/ 	.word	0xffffffff


	//   ....[31]....
        /*0114*/ 	.word	0xffffffff


	//   ....[32]....
        /*0118*/ 	.word	0xffffffff


	//   ....[33]....
        /*011c*/ 	.word	0xffffffff


	//   ....[34]....
        /*0120*/ 	.word	0xffffffff


	//   ....[35]....
        /*0124*/ 	.word	0xffffffff


	//   ....[36]....
        /*0128*/ 	.word	0xffffffff


	//   ....[37]....
        /*012c*/ 	.word	0xffffffff


	//   ....[38]....
        /*0130*/ 	.word	0xffffffff


	//   ....[39]....
        /*0134*/ 	.word	0xffffffff


	//   ....[40]....
        /*0138*/ 	.word	0xffffffff


	//   ....[41]....
        /*013c*/ 	.word	0xffffffff


	//   ....[42]....
        /*0140*/ 	.word	0xffffffff


	//   ....[43]....
        /*0144*/ 	.word	0xffffffff


	//   ....[44]....
        /*0148*/ 	.word	0xffffffff


	//   ....[45]....
        /*014c*/ 	.word	0xffffffff


	//   ....[46]....
        /*0150*/ 	.word	0xffffffff


	//   ....[47]....
        /*0154*/ 	.word	0xffffffff


	//   ....[48]....
        /*0158*/ 	.word	0xffffffff


	//   ....[49]....
        /*015c*/ 	.word	0xffffffff


	//   ....[50]....
        /*0160*/ 	.word	0xffffffff


	//   ....[51]....
        /*0164*/ 	.word	0xffffffff


	//   ....[52]....
        /*0168*/ 	.word	0xffffffff


	//   ....[53]....
        /*016c*/ 	.word	0xffffffff


	//   ....[54]....
        /*0170*/ 	.word	0xffffffff


	//   ....[55]....
        /*0174*/ 	.word	0xffffffff


	//   ....[56]....
        /*0178*/ 	.word	0xffffffff


	//   ....[57]....
        /*017c*/ 	.word	0xffffffff


	//   ....[58]....
        /*0180*/ 	.word	0xffffffff


	//   ....[59]....
        /*0184*/ 	.word	0xffffffff


	//   ....[60]....
        /*0188*/ 	.word	0xffffffff


	//   ....[61]....
        /*018c*/ 	.word	0xffffffff


	//   ....[62]....
        /*0190*/ 	.word	0xffffffff


	//   ....[63]....
        /*0194*/ 	.word	0xffffffff


	//   ....[64]....
        /*0198*/ 	.word	0x05000015


	//   ....[65]....
        /*019c*/ 	.word	0x05000015


	//   ....[66]....
        /*01a0*/ 	.word	0x05000015


	//   ....[67]....
        /*01a4*/ 	.word	0x05000015


	//   ....[68]....
        /*01a8*/ 	.word	0x05000015


	//   ....[69]....
        /*01ac*/ 	.word	0x05000015


	//   ....[70]....
        /*01b0*/ 	.word	0x05000015


	//   ....[71]....
        /*01b4*/ 	.word	0x05000015


	//   ....[72]....
        /*01b8*/ 	.word	0x05000015


	//   ....[73]....
        /*01bc*/ 	.word	0x05000015


	//   ....[74]....
        /*01c0*/ 	.word	0x05000015


	//   ....[75]....
        /*01c4*/ 	.word	0x05000015


	//   ....[76]....
        /*01c8*/ 	.word	0x05000015


	//   ....[77]....
        /*01cc*/ 	.word	0x05000015


	//   ....[78]....
        /*01d0*/ 	.word	0x05000015


	//   ....[79]....
        /*01d4*/ 	.word	0x05000015


	//   ....[80]....
        /*01d8*/ 	.word	0x05000015


	//   ....[81]....
        /*01dc*/ 	.word	0x05000015


	//   ....[82]....
        /*01e0*/ 	.word	0x05000015


	//   ....[83]....
        /*01e4*/ 	.word	0x05000015


	//   ....[84]....
        /*01e8*/ 	.word	0x05000015


	//   ....[85]....
        /*01ec*/ 	.word	0x05000015


	//   ....[86]....
        /*01f0*/ 	.word	0x05000015


	//   ....[87]....
        /*01f4*/ 	.word	0x05000015


	//   ....[88]....
        /*01f8*/ 	.word	0x05000015


	//   ....[89]....
        /*01fc*/ 	.word	0x05000015


	//   ....[90]....
        /*0200*/ 	.word	0x05000015


	//   ....[91]....
        /*0204*/ 	.word	0x05000015


	//   ....[92]....
        /*0208*/ 	.word	0x05000015


	//   ....[93]....
        /*020c*/ 	.word	0x05000015


	//   ....[94]....
        /*0210*/ 	.word	0x05000015


	//   ....[95]....
        /*0214*/ 	.word	0x05000015


	//   ....[96]....
        /*0218*/ 	.word	0x05000015


	//   ....[97]....
        /*021c*/ 	.word	0x05000015


	//   ....[98]....
        /*0220*/ 	.word	0x05000015


	//   ....[99]....
        /*0224*/ 	.word	0x05000015


	//----- nvinfo : EIATTR_COOP_GROUP_INSTR_OFFSETS
	.align		4
.L_118:
        /*0228*/ 	.byte	0x04, 0x28
        /*022a*/ 	.short	(.L_120 - .L_119)


	//   ....[0]....
.L_119:
        /*022c*/ 	.word	0x00000610


	//   ....[1]....
        /*0230*/ 	.word	0x000007f0


	//   ....[2]....
        /*0234*/ 	.word	0x00000830


	//   ....[3]....
        /*0238*/ 	.word	0x00000870


	//   ....[4]....
        /*023c*/ 	.word	0x000008b0


	//   ....[5]....
        /*0240*/ 	.word	0x000008f0


	//   ....[6]....
        /*0244*/ 	.word	0x00000960


	//   ....[7]....
        /*0248*/ 	.word	0x00000cf0


	//   ....[8]....
        /*024c*/ 	.word	0x00000d30


	//   ....[9]....
        /*0250*/ 	.word	0x00000d70


	//   ....[10]....
        /*0254*/ 	.word	0x00000db0


	//   ....[11]....
        /*0258*/ 	.word	0x00000df0


	//   ....[12]....
        /*025c*/ 	.word	0x00000f50


	//   ....[13]....
        /*0260*/ 	.word	0x000011b0


	//   ....[14]....
        /*0264*/ 	.word	0x00001380


	//   ....[15]....
        /*0268*/ 	.word	0x000013e0


	//   ....[16]....
        /*026c*/ 	.word	0x00001470


	//   ....[17]....
        /*0270*/ 	.word	0x000014d0


	//   ....[18]....
        /*0274*/ 	.word	0x00001520


	//   ....[19]....
        /*0278*/ 	.word	0x00001580


	//   ....[20]....
        /*027c*/ 	.word	0x000015c0


	//   ....[21]....
        /*0280*/ 	.word	0x000015d0


	//   ....[22]....
        /*0284*/ 	.word	0x00001690


	//   ....[23]....
        /*0288*/ 	.word	0x00001860


	//   ....[24]....
        /*028c*/ 	.word	0x000018b0


	//   ....[25]....
        /*0290*/ 	.word	0x00001910


	//   ....[26]....
        /*0294*/ 	.word	0x00001970


	//   ....[27]....
        /*0298*/ 	.word	0x000019b0


	//   ....[28]....
        /*029c*/ 	.word	0x000019f0


	//   ....[29]....
        /*02a0*/ 	.word	0x00001a30


	//   ....[30]....
        /*02a4*/ 	.word	0x00001a40


	//   ....[31]....
        /*02a8*/ 	.word	0x00001f00


	//   ....[32]....
        /*02ac*/ 	.word	0x00002b50


	//   ....[33]....
        /*02b0*/ 	.word	0x00002d30


	//   ....[34]....
        /*02b4*/ 	.word	0x00002d70


	//   ....[35]....
        /*02b8*/ 	.word	0x00002db0


	//   ....[36]....
        /*02bc*/ 	.word	0x00002df0


	//   ....[37]....
        /*02c0*/ 	.word	0x00002e30


	//   ....[38]....
        /*02c4*/ 	.word	0x00002ea0


	//   ....[39]....
        /*02c8*/ 	.word	0x000031d0


	//   ....[40]....
        /*02cc*/ 	.word	0x00003210


	//   ....[41]....
        /*02d0*/ 	.word	0x00003250


	//   ....[42]....
        /*02d4*/ 	.word	0x00003290


	//   ....[43]....
        /*02d8*/ 	.word	0x000032d0


	//   ....[44]....
        /*02dc*/ 	.word	0x00003340


	//   ....[45]....
        /*02e0*/ 	.word	0x00003690


	//   ....[46]....
        /*02e4*/ 	.word	0x00003860


	//   ....[47]....
        /*02e8*/ 	.word	0x000038c0


	//   ....[48]....
        /*02ec*/ 	.word	0x00003930


	//   ....[49]....
        /*02f0*/ 	.word	0x00003980


	//   ....[50]....
        /*02f4*/ 	.word	0x000039d0


	//   ....[51]....
        /*02f8*/ 	.word	0x00003a10


	//   ....[52]....
        /*02fc*/ 	.word	0x00003a80


	//   ....[53]....
        /*0300*/ 	.word	0x00003a90


	//   ....[54]....
        /*0304*/ 	.word	0x00003b70


	//   ....[55]....
        /*0308*/ 	.word	0x00003d40


	//   ....[56]....
        /*030c*/ 	.word	0x00003d90


	//   ....[57]....
        /*0310*/ 	.word	0x00003e10


	//   ....[58]....
        /*0314*/ 	.word	0x00003e60


	//   ....[59]....
        /*0318*/ 	.word	0x00003eb0


	//   ....[60]....
        /*031c*/ 	.word	0x00003f10


	//   ....[61]....
        /*0320*/ 	.word	0x00003f50


	//   ....[62]....
        /*0324*/ 	.word	0x00003f60


	//   ....[63]....
        /*0328*/ 	.word	0x00004400


	//   ....[64]....
        /*032c*/ 	.word	0x00004a60


	//   ....[65]....
        /*0330*/ 	.word	0x00004ae0


	//   ....[66]....
        /*0334*/ 	.word	0x00004b70


	//   ....[67]....
        /*0338*/ 	.word	0x00004c70


	//   ....[68]....
        /*033c*/ 	.word	0x00004cf0


	//   ....[69]....
        /*0340*/ 	.word	0x00004d90


	//   ....[70]....
        /*0344*/ 	.word	0x00004e10


	//   ....[71]....
        /*0348*/ 	.word	0x00004ea0


	//   ....[72]....
        /*034c*/ 	.word	0x00004ed0


	//   ....[73]....
        /*0350*/ 	.word	0x00004f80


	//   ....[74]....
        /*0354*/ 	.word	0x00005000


	//   ....[75]....
        /*0358*/ 	.word	0x00005080


	//   ....[76]....
        /*035c*/ 	.word	0x00005140


	//   ....[77]....
        /*0360*/ 	.word	0x000051d0


	//   ....[78]....
        /*0364*/ 	.word	0x00005250


	//   ....[79]....
        /*0368*/ 	.word	0x000052d0


	//   ....[80]....
        /*036c*/ 	.word	0x00005350


	//   ....[81]....
        /*0370*/ 	.word	0x000053b0


	//   ....[82]....
        /*0374*/ 	.word	0x00005420


	//   ....[83]....
        /*0378*/ 	.word	0x000054a0


	//   ....[84]....
        /*037c*/ 	.word	0x00005530


	//   ....[85]....
        /*0380*/ 	.word	0x00005600


	//   ....[86]....
        /*0384*/ 	.word	0x00005690


	//   ....[87]....
        /*0388*/ 	.word	0x00005720


	//   ....[88]....
        /*038c*/ 	.word	0x000057b0


	//   ....[89]....
        /*0390*/ 	.word	0x00005860


	//   ....[90]....
        /*0394*/ 	.word	0x00005890


	//   ....[91]....
        /*0398*/ 	.word	0x00005940


	//   ....[92]....
        /*039c*/ 	.word	0x000059c0


	//   ....[93]....
        /*03a0*/ 	.word	0x00005a40


	//   ....[94]....
        /*03a4*/ 	.word	0x00005b00


	//   ....[95]....
        /*03a8*/ 	.word	0x00005ba0


	//   ....[96]....
        /*03ac*/ 	.word	0x00005c40


	//   ....[97]....
        /*03b0*/ 	.word	0x00005cd0


	//   ....[98]....
        /*03b4*/ 	.word	0x00005d50


	//   ....[99]....
        /*03b8*/ 	.word	0x00005db0


	//----- nvinfo : EIATTR_VRC_CTA_INIT_COUNT
	.align		4
.L_120:
        /*03bc*/ 	.byte	0x02, 0x4a
	.zero		1
	.zero		1


	//----- nvinfo : EIATTR_EXIT_INSTR_OFFSETS
	.align		4
        /*03c0*/ 	.byte	0x04, 0x1c
        /*03c2*/ 	.short	(.L_122 - .L_121)


	//   ....[0]....
.L_121:
        /*03c4*/ 	.word	0x000021d0


	//   ....[1]....
        /*03c8*/ 	.word	0x000021f0


	//   ....[2]....
        /*03cc*/ 	.word	0x000049f0


	//   ....[3]....
        /*03d0*/ 	.word	0x00004a10


	//----- nvinfo : EIATTR_MAX_THREADS
	.align		4
.L_122:
        /*03d4*/ 	.byte	0x04, 0x05
        /*03d6*/ 	.short	(.L_124 - .L_123)
.L_123:
        /*03d8*/ 	.word	0x00000180
        /*03dc*/ 	.word	0x00000001
        /*03e0*/ 	.word	0x00000001


	//----- nvinfo : EIATTR_CRS_STACK_SIZE
	.align		4
.L_124:
        /*03e4*/ 	.byte	0x04, 0x1e
        /*03e6*/ 	.short	(.L_126 - .L_125)
.L_125:
        /*03e8*/ 	.word	0x00000000


	//----- nvinfo : EIATTR_CBANK_PARAM_SIZE
	.align		4
.L_126:
        /*03ec*/ 	.byte	0x03, 0x19
        /*03ee*/ 	.short	0x002c


	//----- nvinfo : EIATTR_PARAM_CBANK
	.align		4
        /*03f0*/ 	.byte	0x04, 0x0a
        /*03f2*/ 	.short	(.L_128 - .L_127)
	.align		4
.L_127:
        /*03f4*/ 	.word	index@(.nv.constant0._ZN3cub18CUB_300001_SM_10006detail4scan16DeviceScanKernelINS2_10policy_hubIiiijN4cuda3std3__44plusIiEEE10Policy1000EN6thrust24THRUST_300001_SM_1000_NS18transform_iteratorINS7_6negateIiEENSD_6detail15normal_iteratorINSD_10device_ptrIiEEEEiiEESL_NS0_13ScanTileStateIiLb1EEES9_NS0_8NullTypeEjiLb0ESP_EEvT0_T1_T2_iT3_T4_T5_)
        /*03f8*/ 	.short	0x0380
        /*03fa*/ 	.short	0x002c


	//----- nvinfo : EIATTR_SW_WAR
	.align		4
.L_128:
        /*03fc*/ 	.byte	0x04, 0x36
        /*03fe*/ 	.short	(.L_130 - .L_129)
.L_129:
        /*0400*/ 	.word	0x00000008
.L_130:


//--------------------- .nv.info._ZN3cub18CUB_300001_SM_10006detail4scan20DeviceScanInitKernelINS0_13ScanTileStateIiLb1EEEEEvT_i --------------------------
	.section	.nv.info._ZN3cub18CUB_300001_SM_10006detail4scan20DeviceScanInitKernelINS0_13ScanTileStateIiLb1EEEEEvT_i,"",@"SHT_CUDA_INFO"
	.sectionflags	@""
	.align	4


	//----- nvinfo : EIATTR_CUDA_API_VERSION
	.align		4
        /*0000*/ 	.byte	0x04, 0x37
        /*0002*/ 	.short	(.L_132 - .L_131)
.L_131:
        /*0004*/ 	.word	0x00000082


	//----- nvinfo : EIATTR_KPARAM_INFO
	.align		4
.L_132:
        /*0008*/ 	.byte	0x04, 0x17
        /*000a*/ 	.short	(.L_134 - .L_133)
.L_133:
        /*000c*/ 	.word	0x00000000
        /*0010*/ 	.short	0x0001
        /*0012*/ 	.short	0x0008
        /*0014*/ 	.byte	0x00, 0xf0, 0x11, 0x00


	//----- nvinfo : EIATTR_KPARAM_INFO
	.align		4
.L_134:
        /*0018*/ 	.byte	0x04, 0x17
        /*001a*/ 	.short	(.L_136 - .L_135)
.L_135:
        /*001c*/ 	.word	0x00000000
        /*0020*/ 	.short	0x0000
        /*0022*/ 	.short	0x0000
        /*0024*/ 	.byte	0x00, 0xf0, 0x21, 0x00


	//----- nvinfo : EIATTR_SPARSE_MMA_MASK
	.align		4
.L_136:
        /*0028*/ 	.byte	0x03, 0x50
        /*002a*/ 	.short	0x0000


	//----- nvinfo : EIATTR_MAXREG_COUNT
	.align		4
        /*002c*/ 	.byte	0x03, 0x1b
        /*002e*/ 	.short	0x00ff


	//----- nvinfo : EIATTR_MERCURY_ISA_VERSION
	.align		4
        /*0030*/ 	.byte	0x03, 0x5f
        /*0032*/ 	.short	0x0101


	//----- nvinfo : EIATTR_VRC_CTA_INIT_COUNT
	.align		4
        /*0034*/ 	.byte	0x02, 0x4a
	.zero		1
	.zero		1


	//----- nvinfo : EIATTR_EXIT_INSTR_OFFSETS
	.align		4
        /*0038*/ 	.byte	0x04, 0x1c
        /*003a*/ 	.short	(.L_138 - .L_137)


	//   ....[0]....
.L_137:
        /*003c*/ 	.word	0x000000f0


	//   ....[1]....
        /*0040*/ 	.word	0x00000130


	//----- nvinfo : EIATTR_CBANK_PARAM_SIZE
	.align		4
.L_138:
        /*0044*/ 	.byte	0x03, 0x19
        /*0046*/ 	.short	0x000c


	//----- nvinfo : EIATTR_PARAM_CBANK
	.align		4
        /*0048*/ 	.byte	0x04, 0x0a
        /*004a*/ 	.short	(.L_140 - .L_139)
	.align		4
.L_139:
        /*004c*/ 	.word	index@(.nv.constant0._ZN3cub18CUB_300001_SM_10006detail4scan20DeviceScanInitKernelINS0_13ScanTileStateIiLb1EEEEEvT_i)
        /*0050*/ 	.short	0x0380
        /*0052*/ 	.short	0x000c


	//----- nvinfo : EIATTR_SW_WAR
	.align		4
.L_140:
        /*0054*/ 	.byte	0x04, 0x36
        /*0056*/ 	.short	(.L_142 - .L_141)
.L_141:
        /*0058*/ 	.word	0x00000008
.L_142:


//--------------------- .nv.info._ZN3cub18CUB_300001_SM_10006detail11EmptyKernelIvEEvv --------------------------
	.section	.nv.info._ZN3cub18CUB_300001_SM_10006detail11EmptyKernelIvEEvv,"",@"SHT_CUDA_INFO"
	.sectionflags	@""
	.align	4


	//----- nvinfo : EIATTR_CUDA_API_VERSION
	.align		4
        /*0000*/ 	.byte	0x04, 0x37
        /*0002*/ 	.short	(.L_144 - .L_143)
.L_143:
        /*0004*/ 	.word	0x00000082


	//----- nvinfo : EIATTR_SPARSE_MMA_MASK
	.align		4
.L_144:
        /*0008*/ 	.byte	0x03, 0x50
        /*000a*/ 	.short	0x0000


	//----- nvinfo : EIATTR_MAXREG_COUNT
	.align		4
        /*000c*/ 	.byte	0x03, 0x1b
        /*000e*/ 	.short	0x00ff


	//----- nvinfo : EIATTR_MERCURY_ISA_VERSION
	.align		4
        /*0010*/ 	.byte	0x03, 0x5f
        /*0012*/ 	.short	0x0101


	//----- nvinfo : EIATTR_VRC_CTA_INIT_COUNT
	.align		4
        /*0014*/ 	.byte	0x02, 0x4a
	.zero		1
	.zero		1


	//----- nvinfo : EIATTR_EXIT_INSTR_OFFSETS
	.align		4
        /*0018*/ 	.byte	0x04, 0x1c
        /*001a*/ 	.short	(.L_146 - .L_145)


	//   ....[0]....
.L_145:
        /*001c*/ 	.word	0x00000010


	//----- nvinfo : EIATTR_SW_WAR
	.align		4
.L_146:
        /*0020*/ 	.byte	0x04, 0x36
        /*0022*/ 	.short	(.L_148 - .L_147)
.L_147:
        /*0024*/ 	.word	0x00000008
.L_148:


//--------------------- .nv.callgraph             --------------------------
	.section	.nv.callgraph,"",@"SHT_CUDA_CALLGRAPH"
	.align	4
	.sectionentsize	8
	.align		4
        /*0000*/ 	.word	0x00000000
	.align		4
        /*0004*/ 	.word	0xffffffff
	.align		4
        /*0008*/ 	.word	0x00000000
	.align		4
        /*000c*/ 	.word	0xfffffffe
	.align		4
        /*0010*/ 	.word	0x00000000
	.align		4
        /*0014*/ 	.word	0xfffffffd
	.align		4
        /*0018*/ 	.word	0x00000000
	.align		4
        /*001c*/ 	.word	0xfffffffc


//--------------------- .nv.constant4             --------------------------
	.section	.nv.constant4,"a",@progbits
	.align	8
	.align		8
.nv.constant4:
        /*0000*/ 	.dword	_ZN34_INTERNAL_2ecbda8d_4_k_cu__Z4testv4cuda3std3__45__cpo5beginE
	.align		8
        /*0008*/ 	.dword	_ZN34_INTERNAL_2ecbda8d_4_k_cu__Z4testv4cuda3std3__45__cpo3endE
	.align		8
        /*0010*/ 	.dword	_ZN34_INTERNAL_2ecbda8d_4_k_cu__Z4testv4cuda3std3__45__cpo6cbeginE
	.align		8
        /*0018*/ 	.dword	_ZN34_INTERNAL_2ecbda8d_4_k_cu__Z4testv4cuda3std3__45__cpo4cendE
	.align		8
        /*0020*/ 	.dword	_ZN34_INTERNAL_2ecbda8d_4_k_cu__Z4testv4cuda3std3__45__cpo6rbeginE
	.align		8
        /*0028*/ 	.dword	_ZN34_INTERNAL_2ecbda8d_4_k_cu__Z4testv4cuda3std3__45__cpo4rendE
	.align		8
        /*0030*/ 	.dword	_ZN34_INTERNAL_2ecbda8d_4_k_cu__Z4testv4cuda3std3__45__cpo7crbeginE
	.align		8
        /*0038*/ 	.dword	_ZN34_INTERNAL_2ecbda8d_4_k_cu__Z4testv4cuda3std3__45__cpo5crendE
	.align		8
        /*0040*/ 	.dword	_ZN34_INTERNAL_2ecbda8d_4_k_cu__Z4testv4cuda3std3__436_GLOBAL__N__2ecbda8d_4_k_cu__Z4testv6ignoreE
	.align		8
        /*0048*/ 	.dword	_ZN34_INTERNAL_2ecbda8d_4_k_cu__Z4testv4cuda3std3__419piecewise_constructE
	.align		8
        /*0050*/ 	.dword	_ZN34_INTERNAL_2ecbda8d_4_k_cu__Z4testv4cuda3std3__48in_placeE
	.align		8
        /*0058*/ 	.dword	_ZN34_INTERNAL_2ecbda8d_4_k_cu__Z4testv4cuda3std3__420unreachable_sentinelE
	.align		8
        /*0060*/ 	.dword	_ZN34_INTERNAL_2ecbda8d_4_k_cu__Z4testv4cuda3std3__47nulloptE
	.align		8
        /*0068*/ 	.dword	_ZN34_INTERNAL_2ecbda8d_4_k_cu__Z4testv4cuda3std3__48unexpectE
	.align		8
        /*0070*/ 	.dword	_ZN34_INTERNAL_2ecbda8d_4_k_cu__Z4testv4cuda3std6ranges3__45__cpo4swapE
	.align		8
        /*0078*/ 	.dword	_ZN34_INTERNAL_2ecbda8d_4_k_cu__Z4testv4cuda3std6ranges3__45__cpo9iter_moveE
	.align		8
        /*0080*/ 	.dword	_ZN34_INTERNAL_2ecbda8d_4_k_cu__Z4testv4cuda3std6ranges3__45__cpo5beginE
	.align		8
        /*0088*/ 	.dword	_ZN34_INTERNAL_2ecbda8d_4_k_cu__Z4testv4cuda3std6ranges3__45__cpo3endE
	.align		8
        /*0090*/ 	.dword	_ZN34_INTERNAL_2ecbda8d_4_k_cu__Z4testv4cuda3std6ranges3__45__cpo6cbeginE
	.align		8
        /*0098*/ 	.dword	_ZN34_INTERNAL_2ecbda8d_4_k_cu__Z4testv4cuda3std6ranges3__45__cpo4cendE
	.align		8
        /*00a0*/ 	.dword	_ZN34_INTERNAL_2ecbda8d_4_k_cu__Z4testv4cuda3std6ranges3__45__cpo7advanceE
	.align		8
        /*00a8*/ 	.dword	_ZN34_INTERNAL_2ecbda8d_4_k_cu__Z4testv4cuda3std6ranges3__45__cpo9iter_swapE
	.align		8
        /*00b0*/ 	.dword	_ZN34_INTERNAL_2ecbda8d_4_k_cu__Z4testv4cuda3std6ranges3__45__cpo4nextE
	.align		8
        /*00b8*/ 	.dword	_ZN34_INTERNAL_2ecbda8d_4_k_cu__Z4testv4cuda3std6ranges3__45__cpo4prevE
	.align		8
        /*00c0*/ 	.dword	_ZN34_INTERNAL_2ecbda8d_4_k_cu__Z4testv4cuda3std6ranges3__45__cpo4dataE
	.align		8
        /*00c8*/ 	.dword	_ZN34_INTERNAL_2ecbda8d_4_k_cu__Z4testv4cuda3std6ranges3__45__cpo5cdataE
	.align		8
        /*00d0*/ 	.dword	_ZN34_INTERNAL_2ecbda8d_4_k_cu__Z4testv4cuda3std6ranges3__45__cpo4sizeE
	.align		8
        /*00d8*/ 	.dword	_ZN34_INTERNAL_2ecbda8d_4_k_cu__Z4testv4cuda3std6ranges3__45__cpo5ssizeE
	.align		8
        /*00e0*/ 	.dword	_ZN34_INTERNAL_2ecbda8d_4_k_cu__Z4testv4cuda3std6ranges3__45__cpo8distanceE
	.align		8
        /*00e8*/ 	.dword	_ZN34_INTERNAL_2ecbda8d_4_k_cu__Z4testv6thrust24THRUST_300001_SM_1000_NS8cuda_cub3parE
	.align		8
        /*00f0*/ 	.dword	_ZN34_INTERNAL_2ecbda8d_4_k_cu__Z4testv6thrust24THRUST_300001_SM_1000_NS8cuda_cub10par_nosyncE
	.align		8
        /*00f8*/ 	.dword	_ZN34_INTERNAL_2ecbda8d_4_k_cu__Z4testv6thrust24THRUST_300001_SM_1000_NS6system6detail10sequential3seqE
	.align		8
        /*0100*/ 	.dword	_ZN34_INTERNAL_2ecbda8d_4_k_cu__Z4testv6thrust24THRUST_300001_SM_1000_NS6system3cpp3parE
	.align		8
        /*0108*/ 	.dword	_ZN34_INTERNAL_2ecbda8d_4_k_cu__Z4testv6thrust24THRUST_300001_SM_1000_NS12placeholders2_1E
	.align		8
        /*0110*/ 	.dword	_ZN34_INTERNAL_2ecbda8d_4_k_cu__Z4testv6thrust24THRUST_300001_SM_1000_NS12placeholders2_2E
	.align		8
        /*0118*/ 	.dword	_ZN34_INTERNAL_2ecbda8d_4_k_cu__Z4testv6thrust24THRUST_300001_SM_1000_NS12placeholders2_3E
	.align		8
        /*0120*/ 	.dword	_ZN34_INTERNAL_2ecbda8d_4_k_cu__Z4testv6thrust24THRUST_300001_SM_1000_NS12placeholders2_4E
	.align		8
        /*0128*/ 	.dword	_ZN34_INTERNAL_2ecbda8d_4_k_cu__Z4testv6thrust24THRUST_300001_SM_1000_NS12placeholders2_5E
	.align		8
        /*0130*/ 	.dword	_ZN34_INTERNAL_2ecbda8d_4_k_cu__Z4testv6thrust24THRUST_300001_SM_1000_NS12placeholders2_6E
	.align		8
        /*0138*/ 	.dword	_ZN34_INTERNAL_2ecbda8d_4_k_cu__Z4testv6thrust24THRUST_300001_SM_1000_NS12placeholders2_7E
	.align		8
        /*0140*/ 	.dword	_ZN34_INTERNAL_2ecbda8d_4_k_cu__Z4testv6thrust24THRUST_300001_SM_1000_NS12placeholders2_8E
	.align		8
        /*0148*/ 	.dword	_ZN34_INTERNAL_2ecbda8d_4_k_cu__Z4testv6thrust24THRUST_300001_SM_1000_NS12placeholders2_9E
	.align		8
        /*0150*/ 	.dword	_ZN34_INTERNAL_2ecbda8d_4_k_cu__Z4testv6thrust24THRUST_300001_SM_1000_NS12placeholders3_10E
	.align		8
        /*0158*/ 	.dword	_ZN34_INTERNAL_2ecbda8d_4_k_cu__Z4testv6thrust24THRUST_300001_SM_1000_NS3seqE
	.align		8
        /*0160*/ 	.dword	_ZN34_INTERNAL_2ecbda8d_4_k_cu__Z4testv6thrust24THRUST_300001_SM_1000_NS6deviceE


//--------------------- .text._ZN3cub18CUB_300001_SM_10006detail4scan16DeviceScanKernelINS2_10policy_hubIiiimN4cuda3std3__44plusIiEEE10Policy1000EN6thrust24THRUST_300001_SM_1000_NS18transform_iteratorINS7_6negateIiEENSD_6detail15normal_iteratorINSD_10device_ptrIiEEEEiiEESL_NS0_13ScanTileStateIiLb1EEES9_NS0_8NullTypeEmiLb0ESP_EEvT0_T1_T2_iT3_T4_T5_ --------------------------
	.section	.text._ZN3cub18CUB_300001_SM_10006detail4scan16DeviceScanKernelINS2_10policy_hubIiiimN4cuda3std3__44plusIiEEE10Policy1000EN6thrust24THRUST_300001_SM_1000_NS18transform_iteratorINS7_6negateIiEENSD_6detail15normal_iteratorINSD_10device_ptrIiEEEEiiEESL_NS0_13ScanTileStateIiLb1EEES9_NS0_8NullTypeEmiLb0ESP_EEvT0_T1_T2_iT3_T4_T5_,"ax",@progbits
	.align	128
        .global         _ZN3cub18CUB_300001_SM_10006detail4scan16DeviceScanKernelINS2_10policy_hubIiiimN4cuda3std3__44plusIiEEE10Policy1000EN6thrust24THRUST_300001_SM_1000_NS18transform_iteratorINS7_6negateIiEENSD_6detail15normal_iteratorINSD_10device_ptrIiEEEEiiEESL_NS0_13ScanTileStateIiLb1EEES9_NS0_8NullTypeEmiLb0ESP_EEvT0_T1_T2_iT3_T4_T5_
        .type           _ZN3cub18CUB_300001_SM_10006detail4scan16DeviceScanKernelINS2_10policy_hubIiiimN4cuda3std3__44plusIiEEE10Policy1000EN6thrust24THRUST_300001_SM_1000_NS18transform_iteratorINS7_6negateIiEENSD_6detail15normal_iteratorINSD_10device_ptrIiEEEEiiEESL_NS0_13ScanTileStateIiLb1EEES9_NS0_8NullTypeEmiLb0ESP_EEvT0_T1_T2_iT3_T4_T5_,@function
        .size           _ZN3cub18CUB_300001_SM_10006detail4scan16DeviceScanKernelINS2_10policy_hubIiiimN4cuda3std3__44plusIiEEE10Policy1000EN6thrust24THRUST_300001_SM_1000_NS18transform_iteratorINS7_6negateIiEENSD_6detail15normal_iteratorINSD_10device_ptrIiEEEEiiEESL_NS0_13ScanTileStateIiLb1EEES9_NS0_8NullTypeEmiLb0ESP_EEvT0_T1_T2_iT3_T4_T5_,(.L_x_188 - _ZN3cub18CUB_300001_SM_10006detail4scan16DeviceScanKernelINS2_10policy_hubIiiimN4cuda3std3__44plusIiEEE10Policy1000EN6thrust24THRUST_300001_SM_1000_NS18transform_iteratorINS7_6negateIiEENSD_6detail15normal_iteratorINSD_10device_ptrIiEEEEiiEESL_NS0_13ScanTileStateIiLb1EEES9_NS0_8NullTypeEmiLb0ESP_EEvT0_T1_T2_iT3_T4_T5_)
        .other          _ZN3cub18CUB_300001_SM_10006detail4scan16DeviceScanKernelINS2_10policy_hubIiiimN4cuda3std3__44plusIiEEE10Policy1000EN6thrust24THRUST_300001_SM_1000_NS18transform_iteratorINS7_6negateIiEENSD_6detail15normal_iteratorINSD_10device_ptrIiEEEEiiEESL_NS0_13ScanTileStateIiLb1EEES9_NS0_8NullTypeEmiLb0ESP_EEvT0_T1_T2_iT3_T4_T5_,@"STO_CUDA_ENTRY STV_DEFAULT"
_ZN3cub18CUB_300001_SM_10006detail4scan16DeviceScanKernelINS2_10policy_hubIiiimN4cuda3std3__44plusIiEEE10Policy1000EN6thrust24THRUST_300001_SM_1000_NS18transform_iteratorINS7_6negateIiEENSD_6detail15normal_iteratorINSD_10device_ptrIiEEEEiiEESL_NS0_13ScanTileStateIiLb1EEES9_NS0_8NullTypeEmiLb0ESP_EEvT0_T1_T2_iT3_T4_T5_:
.text._ZN3cub18CUB_300001_SM_10006detail4scan16DeviceScanKernelINS2_10policy_hubIiiimN4cuda3std3__44plusIiEEE10Policy1000EN6thrust24THRUST_300001_SM_1000_NS18transform_iteratorINS7_6negateIiEENSD_6detail15normal_iteratorINSD_10device_ptrIiEEEEiiEESL_NS0_13ScanTileStateIiLb1EEES9_NS0_8NullTypeEmiLb0ESP_EEvT0_T1_T2_iT3_T4_T5_:
[----:B------:R-:W-:Y:S08]  /*0000*/  LDC R1, c[0x0][0x37c] ;  /* 0x0000df00ff017b82 */ /* 0x000ff00000000800 */
[----:B------:R-:W0:Y:S01]  /*0010*/  S2UR UR6, SR_CTAID.X ;  /* 0x00000000000679c3 */ /* 0x000e220000002500 */
[----:B------:R-:W0:Y:S01]  /*0020*/  LDCU UR4, c[0x0][0x3a0] ;  /* 0x00007400ff0477ac */ /* 0x000e220008000800 */
[----:B------:R-:W1:Y:S01]  /*0030*/  LDCU.64 UR8, c[0x0][0x3a8] ;  /* 0x00007500ff0877ac */ /* 0x000e620008000a00 */
[----:B------:R-:W2:Y:S01]  /*0040*/  LDCU.64 UR12, c[0x0][0x358] ;  /* 0x00006b00ff0c77ac */ /* 0x000ea20008000a00 */
[----:B0-----:R-:W-:-:S04]  /*0050*/  UIADD3 UR6, UPT, UPT, UR6, UR4, URZ ;  /* 0x0000000406067290 */ /* 0x001fc8000fffe0ff */
[----:B------:R-:W-:-:S04]  /*0060*/  UIMAD.WIDE UR10, UR6, 0x1ee0, URZ ;  /* 0x00001ee0060a78a5 */ /* 0x000fc8000f8e02ff */
[----:B-1----:R-:W-:-:S04]  /*0070*/  UIADD3 UR7, UP0, UPT, -UR10, UR8, URZ ;  /* 0x000000080a077290 */ /* 0x002fc8000ff1e1ff */
[----:B------:R-:W-:Y:S02]  /*0080*/  UIADD3.X UR4, UPT, UPT, ~UR11, UR9, URZ, UP0, !UPT ;  /* 0x000000090b047290 */ /* 0x000fe400087fe5ff */
[----:B------:R-:W-:-:S04]  /*0090*/  UISETP.GE.U32.AND UP0, UPT, UR7, 0x1ee1, UPT ;  /* 0x00001ee10700788c */ /* 0x000fc8000bf06070 */
[----:B------:R-:W-:-:S09]  /*00a0*/  UISETP.GE.U32.AND.EX UP0, UPT, UR4, URZ, UPT, UP0 ;  /* 0x000000ff0400728c */ /* 0x000fd2000bf06100 */
[----:B--2---:R-:W-:Y:S05]  /*00b0*/  BRA.U !UP0, `(.L_x_0) ;  /* 0x0000001d08a07547 */ /* 0x004fea000b800000 */
[----:B------:R-:W0:Y:S01]  /*00c0*/  S2R R35, SR_TID.X ;  /* 0x0000000000237919 */ /* 0x000e220000002100 */
[----:B------:R-:W1:Y:S01]  /*00d0*/  LDCU.64 UR4, c[0x0][0x380] ;  /* 0x00007000ff0477ac */ /* 0x000e620008000a00 */
[C---:B0-----:R-:W-:Y:S02]  /*00e0*/  LOP3.LUT R0, R35.reuse, 0x1f, RZ, 0xc0, !PT ;  /* 0x0000001f23007812 */ /* 0x041fe400078ec0ff */
[----:B------:R-:W-:-:S05]  /*00f0*/  LOP3.LUT R3, R35, 0x3e0, RZ, 0xc0, !PT ;  /* 0x000003e023037812 */ /* 0x000fca00078ec0ff */
[----:B------:R-:W-:-:S05]  /*0100*/  IMAD R0, R3, 0x13, R0 ;  /* 0x0000001303007824 */ /* 0x000fca00078e0200 */
[----:B------:R-:W-:-:S05]  /*0110*/  IADD3 R0, P0, PT, R0, UR10, RZ ;  /* 0x0000000a00007c10 */ /* 0x000fca000ff1e0ff */
[----:B------:R-:W-:Y:S02]  /*0120*/  IMAD.X R41, RZ, RZ, UR11, P0 ;  /* 0x0000000bff297e24 */ /* 0x000fe400080e06ff */
[----:B------:R-:W-:-:S03]  /*0130*/  IMAD.SHL.U32 R42, R0, 0x4, RZ ;  /* 0x00000004002a7824 */ /* 0x000fc600078e00ff */
[----:B------:R-:W-:Y:S02]  /*0140*/  SHF.L.U64.HI R41, R0, 0x2, R41 ;  /* 0x0000000200297819 */ /* 0x000fe40000010229 */
[----:B-1----:R-:W-:-:S04]  /*0150*/  IADD3 R2, P0, PT, R42, UR4, RZ ;  /* 0x000000042a027c10 */ /* 0x002fc8000ff1e0ff */
[----:B------:R-:W-:-:S05]  /*0160*/  IADD3.X R3, PT, PT, R41, UR5, RZ, P0, !PT ;  /* 0x0000000529037c10 */ /* 0x000fca00087fe4ff */
[----:B------:R-:W2:Y:S04]  /*0170*/  LDG.E R0, desc[UR12][R2.64] ;  /* 0x0000000c02007981 */ /* 0x000ea8000c1e1900 */
[----:B------:R-:W3:Y:S04]  /*0180*/  LDG.E R5, desc[UR12][R2.64+0x100] ;  /* 0x0001000c02057981 */ /* 0x000ee8000c1e1900 */
[----:B------:R-:W4:Y:S04]  /*0190*/  LDG.E R6, desc[UR12][R2.64+0x180] ;  /* 0x0001800c02067981 */ /* 0x000f28000c1e1900 */
[----:B------:R-:W5:Y:S04]  /*01a0*/  LDG.E R7, desc[UR12][R2.64+0x200] ;  /* 0x0002000c02077981 */ /* 0x000f68000c1e1900 */
        /* <DEDUP_REMOVED lines=14> */
[----:B------:R4:W5:Y:S01]  /*0290*/  LDG.E R21, desc[UR12][R2.64+0x900] ;  /* 0x0009000c02157981 */ /* 0x000962000c1e1900 */
[----:B------:R-:W0:Y:S01]  /*02a0*/  S2R R44, SR_LANEID ;  /* 0x00000000002c7919 */ /* 0x000e220000000000 */
[----:B------:R-:W1:Y:S01]  /*02b0*/  S2UR UR5, SR_CgaCtaId ;  /* 0x00000000000579c3 */ /* 0x000e620000008800 */
[----:B------:R-:W-:Y:S01]  /*02c0*/  SHF.R.U32.HI R32, RZ, 0x5, R35 ;  /* 0x00000005ff207819 */ /* 0x000fe20000011623 */
[----:B------:R-:W-:-:S02]  /*02d0*/  UMOV UR4, 0x400 ;  /* 0x0000040000047882 */ /* 0x000fc40000000000 */
[----:B-1----:R-:W-:Y:S02]  /*02e0*/  ULEA UR4, UR5, UR4, 0x18 ;  /* 0x0000000405047291 */ /* 0x002fe4000f8ec0ff */
[----:B0-----:R-:W-:-:S05]  /*02f0*/  IMAD R28, R32, 0x260, R44 ;  /* 0x00000260201c7824 */ /* 0x001fca00078e022c */
[----:B------:R-:W-:Y:S01]  /*0300*/  LEA R28, R28, UR4, 0x2 ;  /* 0x000000041c1c7c11 */ /* 0x000fe2000f8e10ff */
[----:B------:R-:W-:Y:S01]  /*0310*/  UISETP.NE.AND UP0, UPT, UR6, URZ, UPT ;  /* 0x000000ff0600728c */ /* 0x000fe2000bf05270 */
[----:B------:R-:W-:Y:S01]  /*0320*/  BSSY.RECONVERGENT B0, `(.L_x_1) ;  /* 0x000016f000007945 */ /* 0x000fe20003800200 */
[----:B--2---:R-:W-:Y:S02]  /*0330*/  IMAD.MOV R23, RZ, RZ, -R0 ;  /* 0x000000ffff177224 */ /* 0x004fe400078e0a00 */
[----:B---3--:R-:W-:Y:S02]  /*0340*/  IMAD.MOV R5, RZ, RZ, -R5 ;  /* 0x000000ffff057224 */ /* 0x008fe400078e0a05 */
[----:B----4-:R-:W-:Y:S02]  /*0350*/  IMAD.MOV R3, RZ, RZ, -R6 ;  /* 0x000000ffff037224 */ /* 0x010fe400078e0a06 */
[----:B-----5:R-:W-:Y:S02]  /*0360*/  IMAD.MOV R7, RZ, RZ, -R7 ;  /* 0x000000ffff077224 */ /* 0x020fe400078e0a07 */
[----:B------:R-:W-:Y:S01]  /*0370*/  IMAD.MOV R9, RZ, RZ, -R9 ;  /* 0x000000ffff097224 */ /* 0x000fe200078e0a09 */
[----:B------:R-:W-:Y:S01]  /*0380*/  STS [R28], R23 ;  /* 0x000000171c007388 */ /* 0x000fe20000000800 */
[----:B------:R-:W-:-:S03]  /*0390*/  IMAD.MOV R27, RZ, RZ, -R8 ;  /* 0x000000ffff1b7224 */ /* 0x000fc600078e0a08 */
[----:B------:R-:W-:Y:S01]  /*03a0*/  STS [R28+0x100], R5 ;  /* 0x000100051c007388 */ /* 0x000fe20000000800 */
[----:B------:R-:W-:-:S03]  /*03b0*/  IMAD.MOV R25, RZ, RZ, -R4 ;  /* 0x000000ffff197224 */ /* 0x000fc600078e0a04 */
[----:B------:R0:W-:Y:S01]  /*03c0*/  STS [R28+0x180], R3 ;  /* 0x000180031c007388 */ /* 0x0001e20000000800 */
[----:B------:R-:W-:-:S03]  /*03d0*/  IMAD.MOV R29, RZ, RZ, -R10 ;  /* 0x000000ffff1d7224 */ /* 0x000fc600078e0a0a */
[----:B------:R-:W-:Y:S01]  /*03e0*/  STS [R28+0x200], R7 ;  /* 0x000200071c007388 */ /* 0x000fe20000000800 */
[----:B------:R-:W-:-:S03]  /*03f0*/  IMAD.MOV R11, RZ, RZ, -R11 ;  /* 0x000000ffff0b7224 */ /* 0x000fc600078e0a0b */
[----:B------:R-:W-:Y:S01]  /*0400*/  STS [R28+0x300], R9 ;  /* 0x000300091c007388 */ /* 0x000fe20000000800 */
[----:B0-----:R-:W-:-:S03]  /*0410*/  IMAD.MOV R3, RZ, RZ, -R12 ;  /* 0x000000ffff037224 */ /* 0x001fc600078e0a0c */
[----:B------:R0:W-:Y:S01]  /*0420*/  STS [R28+0x280], R27 ;  /* 0x0002801b1c007388 */ /* 0x0001e20000000800 */
[----:B------:R-:W-:Y:S02]  /*0430*/  IMAD.MOV R13, RZ, RZ, -R13 ;  /* 0x000000ffff0d7224 */ /* 0x000fe400078e0a0d */
[----:B------:R-:W-:Y:S02]  /*0440*/  IMAD.MOV R5, RZ, RZ, -R14 ;  /* 0x000000ffff057224 */ /* 0x000fe400078e0a0e */
[----:B------:R-:W-:Y:S02]  /*0450*/  IMAD.MOV R15, RZ, RZ, -R15 ;  /* 0x000000ffff0f7224 */ /* 0x000fe400078e0a0f */
[----:B0-----:R-:W-:Y:S02]  /*0460*/  IMAD R27, R44, 0x48, R28 ;  /* 0x000000482c1b7824 */ /* 0x001fe400078e021c */
[----:B------:R-:W-:Y:S02]  /*0470*/  IMAD.MOV R23, RZ, RZ, -R16 ;  /* 0x000000ffff177224 */ /* 0x000fe400078e0a10 */
[----:B------:R-:W-:-:S02]  /*0480*/  IMAD.MOV R17, RZ, RZ, -R17 ;  /* 0x000000ffff117224 */ /* 0x000fc400078e0a11 */
[----:B------:R-:W-:Y:S02]  /*0490*/  IMAD.MOV R7, RZ, RZ, -R18 ;  /* 0x000000ffff077224 */ /* 0x000fe400078e0a12 */
[----:B------:R-:W-:Y:S02]  /*04a0*/  IMAD.MOV R19, RZ, RZ, -R19 ;  /* 0x000000ffff137224 */ /* 0x000fe400078e0a13 */
[----:B------:R-:W-:Y:S02]  /*04b0*/  IMAD.MOV R9, RZ, RZ, -R20 ;  /* 0x000000ffff097224 */ /* 0x000fe400078e0a14 */
[----:B------:R-:W-:Y:S01]  /*04c0*/  IMAD.MOV R21, RZ, RZ, -R21 ;  /* 0x000000ffff157224 */ /* 0x000fe200078e0a15 */
[----:B------:R0:W-:Y:S04]  /*04d0*/  STS [R28+0x80], R25 ;  /* 0x000080191c007388 */ /* 0x0001e80000000800 */
        /* <DEDUP_REMOVED lines=11> */
[----:B------:R0:W-:Y:S01]  /*0590*/  STS [R28+0x900], R21 ;  /* 0x000900151c007388 */ /* 0x0001e20000000800 */
[----:B------:R-:W-:-:S03]  /*05a0*/  NOP ;  /* 0x0000000000007918 */ /* 0x000fc60000000000 */
[----:B------:R0:W1:Y:S04]  /*05b0*/  LDS R26, [R27] ;  /* 0x000000001b1a7984 */ /* 0x0000680000000800 */
[----:B------:R0:W2:Y:S04]  /*05c0*/  LDS R25, [R27+0x4] ;  /* 0x000004001b197984 */ /* 0x0000a80000000800 */
[----:B------:R0:W3:Y:S04]  /*05d0*/  LDS R24, [R27+0x8] ;  /* 0x000008001b187984 */ /* 0x0000e80000000800 */
[----:B------:R0:W4:Y:S04]  /*05e0*/  LDS R40, [R27+0xc] ;  /* 0x00000c001b287984 */ /* 0x0001280000000800 */
[----:B------:R0:W0:Y:S04]  /*05f0*/  LDS R39, [R27+0x10] ;  /* 0x000010001b277984 */ /* 0x0000280000000800 */
        /* <DEDUP_REMOVED lines=13> */
[----:B------:R0:W0:Y:S01]  /*06d0*/  LDS R0, [R27+0x48] ;  /* 0x000048001b007984 */ /* 0x0000220000000800 */
[----:B------:R-:W-:Y:S06]  /*06e0*/  BAR.SYNC.DEFER_BLOCKING 0x0 ;  /* 0x0000000000007b1d */ /* 0x000fec0000010000 */
[----:B-1234-:R-:W-:Y:S05]  /*06f0*/  BRA.U UP0, `(.L_x_2) ;  /* 0x00000005004c7547 */ /* 0x01efea000b800000 */
[----:B------:R-:W-:Y:S02]  /*0700*/  IADD3 R8, PT, PT, R24, R25, R26 ;  /* 0x0000001918087210 */ /* 0x000fe40007ffe01a */
[C---:B------:R-:W-:Y:S02]  /*0710*/  ISETP.GT.AND P0, PT, R44.reuse, RZ, PT ;  /* 0x000000ff2c00720c */ /* 0x040fe40003f04270 */
[----:B0-----:R-:W-:Y:S02]  /*0720*/  IADD3 R8, PT, PT, R39, R40, R8 ;  /* 0x0000002827087210 */ /* 0x001fe40007ffe008 */
[----:B------:R-:W-:Y:S02]  /*0730*/  ISETP.NE.AND P1, PT, R44, 0x1f, PT ;  /* 0x0000001f2c00780c */ /* 0x000fe40003f25270 */
[----:B------:R-:W-:Y:S02]  /*0740*/  IADD3 R8, PT, PT, R30, R31, R8 ;  /* 0x0000001f1e087210 */ /* 0x000fe40007ffe008 */
[----:B------:R-:W-:-:S02]  /*0750*/  ISETP.GE.U32.AND P2, PT, R35, 0x20, PT ;  /* 0x000000202300780c */ /* 0x000fc40003f46070 */
[----:B------:R-:W-:Y:S02]  /*0760*/  IADD3 R8, PT, PT, R23, R29, R8 ;  /* 0x0000001d17087210 */ /* 0x000fe40007ffe008 */
[----:B------:R-:W-:Y:S02]  /*0770*/  ISETP.NE.AND P3, PT, R44, RZ, PT ;  /* 0x000000ff2c00720c */ /* 0x000fe40003f65270 */
[----:B------:R-:W-:-:S03]  /*0780*/  IADD3 R8, PT, PT, R21, R22, R8 ;  /* 0x0000001615087210 */ /* 0x000fc60007ffe008 */
[----:B------:R-:W-:Y:S02]  /*0790*/  @!P1 LEA R34, R32, UR4, 0x2 ;  /* 0x0000000420229c11 */ /* 0x000fe4000f8e10ff */
[----:B------:R-:W-:-:S04]  /*07a0*/  IADD3 R8, PT, PT, R7, R20, R8 ;  /* 0x0000001407087210 */ /* 0x000fc80007ffe008 */
[----:B------:R-:W-:-:S04]  /*07b0*/  IADD3 R8, PT, PT, R5, R6, R8 ;  /* 0x0000000605087210 */ /* 0x000fc80007ffe008 */
[----:B------:R-:W-:-:S04]  /*07c0*/  IADD3 R9, PT, PT, R3, R4, R8 ;  /* 0x0000000403097210 */ /* 0x000fc80007ffe008 */
[----:B------:R-:W-:-:S05]  /*07d0*/  IADD3 R9, PT, PT, R0, R2, R9 ;  /* 0x0000000200097210 */ /* 0x000fca0007ffe009 */
[----:B------:R-:W0:Y:S02]  /*07e0*/  SHFL.UP PT, R8, R9, 0x1, RZ ;  /* 0x0420000009087989 */ /* 0x000e2400000e00ff */
[----:B0-----:R-:W-:Y:S02]  /*07f0*/  SEL R8, R8, RZ, P0 ;  /* 0x000000ff08087207 */ /* 0x001fe40000000000 */
[----:B------:R-:W-:-:S03]  /*0800*/  ISETP.GE.AND P0, PT, R44, 0x2, PT ;  /* 0x000000022c00780c */ /* 0x000fc60003f06270 */
[----:B------:R-:W-:-:S05]  /*0810*/  IMAD.IADD R8, R9, 0x1, R8 ;  /* 0x0000000109087824 */ /* 0x000fca00078e0208 */
        /* <DEDUP_REMOVED lines=14> */
[----:B------:R-:W-:-:S03]  /*0900*/  ISETP.NE.AND P0, PT, R32, 0x2, PT ;  /* 0x000000022000780c */ /* 0x000fc60003f05270 */
[----:B------:R-:W-:-:S05]  /*0910*/  IMAD.IADD R33, R16, 0x1, R33 ;  /* 0x0000000110217824 */ /* 0x000fca00078e0221 */
[----:B------:R-:W-:Y:S01]  /*0920*/  @!P1 STS [R34+0x10], R33 ;  /* 0x0000102122009388 */ /* 0x000fe20000000800 */
[----:B------:R-:W-:Y:S01]  /*0930*/  BAR.SYNC.DEFER_BLOCKING 0x0 ;  /* 0x0000000000007b1d */ /* 0x000fe20000010000 */
[----:B------:R-:W-:-:S05]  /*0940*/  ISETP.NE.AND P1, PT, R32, 0xc, PT ;  /* 0x0000000c2000780c */ /* 0x000fca0003f25270 */
[----:B------:R-:W-:Y:S04]  /*0950*/  SHFL.UP PT, R33, R33, 0x1, RZ ;  /* 0x0420000021217989 */ /* 0x000fe800000e00ff */
[----:B------:R-:W0:Y:S04]  /*0960*/  LDS.128 R8, [UR4+0x10] ;  /* 0x00001004ff087984 */ /* 0x000e280008000c00 */
[----:B------:R-:W1:Y:S04]  /*0970*/  LDS.128 R12, [UR4+0x20] ;  /* 0x00002004ff0c7984 */ /* 0x000e680008000c00 */
[----:B------:R-:W2:Y:S01]  /*0980*/  LDS.128 R16, [UR4+0x30] ;  /* 0x00003004ff107984 */ /* 0x000ea20008000c00 */
[----:B0-----:R-:W-:-:S04]  /*0990*/  IMAD.IADD R9, R8, 0x1, R9 ;  /* 0x0000000108097824 */ /* 0x001fc800078e0209 */
[----:B------:R-:W-:Y:S01]  /*09a0*/  IMAD.IADD R10, R10, 0x1, R9 ;  /* 0x000000010a0a7824 */ /* 0x000fe200078e0209 */
[----:B------:R-:W-:Y:S02]  /*09b0*/  SEL R8, R9, R8, !P0 ;  /* 0x0000000809087207 */ /* 0x000fe40004000000 */
[----:B------:R-:W-:Y:S01]  /*09c0*/  ISETP.NE.AND P0, PT, R32, 0x3, PT ;  /* 0x000000032000780c */ /* 0x000fe20003f05270 */
[----:B------:R-:W-:Y:S01]  /*09d0*/  IMAD.IADD R11, R11, 0x1, R10 ;  /* 0x000000010b0b7824 */ /* 0x000fe200078e020a */
[----:B------:R-:W-:Y:S02]  /*09e0*/  SEL R9, R33, RZ, P3 ;  /* 0x000000ff21097207 */ /* 0x000fe40001800000 */
[----:B------:R-:W-:Y:S01]  /*09f0*/  SEL R8, R10, R8, !P0 ;  /* 0x000000080a087207 */ /* 0x000fe20004000000 */
[----:B-1----:R-:W-:Y:S01]  /*0a00*/  IMAD.IADD R12, R11, 0x1, R12 ;  /* 0x000000010b0c7824 */ /* 0x002fe200078e020c */
[----:B------:R-:W-:-:S03]  /*0a10*/  ISETP.NE.AND P0, PT, R32, 0x4, PT ;  /* 0x000000042000780c */ /* 0x000fc60003f05270 */
[----:B------:R-:W-:Y:S01]  /*0a20*/  IMAD.IADD R13, R13, 0x1, R12 ;  /* 0x000000010d0d7824 */ /* 0x000fe200078e020c */
[----:B------:R-:W-:Y:S02]  /*0a30*/  SEL R8, R11, R8, !P0 ;  /* 0x000000080b087207 */ /* 0x000fe40004000000 */
[----:B------:R-:W-:Y:S01]  /*0a40*/  ISETP.NE.AND P0, PT, R32, 0x5, PT ;  /* 0x000000052000780c */ /* 0x000fe20003f05270 */
[----:B------:R-:W-:-:S03]  /*0a50*/  IMAD.IADD R14, R14, 0x1, R13 ;  /* 0x000000010e0e7824 */ /* 0x000fc600078e020d */
[----:B------:R-:W-:Y:S01]  /*0a60*/  SEL R8, R12, R8, !P0 ;  /* 0x000000080c087207 */ /* 0x000fe20004000000 */
[----:B------:R-:W-:Y:S01]  /*0a70*/  IMAD.IADD R15, R15, 0x1, R14 ;  /* 0x000000010f0f7824 */ /* 0x000fe200078e020e */
[----:B------:R-:W-:-:S03]  /*0a80*/  ISETP.NE.AND P0, PT, R32, 0x6, PT ;  /* 0x000000062000780c */ /* 0x000fc60003f05270 */
[----:B--2---:R-:W-:Y:S01]  /*0a90*/  IMAD.IADD R16, R15, 0x1, R16 ;  /* 0x000000010f107824 */ /* 0x004fe200078e0210 */
[----:B------:R-:W-:Y:S02]  /*0aa0*/  SEL R8, R13, R8, !P0 ;  /* 0x000000080d087207 */ /* 0x000fe40004000000 */
[----:B------:R-:W-:Y:S01]  /*0ab0*/  ISETP.NE.AND P0, PT, R32, 0x7, PT ;  /* 0x000000072000780c */ /* 0x000fe20003f05270 */
[----:B------:R-:W-:-:S03]  /*0ac0*/  IMAD.IADD R17, R17, 0x1, R16 ;  /* 0x0000000111117824 */ /* 0x000fc600078e0210 */
[----:B------:R-:W-:Y:S01]  /*0ad0*/  SEL R8, R14, R8, !P0 ;  /* 0x000000080e087207 */ /* 0x000fe20004000000 */
[----:B------:R-:W-:Y:S01]  /*0ae0*/  IMAD.IADD R18, R18, 0x1, R17 ;  /* 0x0000000112127824 */ /* 0x000fe200078e0211 */
[----:B------:R-:W-:-:S03]  /*0af0*/  ISETP.NE.AND P0, PT, R32, 0x8, PT ;  /* 0x000000082000780c */ /* 0x000fc60003f05270 */
[----:B------:R-:W-:Y:S01]  /*0b00*/  IMAD.IADD R19, R19, 0x1, R18 ;  /* 0x0000000113137824 */ /* 0x000fe200078e0212 */
[----:B------:R-:W-:Y:S02]  /*0b10*/  SEL R8, R15, R8, !P0 ;  /* 0x000000080f087207 */ /* 0x000fe40004000000 */
[----:B------:R-:W-:-:S04]  /*0b20*/  ISETP.NE.AND P0, PT, R32, 0x9, PT ;  /* 0x000000092000780c */ /* 0x000fc80003f05270 */
[----:B------:R-:W-:Y:S02]  /*0b30*/  SEL R8, R16, R8, !P0 ;  /* 0x0000000810087207 */ /* 0x000fe40004000000 */
[----:B------:R-:W-:-:S04]  /*0b40*/  ISETP.NE.AND P0, PT, R32, 0xa, PT ;  /* 0x0000000a2000780c */ /* 0x000fc80003f05270 */
[----:B------:R-:W-:Y:S02]  /*0b50*/  SEL R8, R17, R8, !P0 ;  /* 0x0000000811087207 */ /* 0x000fe40004000000 */
[----:B------:R-:W-:-:S04]  /*0b60*/  ISETP.NE.AND P0, PT, R32, 0xb, PT ;  /* 0x0000000b2000780c */ /* 0x000fc80003f05270 */
[----:B------:R-:W-:Y:S02]  /*0b70*/  SEL R8, R18, R8, !P0 ;  /* 0x0000000812087207 */ /* 0x000fe40004000000 */
[----:B------:R-:W-:Y:S02]  /*0b80*/  ISETP.NE.AND P0, PT, R35, RZ, PT ;  /* 0x000000ff2300720c */ /* 0x000fe40003f05270 */
[----:B------:R-:W-:-:S05]  /*0b90*/  SEL R8, R19, R8, !P1 ;  /* 0x0000000813087207 */ /* 0x000fca0004800000 */
[----:B------:R-:W-:-:S06]  /*0ba0*/  @P2 IMAD.IADD R33, R8, 0x1, R9 ;  /* 0x0000000108212824 */ /* 0x000fcc00078e0209 */
[----:B------:R-:W-:Y:S05]  /*0bb0*/  @P0 BRA `(.L_x_3) ;  /* 0x0000000c00940947 */ /* 0x000fea0003800000 */
[----:B------:R-:W0:Y:S01]  /*0bc0*/  LDS R12, [UR4+0x40] ;  /* 0x00004004ff0c7984 */ /* 0x000e220008000800 */
[----:B------:R-:W1:Y:S01]  /*0bd0*/  LDC.64 R10, c[0x0][0x398] ;  /* 0x0000e600ff0a7b82 */ /* 0x000e620000000a00 */
[----:B------:R-:W-:Y:S02]  /*0be0*/  IMAD.MOV.U32 R8, RZ, RZ, 0x65 ;  /* 0x00000065ff087424 */ /* 0x000fe400078e00ff */
[----:B------:R-:W-:Y:S02]  /*0bf0*/  IMAD.MOV.U32 R33, RZ, RZ, RZ ;  /* 0x000000ffff217224 */ /* 0x000fe400078e00ff */
[----:B0-----:R-:W-:-:S05]  /*0c00*/  IMAD.IADD R9, R19, 0x1, R12 ;  /* 0x0000000113097824 */ /* 0x001fca00078e020c */
[----:B-1----:R0:W-:Y:S01]  /*0c10*/  ST.E.64.STRONG.GPU desc[UR12][R10.64+0x100], R8 ;  /* 0x000100080a007985 */ /* 0x0021e2000c10fb0c */
[----:B------:R-:W-:Y:S05]  /*0c20*/  BRA `(.L_x_3) ;  /* 0x0000000c00787947 */ /* 0x000fea0003800000 */
.L_x_2:
[----:B------:R-:W-:Y:S02]  /*0c30*/  IADD3 R8, PT, PT, R24, R25, R26 ;  /* 0x0000001918087210 */ /* 0x000fe40007ffe01a */
[C---:B------:R-:W-:Y:S02]  /*0c40*/  ISETP.GT.AND P0, PT, R44.reuse, RZ, PT ;  /* 0x000000ff2c00720c */ /* 0x040fe40003f04270 */
[----:B0-----:R-:W-:Y:S02]  /*0c50*/  IADD3 R8, PT, PT, R39, R40, R8 ;  /* 0x0000002827087210 */ /* 0x001fe40007ffe008 */
[----:B------:R-:W-:Y:S02]  /*0c60*/  ISETP.NE.AND P1, PT, R44, 0x1f, PT ;  /* 0x0000001f2c00780c */ /* 0x000fe40003f25270 */
[----:B------:R-:W-:Y:S02]  /*0c70*/  IADD3 R8, PT, PT, R30, R31, R8 ;  /* 0x0000001f1e087210 */ /* 0x000fe40007ffe008 */
[----:B------:R-:W-:-:S02]  /*0c80*/  ISETP.NE.AND P2, PT, R44, RZ, PT ;  /* 0x000000ff2c00720c */ /* 0x000fc40003f45270 */
[----:B------:R-:W-:-:S04]  /*0c90*/  IADD3 R8, PT, PT, R23, R29, R8 ;  /* 0x0000001d17087210 */ /* 0x000fc80007ffe008 */
        /* <DEDUP_REMOVED lines=45> */
[----:B------:R-:W-:Y:S01]  /*0f70*/  IMAD.IADD R14, R14, 0x1, R13 ;  /* 0x000000010e0e7824 */ /* 0x000fe200078e020d */
[----:B------:R-:W0:Y:S02]  /*0f80*/  LDS R11, [UR4+0x40] ;  /* 0x00004004ff0b7984 */ /* 0x000e240008000800 */
        /* <DEDUP_REMOVED lines=18> */
[----:B------:R-:W-:Y:S01]  /*10b0*/  ISETP.GT.U32.AND P0, PT, R35, 0x1f, PT ;  /* 0x0000001f2300780c */ /* 0x000fe20003f04070 */
[C---:B0-----:R-:W-:Y:S01]  /*10c0*/  IMAD.IADD R11, R19.reuse, 0x1, R11 ;  /* 0x00000001130b7824 */ /* 0x041fe200078e020b */
[----:B------:R-:W-:Y:S02]  /*10d0*/  SEL R8, R19, R8, !P1 ;  /* 0x0000000813087207 */ /* 0x000fe40004800000 */
[----:B------:R-:W-:-:S03]  /*10e0*/  ISETP.GE.U32.AND P1, PT, R35, 0x20, PT ;  /* 0x000000202300780c */ /* 0x000fc60003f26070 */
[----:B------:R-:W-:-:S05]  /*10f0*/  IMAD.IADD R8, R8, 0x1, R9 ;  /* 0x0000000108087824 */ /* 0x000fca00078e0209 */
[----:B------:R-:W-:Y:S01]  /*1100*/  SEL R43, R33, R8, !P1 ;  /* 0x00000008212b7207 */ /* 0x000fe20004800000 */
[----:B------:R-:W-:Y:S06]  /*1110*/  @P0 BRA `(.L_x_4) ;  /* 0x0000000800140947 */ /* 0x000fec0003800000 */
[----:B------:R-:W0:Y:S01]  /*1120*/  LDC.64 R16, c[0x0][0x398] ;  /* 0x0000e600ff107b82 */ /* 0x000e220000000a00 */
[----:B------:R-:W-:Y:S01]  /*1130*/  ISETP.NE.AND P1, PT, R35, RZ, PT ;  /* 0x000000ff2300720c */ /* 0x000fe20003f25270 */
[----:B------:R-:W-:Y:S01]  /*1140*/  IMAD.U32 R13, RZ, RZ, UR6 ;  /* 0x00000006ff0d7e24 */ /* 0x000fe2000f8e00ff */
[----:B------:R-:W-:-:S05]  /*1150*/  LOP3.LUT R18, RZ, R35, RZ, 0x33, !PT ;  /* 0x00000023ff127212 */ /* 0x000fca00078e33ff */
[----:B------:R-:W-:-:S06]  /*1160*/  VIADD R18, R18, UR6 ;  /* 0x0000000612127c36 */ /* 0x000fcc0008000000 */
[----:B------:R-:W-:Y:S01]  /*1170*/  @!P1 IMAD.MOV.U32 R10, RZ, RZ, 0x64 ;  /* 0x00000064ff0a9424 */ /* 0x000fe200078e00ff */
[----:B------:R1:W-:Y:S01]  /*1180*/  @!P1 STS [UR4+0xc], R11 ;  /* 0x00000c0bff009988 */ /* 0x0003e20008000804 */
[----:B0-----:R-:W-:-:S04]  /*1190*/  IMAD.WIDE R12, R13, 0x8, R16 ;  /* 0x000000080d0c7825 */ /* 0x001fc800078e0210 */
[----:B------:R-:W-:Y:S01]  /*11a0*/  IMAD.WIDE R16, R18, 0x8, R16 ;  /* 0x0000000812107825 */ /* 0x000fe200078e0210 */
[----:B------:R1:W-:Y:S01]  /*11b0*/  @!P1 ST.E.64.STRONG.GPU desc[UR12][R12.64+0x100], R10 ;  /* 0x0001000a0c009985 */ /* 0x0003e2000c10fb0c */
[----:B------:R-:W-:Y:S05]  /*11c0*/  NANOSLEEP 0x226 ;  /* 0x000002260000795d */ /* 0x000fea0003800000 */
[----:B------:R-:W2:Y:S01]  /*11d0*/  LD.E.64.STRONG.GPU R14, desc[UR12][R16.64+0x100] ;  /* 0x0001000c100e7980 */ /* 0x000ea2000c10fb00 */
[----:B------:R-:W-:Y:S01]  /*11e0*/  UMOV UR5, 0xffffffff ;  /* 0xffffffff00057882 */ /* 0x000fe20000000000 */
[----:B--2---:R-:W-:Y:S02]  /*11f0*/  ISETP.NE.AND P0, PT, R14, 0x63, PT ;  /* 0x000000630e00780c */ /* 0x004fe40003f05270 */
[----:B-1----:R-:W-:Y:S11]  /*1200*/  BRA.DIV UR5, `(.L_x_5) ;  /* 0x00000032057c7947 */ /* 0x002ff6000b800000 */
[----:B------:R-:W-:-:S13]  /*1210*/  VOTE.ANY P0, !P0 ;  /* 0x0000000000ff7806 */ /* 0x000fda0004000100 */
.L_x_34:
[----:B------:R-:W-:Y:S05]  /*1220*/  @!P0 BRA `(.L_x_6) ;  /* 0x0000000000248947 */ /* 0x000fea0003800000 */
[----:B------:R-:W-:-:S07]  /*1230*/  IMAD.MOV.U32 R9, RZ, RZ, 0x1de ;  /* 0x000001deff097424 */ /* 0x000fce00078e00ff */
.L_x_8:
[----:B------:R-:W-:Y:S05]  /*1240*/  NANOSLEEP R9 ;  /* 0x000000090000735d */ /* 0x000fea0003800000 */
[----:B------:R-:W2:Y:S01]  /*1250*/  LD.E.64.STRONG.GPU R14, desc[UR12][R16.64+0x100] ;  /* 0x0001000c100e7980 */ /* 0x000ea2000c10fb00 */
[----:B------:R-:W-:Y:S01]  /*1260*/  UMOV UR5, 0xffffffff ;  /* 0xffffffff00057882 */ /* 0x000fe20000000000 */
[----:B------:R-:W-:Y:S02]  /*1270*/  SHF.R.U32.HI R9, RZ, 0x1, R9 ;  /* 0x00000001ff097819 */ /* 0x000fe40000011609 */
[----:B--2---:R-:W-:Y:S01]  /*1280*/  ISETP.NE.AND P0, PT, R14, 0x63, PT ;  /* 0x000000630e00780c */ /* 0x004fe20003f05270 */
[----:B------:R-:W-:-:S12]  /*1290*/  BRA.DIV UR5, `(.L_x_7) ;  /* 0x0000003205787947 */ /* 0x000fd8000b800000 */
[----:B------:R-:W-:-:S13]  /*12a0*/  VOTE.ANY P0, !P0 ;  /* 0x0000000000ff7806 */ /* 0x000fda0004000100 */
.L_x_37:
[----:B------:R-:W-:Y:S05]  /*12b0*/  @P0 BRA `(.L_x_8) ;  /* 0xfffffffc00e00947 */ /* 0x000fea000383ffff */
.L_x_6:
[----:B------:R-:W-:Y:S01]  /*12c0*/  UMOV UR5, 0xffffffff ;  /* 0xffffffff00057882 */ /* 0x000fe20000000000 */
[----:B------:R-:W-:Y:S02]  /*12d0*/  ISETP.NE.AND P2, PT, R14, 0x65, PT ;  /* 0x000000650e00780c */ /* 0x000fe40003f45270 */
[----:B------:R-:W-:Y:S11]  /*12e0*/  BRA.DIV UR5, `(.L_x_9) ;  /* 0x0000003205847947 */ /* 0x000ff6000b800000 */
[----:B------:R-:W0:Y:S01]  /*12f0*/  S2R R45, SR_GEMASK ;  /* 0x00000000002d7919 */ /* 0x000e220000003c00 */
[----:B------:R-:W-:Y:S01]  /*1300*/  VOTE.ANY R8, PT, !P2 ;  /* 0x0000000000087806 */ /* 0x000fe200050e0100 */
[C---:B------:R-:W-:Y:S02]  /*1310*/  VIADD R33, R44.reuse, 0x2 ;  /* 0x000000022c217836 */ /* 0x040fe40000000000 */
[C---:B------:R-:W-:Y:S02]  /*1320*/  VIADD R32, R44.reuse, 0x4 ;  /* 0x000000042c207836 */ /* 0x040fe40000000000 */
[C---:B------:R-:W-:Y:S02]  /*1330*/  VIADD R19, R44.reuse, 0x8 ;  /* 0x000000082c137836 */ /* 0x040fe40000000000 */
[----:B------:R-:W-:Y:S01]  /*1340*/  VIADD R34, R44, 0x10 ;  /* 0x000000102c227836 */ /* 0x000fe20000000000 */
[----:B0-----:R-:W-:-:S05]  /*1350*/  LOP3.LUT R8, R8, 0x80000000, R45, 0xec, !PT ;  /* 0x8000000008087812 */ /* 0x001fca00078eec2d */
[----:B------:R-:W-:-:S05]  /*1360*/  VIADD R9, R8, 0xffffffff ;  /* 0xffffffff08097836 */ /* 0x000fca0000000000 */
[----:B------:R-:W-:-:S04]  /*1370*/  LOP3.LUT R9, R8, R9, RZ, 0xc, !PT ;  /* 0x0000000908097212 */ /* 0x000fc800078e0cff */
[----:B------:R0:W1:Y:S02]  /*1380*/  POPC R38, R9 ;  /* 0x0000000900267309 */ /* 0x0000640000000000 */
[----:B0-----:R-:W0:Y:S01]  /*1390*/  LDC.64 R8, c[0x0][0x398] ;  /* 0x0000e600ff087b82 */ /* 0x001e220000000a00 */
[----:B-1----:R-:W1:Y:S01]  /*13a0*/  SHFL.DOWN PT, R16, R15, 0x1, R38 ;  /* 0x082000000f107989 */ /* 0x002e6200000e0026 */
[-C--:B------:R-:W-:Y:S02]  /*13b0*/  ISETP.GE.AND P0, PT, R44, R38.reuse, PT ;  /* 0x000000262c00720c */ /* 0x080fe40003f06270 */
[-C--:B------:R-:W-:Y:S02]  /*13c0*/  ISETP.GT.AND P2, PT, R34, R38.reuse, PT ;  /* 0x000000262200720c */ /* 0x080fe40003f44270 */
[----:B-1----:R-:W-:Y:S02]  /*13d0*/  SEL R16, R16, RZ, !P0 ;  /* 0x000000ff10107207 */ /* 0x002fe40004000000 */
[----:B------:R-:W-:-:S03]  /*13e0*/  ISETP.GT.AND P0, PT, R33, R38, PT ;  /* 0x000000262100720c */ /* 0x000fc60003f04270 */
[----:B------:R-:W-:-:S05]  /*13f0*/  IMAD.IADD R17, R16, 0x1, R15 ;  /* 0x0000000110117824 */ /* 0x000fca00078e020f */
[----:B------:R-:W1:Y:S02]  /*1400*/  SHFL.DOWN PT, R16, R17, 0x2, R38 ;  /* 0x0840000011107989 */ /* 0x000e6400000e0026 */
[----:B-1----:R-:W-:Y:S02]  /*1410*/  SEL R16, R16, RZ, !P0 ;  /* 0x000000ff10107207 */ /* 0x002fe40004000000 */
[----:B------:R-:W-:-:S03]  /*1420*/  ISETP.GT.AND P0, PT, R32, R38, PT ;  /* 0x000000262000720c */ /* 0x000fc60003f04270 */
[----:B------:R-:W-:-:S05]  /*1430*/  IMAD.IADD R35, R17, 0x1, R16 ;  /* 0x0000000111237824 */ /* 0x000fca00078e0210 */
[----:B------:R-:W1:Y:S02]  /*1440*/  SHFL.DOWN PT, R16, R35, 0x4, R38 ;  /* 0x0880000023107989 */ /* 0x000e6400000e0026 */
[----:B-1----:R-:W-:Y:S02]  /*1450*/  SEL R16, R16, RZ, !P0 ;  /* 0x000000ff10107207 */ /* 0x002fe40004000000 */
[----:B------:R-:W-:-:S03]  /*1460*/  ISETP.GT.AND P0, PT, R19, R38, PT ;  /* 0x000000261300720c */ /* 0x000fc60003f04270 */
[----:B------:R-:W-:Y:S01]  /*1470*/  IMAD.IADD R37, R35, 0x1, R16 ;  /* 0x0000000123257824 */ /* 0x000fe200078e0210 */
[----:B0-----:R-:W-:-:S04]  /*1480*/  IADD3 R35, P3, PT, R8, 0x100, RZ ;  /* 0x0000010008237810 */ /* 0x001fc80007f7e0ff */
[----:B------:R-:W0:Y:S02]  /*1490*/  SHFL.DOWN PT, R16, R37, 0x8, R38 ;  /* 0x0900000025107989 */ /* 0x000e2400000e0026 */
[----:B0-----:R-:W-:Y:S02]  /*14a0*/  SEL R16, R16, RZ, !P0 ;  /* 0x000000ff10107207 */ /* 0x001fe40004000000 */
[----:B------:R-:W-:-:S03]  /*14b0*/  ISETP.NE.AND P0, PT, R14, 0x65, PT ;  /* 0x000000650e00780c */ /* 0x000fc60003f05270 */
[----:B------:R-:W-:Y:S02]  /*14c0*/  IMAD.IADD R17, R37, 0x1, R16 ;  /* 0x0000000125117824 */ /* 0x000fe400078e0210 */
[----:B------:R-:W-:-:S03]  /*14d0*/  IMAD.X R37, RZ, RZ, R9, P3 ;  /* 0x000000ffff257224 */ /* 0x000fc600018e0609 */
[----:B------:R-:W0:Y:S05]  /*14e0*/  SHFL.DOWN PT, R16, R17, 0x10, R38 ;  /* 0x0a00000011107989 */ /* 0x000e2a00000e0026 */
[----:B------:R-:W-:Y:S02]  /*14f0*/  VOTE.ALL P0, P0 ;  /* 0x0000000000ff7806 */ /* 0x000fe40000000000 */
[----:B0-----:R-:W-:-:S05]  /*1500*/  SEL R16, R16, RZ, !P2 ;  /* 0x000000ff10107207 */ /* 0x001fca0005000000 */
[----:B------:R-:W-:-:S07]  /*1510*/  IMAD.IADD R36, R17, 0x1, R16 ;  /* 0x0000000111247824 */ /* 0x000fce00078e0210 */
.L_x_46:
[----:B------:R-:W-:Y:S05]  /*1520*/  @!P0 BRA `(.L_x_10) ;  /* 0x0000000000d48947 */ /* 0x000fea0003800000 */
[----:B------:R-:W-:-:S07]  /*1530*/  IMAD.MOV.U32 R38, RZ, RZ, 0x1de ;  /* 0x000001deff267424 */ /* 0x000fce00078e00ff */
.L_x_16:
[----:B------:R-:W-:Y:S02]  /*1540*/  IMAD.MOV.U32 R8, RZ, RZ, R35 ;  /* 0x000000ffff087224 */ /* 0x000fe400078e0023 */
[----:B------:R-:W-:Y:S02]  /*1550*/  IMAD.MOV.U32 R9, RZ, RZ, R37 ;  /* 0x000000ffff097224 */ /* 0x000fe400078e0025 */
[----:B------:R-:W-:-:S05]  /*1560*/  IMAD.WIDE R16, R18, 0x8, R8 ;  /* 0x0000000812107825 */ /* 0x000fca00078e0208 */
[----:B------:R-:W2:Y:S01]  /*1570*/  LD.E.64.STRONG.GPU R14, desc[UR12][R16.64+-0x100] ;  /* 0xffff000c100e7980 */ /* 0x000ea2000c10fb00 */
[----:B------:R-:W-:Y:S05]  /*1580*/  YIELD ;  /* 0x0000000000007946 */ /* 0x000fea0003800000 */
[----:B------:R-:W-:Y:S01]  /*1590*/  UMOV UR5, 0xffffffff ;  /* 0xffffffff00057882 */ /* 0x000fe20000000000 */
[----:B------:R-:W-:Y:S02]  /*15a0*/  SHF.R.U32.HI R38, RZ, 0x1, R38 ;  /* 0x00000001ff267819 */ /* 0x000fe40000011626 */
[----:B--2---:R-:W-:Y:S01]  /*15b0*/  ISETP.NE.AND P0, PT, R14, 0x63, PT ;  /* 0x000000630e00780c */ /* 0x004fe20003f05270 */
[----:B------:R-:W-:-:S12]  /*15c0*/  BRA.DIV UR5, `(.L_x_11) ;  /* 0x0000003205d47947 */ /* 0x000fd8000b800000 */
[----:B------:R-:W-:-:S13]  /*15d0*/  VOTE.ANY P0, !P0 ;  /* 0x0000000000ff7806 */ /* 0x000fda0004000100 */
.L_x_49:
[----:B------:R-:W-:Y:S05]  /*15e0*/  @!P0 BRA `(.L_x_12) ;  /* 0x0000000000248947 */ /* 0x000fea0003800000 */
[----:B------:R-:W-:-:S07]  /*15f0*/  IMAD.MOV.U32 R9, RZ, RZ, R38 ;  /* 0x000000ffff097224 */ /* 0x000fce00078e0026 */
.L_x_14:
[----:B------:R-:W-:Y:S05]  /*1600*/  NANOSLEEP R9 ;  /* 0x000000090000735d */ /* 0x000fea0003800000 */
[----:B------:R-:W2:Y:S01]  /*1610*/  LD.E.64.STRONG.GPU R14, desc[UR12][R16.64+-0x100] ;  /* 0xffff000c100e7980 */ /* 0x000ea2000c10fb00 */
[----:B------:R-:W-:Y:S01]  /*1620*/  UMOV UR5, 0xffffffff ;  /* 0xffffffff00057882 */ /* 0x000fe20000000000 */
[----:B------:R-:W-:Y:S02]  /*1630*/  SHF.R.U32.HI R9, RZ, 0x1, R9 ;  /* 0x00000001ff097819 */ /* 0x000fe40000011609 */
[----:B--2---:R-:W-:Y:S01]  /*1640*/  ISETP.NE.AND P0, PT, R14, 0x63, PT ;  /* 0x000000630e00780c */ /* 0x004fe20003f05270 */
[----:B------:R-:W-:-:S12]  /*1650*/  BRA.DIV UR5, `(.L_x_13) ;  /* 0x0000003205d07947 */ /* 0x000fd8000b800000 */
[----:B------:R-:W-:-:S13]  /*1660*/  VOTE.ANY P0, !P0 ;  /* 0x0000000000ff7806 */ /* 0x000fda0004000100 */
.L_x_52:
[----:B------:R-:W-:Y:S05]  /*1670*/  @P0 BRA `(.L_x_14) ;  /* 0xfffffffc00e00947 */ /* 0x000fea000383ffff */
.L_x_12:
[----:B------:R-:W-:Y:S01]  /*1680*/  UMOV UR5, 0xffffffff ;  /* 0xffffffff00057882 */ /* 0x000fe20000000000 */
[----:B------:R-:W-:Y:S02]  /*1690*/  ISETP.NE.AND P0, PT, R14, 0x65, PT ;  /* 0x000000650e00780c */ /* 0x000fe40003f05270 */
[----:B------:R-:W-:Y:S11]  /*16a0*/  BRA.DIV UR5, `(.L_x_15) ;  /* 0x0000003205dc7947 */ /* 0x000ff6000b800000 */
[----:B------:R-:W-:Y:S01]  /*16b0*/  VOTE.ANY R8, PT, !P0 ;  /* 0x0000000000087806 */ /* 0x000fe200040e0100 */
[----:B------:R-:W-:-:S03]  /*16c0*/  VIADD R18, R18, 0xffffffe0 ;  /* 0xffffffe012127836 */ /* 0x000fc60000000000 */
[----:B------:R-:W-:-:S05]  /*16d0*/  LOP3.LUT R8, R8, 0x80000000, R45, 0xec, !PT ;  /* 0x8000000008087812 */ /* 0x000fca00078eec2d */
[----:B------:R-:W-:-:S05]  /*16e0*/  VIADD R9, R8, 0xffffffff ;  /* 0xffffffff08097836 */ /* 0x000fca0000000000 */
[----:B------:R-:W-:-:S06]  /*16f0*/  LOP3.LUT R9, R8, R9, RZ, 0xc, !PT ;  /* 0x0000000908097212 */ /* 0x000fcc00078e0cff */
[----:B------:R-:W0:Y:S02]  /*1700*/  POPC R9, R9 ;  /* 0x0000000900097309 */ /* 0x000e240000000000 */
[----:B0-----:R-:W0:Y:S01]  /*1710*/  SHFL.DOWN PT, R16, R15, 0x1, R9 ;  /* 0x082000000f107989 */ /* 0x001e2200000e0009 */
[-C--:B------:R-:W-:Y:S02]  /*1720*/  ISETP.GE.AND P0, PT, R44, R9.reuse, PT ;  /* 0x000000092c00720c */ /* 0x080fe40003f06270 */
[-C--:B------:R-:W-:Y:S02]  /*1730*/  ISETP.GT.AND P2, PT, R34, R9.reuse, PT ;  /* 0x000000092200720c */ /* 0x080fe40003f44270 */
[----:B0-----:R-:W-:Y:S02]  /*1740*/  SEL R16, R16, RZ, !P0 ;  /* 0x000000ff10107207 */ /* 0x001fe40004000000 */
[----:B------:R-:W-:-:S03]  /*1750*/  ISETP.GT.AND P0, PT, R33, R9, PT ;  /* 0x000000092100720c */ /* 0x000fc60003f04270 */
[----:B------:R-:W-:-:S05]  /*1760*/  IMAD.IADD R15, R16, 0x1, R15 ;  /* 0x00000001100f7824 */ /* 0x000fca00078e020f */
[----:B------:R-:W0:Y:S02]  /*1770*/  SHFL.DOWN PT, R16, R15, 0x2, R9 ;  /* 0x084000000f107989 */ /* 0x000e2400000e0009 */
        /* <DEDUP_REMOVED lines=9> */
[----:B------:R-:W-:-:S03]  /*1810*/  ISETP.NE.AND P0, PT, R14, 0x65, PT ;  /* 0x000000650e00780c */ /* 0x000fc60003f05270 */
[----:B------:R-:W-:-:S05]  /*1820*/  IMAD.IADD R15, R15, 0x1, R16 ;  /* 0x000000010f0f7824 */ /* 0x000fca00078e0210 */
[----:B------:R-:W0:Y:S05]  /*1830*/  SHFL.DOWN PT, R16, R15, 0x10, R9 ;  /* 0x0a0000000f107989 */ /* 0x000e2a00000e0009 */
[----:B------:R-:W-:Y:S02]  /*1840*/  VOTE.ALL P0, P0 ;  /* 0x0000000000ff7806 */ /* 0x000fe40000000000 */
[----:B0-----:R-:W-:-:S04]  /*1850*/  SEL R16, R16, RZ, !P2 ;  /* 0x000000ff10107207 */ /* 0x001fc80005000000 */
[----:B------:R-:W-:-:S07]  /*1860*/  IADD3 R36, PT, PT, R15, R16, R36 ;  /* 0x000000100f247210 */ /* 0x000fce0007ffe024 */
.L_x_61:
[----:B------:R-:W-:Y:S05]  /*1870*/  @P0 BRA `(.L_x_16) ;  /* 0xfffffffc00300947 */ /* 0x000fea000383ffff */
.L_x_10:
[----:B------:R-:W-:Y:S01]  /*1880*/  ISETP.NE.AND P0, PT, R44, RZ, PT ;  /* 0x000000ff2c00720c */ /* 0x000fe20003f05270 */
[----:B------:R-:W0:Y:S01]  /*1890*/  @!P1 S2R R9, SR_CgaCtaId ;  /* 0x0000000000099919 */ /* 0x000e220000008800 */
[----:B------:R-:W-:Y:S01]  /*18a0*/  @!P1 MOV R8, 0x400 ;  /* 0x0000040000089802 */ /* 0x000fe20000000f00 */
[----:B------:R-:W-:Y:S02]  /*18b0*/  @!P1 IMAD.IADD R11, R11, 0x1, R36 ;  /* 0x000000010b0b9824 */ /* 0x000fe400078e0224 */
[----:B------:R-:W-:-:S05]  /*18c0*/  @!P1 IMAD.MOV.U32 R10, RZ, RZ, 0x65 ;  /* 0x00000065ff0a9424 */ /* 0x000fca00078e00ff */
[----:B------:R1:W-:Y:S03]  /*18d0*/  @!P1 ST.E.64.STRONG.GPU desc[UR12][R12.64+0x100], R10 ;  /* 0x0001000a0c009985 */ /* 0x0003e6000c10fb0c */
[----:B------:R-:W-:Y:S01]  /*18e0*/  @!P0 MOV R14, 0x400 ;  /* 0x00000400000e8802 */ /* 0x000fe20000000f00 */
[----:B------:R-:W2:Y:S01]  /*18f0*/  @!P0 S2R R15, SR_CgaCtaId ;  /* 0x00000000000f8919 */ /* 0x000ea20000008800 */
[----:B0-----:R-:W-:Y:S01]  /*1900*/  @!P1 LEA R9, R9, R8, 0x18 ;  /* 0x0000000809099211 */ /* 0x001fe200078ec0ff */
[----:B------:R-:W-:Y:S02]  /*1910*/  IMAD.MOV.U32 R8, RZ, RZ, R43 ;  /* 0x000000ffff087224 */ /* 0x000fe400078e002b */
[----:B------:R-:W-:Y:S02]  /*1920*/  @!P0 IMAD.MOV.U32 R8, RZ, RZ, R36 ;  /* 0x000000ffff088224 */ /* 0x000fe400078e0024 */
[----:B------:R1:W-:Y:S04]  /*1930*/  @!P1 STS [R9+0x8], R11 ;  /* 0x0000080b09009388 */ /* 0x0003e80000000800 */
[----:B------:R1:W-:Y:S01]  /*1940*/  @!P1 STS [R9+0x4], R36 ;  /* 0x0000042409009388 */ /* 0x0003e20000000800 */
[----:B--2---:R-:W-:-:S05]  /*1950*/  @!P0 LEA R15, R15, R14, 0x18 ;  /* 0x0000000e0f0f8211 */ /* 0x004fca00078ec0ff */
[----:B------:R1:W-:Y:S02]  /*1960*/  @!P0 STS [R15+0x54], R36 ;  /* 0x000054240f008388 */ /* 0x0003e40000000800 */
.L_x_4:
[----:B------:R-:W-:Y:S05]  /*1970*/  WARPSYNC.ALL ;  /* 0x0000000000007948 */ /* 0x000fea0003800000 */
[----:B------:R-:W0:Y:S08]  /*1980*/  S2UR UR7, SR_CgaCtaId ;  /* 0x00000000000779c3 */ /* 0x000e300000008800 */
[----:B------:R-:W-:Y:S06]  /*1990*/  BAR.SYNC.DEFER_BLOCKING 0x0 ;  /* 0x0000000000007b1d */ /* 0x000fec0000010000 */
[----:B------:R-:W-:Y:S01]  /*19a0*/  UMOV UR5, 0x400 ;  /* 0x0000040000057882 */ /* 0x000fe20000000000 */
[----:B-1----:R-:W1:Y:S01]  /*19b0*/  S2R R10, SR_TID.X ;  /* 0x00000000000a7919 */ /* 0x002e620000002100 */
[----:B0-----:R-:W-:-:S09]  /*19c0*/  ULEA UR5, UR7, UR5, 0x18 ;  /* 0x0000000507057291 */ /* 0x001fd2000f8ec0ff */
[----:B------:R-:W0:Y:S01]  /*19d0*/  LDS R9, [UR5+0x54] ;  /* 0x00005405ff097984 */ /* 0x000e220008000800 */
[----:B-1----:R-:W-:-:S04]  /*19e0*/  ISETP.NE.AND P0, PT, R10, RZ, PT ;  /* 0x000000ff0a00720c */ /* 0x002fc80003f05270 */
[----:B0-----:R-:W-:-:S05]  /*19f0*/  SEL R9, R9, RZ, P0 ;  /* 0x000000ff09097207 */ /* 0x001fca0000000000 */
[----:B------:R-:W-:-:S07]  /*1a00*/  IMAD.IADD R33, R9, 0x1, R8 ;  /* 0x0000000109217824 */ /* 0x000fce00078e0208 */
.L_x_3:
[----:B------:R-:W-:Y:S05]  /*1a10*/  BSYNC.RECONVERGENT B0 ;  /* 0x0000000000007941 */ /* 0x000fea0003800200 */
.L_x_1:
[----:B------:R-:W-:Y:S01]  /*1a20*/  IMAD.IADD R26, R26, 0x1, R33 ;  /* 0x000000011a1a7824 */ /* 0x000fe200078e0221 */
[----:B------:R-:W-:Y:S03]  /*1a30*/  BAR.SYNC.DEFER_BLOCKING 0x0 ;  /* 0x0000000000007b1d */ /* 0x000fe60000010000 */
[----:B------:R-:W-:-:S03]  /*1a40*/  IMAD.IADD R25, R25, 0x1, R26 ;  /* 0x0000000119197824 */ /* 0x000fc600078e021a */
[----:B------:R-:W1:Y:S01]  /*1a50*/  LDCU.64 UR8, c[0x0][0x390] ;  /* 0x00007200ff0877ac */ /* 0x000e620008000a00 */
[----:B------:R-:W-:-:S04]  /*1a60*/  IMAD.IADD R24, R24, 0x1, R25 ;  /* 0x0000000118187824 */ /* 0x000fc800078e0219 */
[----:B------:R-:W-:-:S04]  /*1a70*/  IMAD.IADD R40, R40, 0x1, R24 ;  /* 0x0000000128287824 */ /* 0x000fc800078e0218 */
[----:B0-----:R-:W-:-:S04]  /*1a80*/  IMAD.IADD R8, R39, 0x1, R40 ;  /* 0x0000000127087824 */ /* 0x001fc800078e0228 */
[----:B------:R-:W-:-:S04]  /*1a90*/  IMAD.IADD R31, R31, 0x1, R8 ;  /* 0x000000011f1f7824 */ /* 0x000fc800078e0208 */
[----:B------:R-:W-:Y:S01]  /*1aa0*/  IMAD.IADD R30, R30, 0x1, R31 ;  /* 0x000000011e1e7824 */ /* 0x000fe200078e021f */
[----:B------:R-:W-:Y:S01]  /*1ab0*/  STS [R27], R26 ;  /* 0x0000001a1b007388 */ /* 0x000fe20000000800 */
[----:B-1----:R-:W-:Y:S02]  /*1ac0*/  IADD3 R42, P0, PT, R42, UR8, RZ ;  /* 0x000000082a2a7c10 */ /* 0x002fe4000ff1e0ff */
[----:B------:R-:W-:Y:S01]  /*1ad0*/  IMAD.IADD R10, R29, 0x1, R30 ;  /* 0x000000011d0a7824 */ /* 0x000fe200078e021e */
[----:B------:R-:W-:Y:S01]  /*1ae0*/  STS [R27+0x4], R25 ;  /* 0x000004191b007388 */ /* 0x000fe20000000800 */
[----:B------:R-:W-:Y:S02]  /*1af0*/  IADD3.X R43, PT, PT, R41, UR9, RZ, P0, !PT ;  /* 0x00000009292b7c10 */ /* 0x000fe400087fe4ff */
[----:B------:R-:W-:Y:S01]  /*1b00*/  IMAD.IADD R23, R23, 0x1, R10 ;  /* 0x0000000117177824 */ /* 0x000fe200078e020a */
[----:B------:R-:W-:Y:S03]  /*1b10*/  STS [R27+0x8], R24 ;  /* 0x000008181b007388 */ /* 0x000fe60000000800 */
        /* <DEDUP_REMOVED lines=19> */
[----:B------:R-:W-:Y:S04]  /*1c50*/  STS [R27+0x30], R7 ;  /* 0x000030071b007388 */ /* 0x000fe80000000800 */
[----:B------:R-:W-:Y:S04]  /*1c60*/  STS [R27+0x34], R6 ;  /* 0x000034061b007388 */ /* 0x000fe80000000800 */
[----:B------:R-:W-:Y:S04]  /*1c70*/  STS [R27+0x38], R5 ;  /* 0x000038051b007388 */ /* 0x000fe80000000800 */
[----:B------:R-:W-:Y:S04]  /*1c80*/  STS [R27+0x3c], R4 ;  /* 0x00003c041b007388 */ /* 0x000fe80000000800 */
[----:B------:R-:W-:Y:S04]  /*1c90*/  STS [R27+0x40], R3 ;  /* 0x000040031b007388 */ /* 0x000fe80000000800 */
[----:B------:R-:W-:Y:S04]  /*1ca0*/  STS [R27+0x44], R2 ;  /* 0x000044021b007388 */ /* 0x000fe80000000800 */
[----:B------:R-:W-:Y:S01]  /*1cb0*/  STS [R27+0x48], R0 ;  /* 0x000048001b007388 */ /* 0x000fe20000000800 */
[----:B------:R-:W-:-:S03]  /*1cc0*/  NOP ;  /* 0x0000000000007918 */ /* 0x000fc60000000000 */
[----:B------:R-:W0:Y:S04]  /*1cd0*/  LDS R9, [R28] ;  /* 0x000000001c097984 */ /* 0x000e280000000800 */
[----:B------:R-:W1:Y:S04]  /*1ce0*/  LDS R7, [R28+0x80] ;  /* 0x000080001c077984 */ /* 0x000e680000000800 */
[----:B------:R-:W2:Y:S04]  /*1cf0*/  LDS R11, [R28+0x100] ;  /* 0x000100001c0b7984 */ /* 0x000ea80000000800 */
[----:B------:R-:W3:Y:S04]  /*1d00*/  LDS R13, [R28+0x180] ;  /* 0x000180001c0d7984 */ /* 0x000ee80000000800 */
[----:B------:R-:W4:Y:S04]  /*1d10*/  LDS R5, [R28+0x200] ;  /* 0x000200001c057984 */ /* 0x000f280000000800 */
[----:B------:R-:W5:Y:S04]  /*1d20*/  LDS R15, [R28+0x280] ;  /* 0x000280001c0f7984 */ /* 0x000f680000000800 */
        /* <DEDUP_REMOVED lines=13> */
[----:B0-----:R-:W-:Y:S04]  /*1e00*/  STG.E desc[UR12][R42.64], R9 ;  /* 0x000000092a007986 */ /* 0x001fe8000c10190c */
[----:B-1----:R-:W-:Y:S04]  /*1e10*/  STG.E desc[UR12][R42.64+0x80], R7 ;  /* 0x000080072a007986 */ /* 0x002fe8000c10190c */
[----:B--2---:R-:W-:Y:S04]  /*1e20*/  STG.E desc[UR12][R42.64+0x100], R11 ;  /* 0x0001000b2a007986 */ /* 0x004fe8000c10190c */
[----:B---3--:R-:W-:Y:S04]  /*1e30*/  STG.E desc[UR12][R42.64+0x180], R13 ;  /* 0x0001800d2a007986 */ /* 0x008fe8000c10190c */
[----:B----4-:R-:W-:Y:S04]  /*1e40*/  STG.E desc[UR12][R42.64+0x200], R5 ;  /* 0x000200052a007986 */ /* 0x010fe8000c10190c */
[----:B-----5:R-:W-:Y:S04]  /*1e50*/  STG.E desc[UR12][R42.64+0x280], R15 ;  /* 0x0002800f2a007986 */ /* 0x020fe8000c10190c */
[----:B------:R-:W-:Y:S04]  /*1e60*/  STG.E desc[UR12][R42.64+0x300], R3 ;  /* 0x000300032a007986 */ /* 0x000fe8000c10190c */
        /* <DEDUP_REMOVED lines=11> */
[----:B------:R-:W-:Y:S01]  /*1f20*/  STG.E desc[UR12][R42.64+0x900], R39 ;  /* 0x000900272a007986 */ /* 0x000fe2000c10190c */
[----:B------:R-:W-:Y:S05]  /*1f30*/  EXIT ;  /* 0x000000000000794d */ /* 0x000fea0003800000 */
.L_x_0:
[----:B------:R-:W-:-:S04]  /*1f40*/  ISETP.NE.U32.AND P0, PT, RZ, UR7, PT ;  /* 0x00000007ff007c0c */ /* 0x000fc8000bf05070 */
[----:B------:R-:W-:-:S13]  /*1f50*/  ISETP.NE.AND.EX P0, PT, RZ, UR4, PT, P0 ;  /* 0x00000004ff007c0c */ /* 0x000fda000bf05300 */
[----:B------:R-:W-:Y:S05]  /*1f60*/  @!P0 EXIT ;  /* 0x000000000000894d */ /* 0x000fea0003800000 */
[----:B------:R-:W0:Y:S01]  /*1f70*/  S2R R43, SR_TID.X ;  /* 0x00000000002b7919 */ /* 0x000e220000002100 */
[----:B------:R-:W1:Y:S02]  /*1f80*/  LDCU.64 UR4, c[0x0][0x380] ;  /* 0x00007000ff0477ac */ /* 0x000e640008000a00 */
[----:B-1----:R-:W-:-:S06]  /*1f90*/  UIMAD.WIDE UR4, UR6, 0x7b80, UR4 ;  /* 0x00007b80060478a5 */ /* 0x002fcc000f8e0204 */
[----:B------:R-:W-:Y:S02]  /*1fa0*/  IMAD.U32 R4, RZ, RZ, UR4 ;  /* 0x00000004ff047e24 */ /* 0x000fe4000f8e00ff */
[----:B------:R-:W-:Y:S01]  /*1fb0*/  IMAD.U32 R5, RZ, RZ, UR5 ;  /* 0x00000005ff057e24 */ /* 0x000fe2000f8e00ff */
[----:B0-----:R-:W-:-:S04]  /*1fc0*/  LOP3.LUT R28, R43, 0x1f, RZ, 0xc0, !PT ;  /* 0x0000001f2b1c7812 */ /* 0x001fc800078ec0ff */
[----:B------:R-:W2:Y:S01]  /*1fd0*/  LDG.E R4, desc[UR12][R4.64] ;  /* 0x0000000c04047981 */ /* 0x000ea2000c1e1900 */
[----:B------:R-:W-:-:S05]  /*1fe0*/  LOP3.LUT R3, R43, 0x3e0, RZ, 0xc0, !PT ;  /* 0x000003e02b037812 */ /* 0x000fca00078ec0ff */
[----:B------:R-:W-:-:S04]  /*1ff0*/  IMAD R28, R3, 0x13, R28 ;  /* 0x00000013031c7824 */ /* 0x000fc800078e021c */
[C---:B------:R-:W-:Y:S01]  /*2000*/  VIADD R0, R28.reuse, 0x20 ;  /* 0x000000201c007836 */ /* 0x040fe20000000000 */
[C---:B------:R-:W-:Y:S01]  /*2010*/  ISETP.GE.U32.AND P1, PT, R28.reuse, UR7, PT ;  /* 0x000000071c007c0c */ /* 0x040fe2000bf26070 */
[----:B------:R-:W-:-:S03]  /*2020*/  VIADD R6, R28, 0x60 ;  /* 0x000000601c067836 */ /* 0x000fc60000000000 */
[----:B------:R-:W-:Y:S01]  /*2030*/  ISETP.GE.U32.AND P2, PT, R0, UR7, PT ;  /* 0x0000000700007c0c */ /* 0x000fe2000bf46070 */
[C---:B------:R-:W-:Y:S01]  /*2040*/  VIADD R0, R28.reuse, 0x40 ;  /* 0x000000401c007836 */ /* 0x040fe20000000000 */
[----:B------:R-:W-:Y:S02]  /*2050*/  LEA R2, P0, R28, UR4, 0x2 ;  /* 0x000000041c027c11 */ /* 0x000fe4000f8010ff */
[----:B------:R-:W-:Y:S02]  /*2060*/  ISETP.GE.U32.AND P4, PT, R6, UR7, PT ;  /* 0x0000000706007c0c */ /* 0x000fe4000bf86070 */
[----:B------:R-:W-:Y:S01]  /*2070*/  ISETP.GE.U32.AND P3, PT, R0, UR7, PT ;  /* 0x0000000700007c0c */ /* 0x000fe2000bf66070 */
[----:B------:R-:W-:Y:S02]  /*2080*/  VIADD R0, R28, 0x80 ;  /* 0x000000801c007836 */ /* 0x000fe40000000000 */
[----:B------:R-:W-:-:S03]  /*2090*/  IMAD.X R3, RZ, RZ, UR5, P0 ;  /* 0x00000005ff037e24 */ /* 0x000fc600080e06ff */
[----:B------:R-:W-:Y:S02]  /*20a0*/  ISETP.GE.U32.AND P5, PT, R0, UR7, PT ;  /* 0x0000000700007c0c */ /* 0x000fe4000bfa6070 */
[----:B------:R-:W3:Y:S04]  /*20b0*/  @!P1 LDG.E R7, desc[UR12][R2.64] ;  /* 0x0000000c02079981 */ /* 0x000ee8000c1e1900 */
[----:B------:R-:W4:Y:S04]  /*20c0*/  @!P2 LDG.E R8, desc[UR12][R2.64+0x80] ;  /* 0x0000800c0208a981 */ /* 0x000f28000c1e1900 */
[----:B------:R-:W5:Y:S04]  /*20d0*/  @!P4 LDG.E R9, desc[UR12][R2.64+0x180] ;  /* 0x0001800c0209c981 */ /* 0x000f68000c1e1900 */
[----:B------:R-:W5:Y:S04]  /*20e0*/  @!P3 LDG.E R5, desc[UR12][R2.64+0x100] ;  /* 0x0001000c0205b981 */ /* 0x000f68000c1e1900 */
[----:B------:R-:W5:Y:S01]  /*20f0*/  @!P5 LDG.E R11, desc[UR12][R2.64+0x200] ;  /* 0x0002000c020bd981 */ /* 0x000f62000c1e1900 */
[----:B------:R-:W-:-:S02]  /*2100*/  VIADD R6, R28, 0xa0 ;  /* 0x000000a01c067836 */ /* 0x000fc40000000000 */
[C---:B------:R-:W-:Y:S02]  /*2110*/  VIADD R10, R28.reuse, 0xc0 ;  /* 0x000000c01c0a7836 */ /* 0x040fe40000000000 */
[----:B------:R-:W-:Y:S01]  /*2120*/  VIADD R12, R28, 0xe0 ;  /* 0x000000e01c0c7836 */ /* 0x000fe20000000000 */
[----:B------:R-:W-:Y:S01]  /*2130*/  ISETP.GE.U32.AND P6, PT, R6, UR7, PT ;  /* 0x0000000706007c0c */ /* 0x000fe2000bfc6070 */
[----:B------:R-:W-:Y:S01]  /*2140*/  VIADD R41, R28, 0x100 ;  /* 0x000001001c297836 */ /* 0x000fe20000000000 */
[----:B------:R-:W-:-:S11]  /*2150*/  ISETP.GE.U32.AND P0, PT, R10, UR7, PT ;  /* 0x000000070a007c0c */ /* 0x000fd6000bf06070 */
[----:B------:R-:W5:Y:S01]  /*2160*/  @!P6 LDG.E R16, desc[UR12][R2.64+0x280] ;  /* 0x0002800c0210e981 */ /* 0x000f62000c1e1900 */
[----:B--2---:R-:W-:-:S04]  /*2170*/  IMAD.MOV R4, RZ, RZ, -R4 ;  /* 0x000000ffff047224 */ /* 0x004fc800078e0a04 */
[----:B------:R-:W-:-:S04]  /*2180*/  IMAD.MOV.U32 R0, RZ, RZ, R4 ;  /* 0x000000ffff007224 */ /* 0x000fc800078e0004 */
[--C-:B------:R-:W-:Y:S02]  /*2190*/  IMAD.MOV.U32 R6, RZ, RZ, R0.reuse ;  /* 0x000000ffff067224 */ /* 0x100fe400078e0000 */
[----:B------:R-:W-:Y:S02]  /*21a0*/  IMAD.MOV.U32 R10, RZ, RZ, R0 ;  /* 0x000000ffff0a7224 */ /* 0x000fe400078e0000 */
[----:B---3--:R-:W-:Y:S01]  /*21b0*/  @!P1 IMAD.MOV R4, RZ, RZ, -R7 ;  /* 0x000000ffff049224 */ /* 0x008fe200078e0a07 */
[----:B------:R-:W-:Y:S01]  /*21c0*/  ISETP.GE.U32.AND P1, PT, R12, UR7, PT ;  /* 0x000000070c007c0c */ /* 0x000fe2000bf26070 */
[C---:B------:R-:W-:Y:S02]  /*21d0*/  VIADD R12, R28.reuse, 0x140 ;  /* 0x000001401c0c7836 */ /* 0x040fe40000000000 */
[----:B----4-:R-:W-:Y:S01]  /*21e0*/  @!P2 IMAD.MOV R6, RZ, RZ, -R8 ;  /* 0x000000ffff06a224 */ /* 0x010fe200078e0a08 */
[----:B------:R-:W-:Y:S01]  /*21f0*/  ISETP.GE.U32.AND P2, PT, R41, UR7, PT ;  /* 0x0000000729007c0c */ /* 0x000fe2000bf46070 */
[----:B------:R-:W-:-:S02]  /*2200*/  VIADD R7, R28, 0x120 ;  /* 0x000001201c077836 */ /* 0x000fc40000000000 */
[----:B-----5:R-:W-:Y:S02]  /*2210*/  @!P4 IMAD.MOV R10, RZ, RZ, -R9 ;  /* 0x000000ffff0ac224 */ /* 0x020fe400078e0a09 */
[----:B------:R-:W-:Y:S01]  /*2220*/  VIADD R9, R28, 0x160 ;  /* 0x000001601c097836 */ /* 0x000fe20000000000 */
[----:B------:R-:W-:Y:S01]  /*2230*/  ISETP.GE.U32.AND P4, PT, R12, UR7, PT ;  /* 0x000000070c007c0c */ /* 0x000fe2000bf86070 */
[--C-:B------:R-:W-:Y:S02]  /*2240*/  IMAD.MOV.U32 R8, RZ, RZ, R0.reuse ;  /* 0x000000ffff087224 */ /* 0x100fe400078e0000 */
[--C-:B------:R-:W-:Y:S02]  /*2250*/  IMAD.MOV.U32 R12, RZ, RZ, R0.reuse ;  /* 0x000000ffff0c7224 */ /* 0x100fe400078e0000 */
[----:B------:R-:W-:Y:S01]  /*2260*/  @!P3 IMAD.MOV R8, RZ, RZ, -R5 ;  /* 0x000000ffff08b224 */ /* 0x000fe200078e0a05 */
[----:B------:R-:W-:Y:S01]  /*2270*/  ISETP.GE.U32.AND P3, PT, R7, UR7, PT ;  /* 0x0000000707007c0c */ /* 0x000fe2000bf66070 */
[----:B------:R-:W-:Y:S01]  /*2280*/  @!P5 IMAD.MOV R12, RZ, RZ, -R11 ;  /* 0x000000ffff0cd224 */ /* 0x000fe200078e0a0b */
[----:B------:R-:W-:Y:S01]  /*2290*/  ISETP.GE.U32.AND P5, PT, R9, UR7, PT ;  /* 0x0000000709007c0c */ /* 0x000fe2000bfa6070 */
[----:B------:R-:W2:Y:S04]  /*22a0*/  @!P0 LDG.E R5, desc[UR12][R2.64+0x300] ;  /* 0x0003000c02058981 */ /* 0x000ea8000c1e1900 */
[----:B------:R-:W3:Y:S04]  /*22b0*/  @!P1 LDG.E R7, desc[UR12][R2.64+0x380] ;  /* 0x0003800c02079981 */ /* 0x000ee8000c1e1900 */
[----:B------:R-:W4:Y:S04]  /*22c0*/  @!P2 LDG.E R9, desc[UR12][R2.64+0x400] ;  /* 0x0004000c0209a981 */ /* 0x000f28000c1e1900 */
[----:B------:R-:W5:Y:S04]  /*22d0*/  @!P3 LDG.E R11, desc[UR12][R2.64+0x480] ;  /* 0x0004800c020bb981 */ /* 0x000f68000c1e1900 */
[----:B------:R-:W5:Y:S04]  /*22e0*/  @!P4 LDG.E R13, desc[UR12][R2.64+0x500] ;  /* 0x0005000c020dc981 */ /* 0x000f68000c1e1900 */
[----:B------:R-:W5:Y:S01]  /*22f0*/  @!P5 LDG.E R15, desc[UR12][R2.64+0x580] ;  /* 0x0005800c020fd981 */ /* 0x000f62000c1e1900 */
[----:B------:R-:W-:-:S02]  /*2300*/  IMAD.MOV.U32 R14, RZ, RZ, R0 ;  /* 0x000000ffff0e7224 */ /* 0x000fc400078e0000 */
[----:B------:R-:W-:Y:S02]  /*2310*/  @!P6 IMAD.MOV R14, RZ, RZ, -R16 ;  /* 0x000000ffff0ee224 */ /* 0x000fe400078e0a10 */
[--C-:B------:R-:W-:Y:S02]  /*2320*/  IMAD.MOV.U32 R16, RZ, RZ, R0.reuse ;  /* 0x000000ffff107224 */ /* 0x100fe400078e0000 */
[--C-:B------:R-:W-:Y:S02]  /*2330*/  IMAD.MOV.U32 R18, RZ, RZ, R0.reuse ;  /* 0x000000ffff127224 */ /* 0x100fe400078e0000 */
[----:B------:R-:W-:Y:S02]  /*2340*/  IMAD.MOV.U32 R20, RZ, RZ, R0 ;  /* 0x000000ffff147224 */ /* 0x000fe400078e0000 */
[C---:B------:R-:W-:Y:S02]  /*2350*/  VIADD R17, R28.reuse, 0x180 ;  /* 0x000001801c117836 */ /* 0x040fe40000000000 */
[----:B------:R-:W-:-:S02]  /*2360*/  VIADD R19, R28, 0x1a0 ;  /* 0x000001a01c137836 */ /* 0x000fc40000000000 */
[----:B------:R-:W-:Y:S02]  /*2370*/  VIADD R40, R28, 0x240 ;  /* 0x000002401c287836 */ /* 0x000fe40000000000 */
[--C-:B------:R-:W-:Y:S02]  /*2380*/  IMAD.MOV.U32 R22, RZ, RZ, R0.reuse ;  /* 0x000000ffff167224 */ /* 0x100fe400078e0000 */
[--C-:B------:R-:W-:Y:S02]  /*2390*/  IMAD.MOV.U32 R24, RZ, RZ, R0.reuse ;  /* 0x000000ffff187224 */ /* 0x100fe400078e0000 */
[----:B------:R-:W-:Y:S01]  /*23a0*/  IMAD.MOV.U32 R26, RZ, RZ, R0 ;  /* 0x000000ffff1a7224 */ /* 0x000fe200078e0000 */
[----:B------:R-:W-:-:S13]  /*23b0*/  ISETP.GE.U32.AND P6, PT, R17, UR7, PT ;  /* 0x0000000711007c0c */ /* 0x000fda000bfc6070 */
[----:B------:R-:W5:Y:S01]  /*23c0*/  @!P6 LDG.E R17, desc[UR12][R2.64+0x600] ;  /* 0x0006000c0211e981 */ /* 0x000f62000c1e1900 */
[----:B--2---:R-:W-:Y:S02]  /*23d0*/  @!P0 IMAD.MOV R16, RZ, RZ, -R5 ;  /* 0x000000ffff108224 */ /* 0x004fe400078e0a05 */
[C---:B------:R-:W-:Y:S02]  /*23e0*/  VIADD R5, R28.reuse, 0x1c0 ;  /* 0x000001c01c057836 */ /* 0x040fe40000000000 */
[----:B---3--:R-:W-:Y:S02]  /*23f0*/  @!P1 IMAD.MOV R18, RZ, RZ, -R7 ;  /* 0x000000ffff129224 */ /* 0x008fe400078e0a07 */
[C---:B------:R-:W-:Y:S01]  /*2400*/  VIADD R7, R28.reuse, 0x1e0 ;  /* 0x000001e01c077836 */ /* 0x040fe20000000000 */
[----:B------:R-:W-:Y:S01]  /*2410*/  ISETP.GE.U32.AND P1, PT, R5, UR7, PT ;  /* 0x0000000705007c0c */ /* 0x000fe2000bf26070 */
[----:B----4-:R-:W-:Y:S02]  /*2420*/  @!P2 IMAD.MOV R20, RZ, RZ, -R9 ;  /* 0x000000ffff14a224 */ /* 0x010fe400078e0a09 */
[C---:B------:R-:W-:Y:S01]  /*2430*/  VIADD R5, R28.reuse, 0x200 ;  /* 0x000002001c057836 */ /* 0x040fe20000000000 */
[----:B------:R-:W-:Y:S01]  /*2440*/  ISETP.GE.U32.AND P2, PT, R7, UR7, PT ;  /* 0x0000000707007c0c */ /* 0x000fe2000bf46070 */
[----:B------:R-:W-:Y:S01]  /*2450*/  VIADD R7, R28, 0x220 ;  /* 0x000002201c077836 */ /* 0x000fe20000000000 */
[----:B------:R-:W-:Y:S01]  /*2460*/  ISETP.GE.U32.AND P0, PT, R19, UR7, PT ;  /* 0x0000000713007c0c */ /* 0x000fe2000bf06070 */
[----:B-----5:R-:W-:Y:S01]  /*2470*/  @!P3 IMAD.MOV R22, RZ, RZ, -R11 ;  /* 0x000000ffff16b224 */ /* 0x020fe200078e0a0b */
[----:B------:R-:W-:Y:S01]  /*2480*/  ISETP.GE.U32.AND P3, PT, R5, UR7, PT ;  /* 0x0000000705007c0c */ /* 0x000fe2000bf66070 */
[----:B------:R-:W-:Y:S01]  /*2490*/  @!P4 IMAD.MOV R24, RZ, RZ, -R13 ;  /* 0x000000ffff18c224 */ /* 0x000fe200078e0a0d */
[----:B------:R-:W-:Y:S01]  /*24a0*/  ISETP.GE.U32.AND P4, PT, R7, UR7, PT ;  /* 0x0000000707007c0c */ /* 0x000fe2000bf86070 */
[----:B------:R-:W-:Y:S01]  /*24b0*/  @!P5 IMAD.MOV R26, RZ, RZ, -R15 ;  /* 0x000000ffff1ad224 */ /* 0x000fe200078e0a0f */
[----:B------:R-:W-:Y:S01]  /*24c0*/  ISETP.GE.U32.AND P5, PT, R40, UR7, PT ;  /* 0x0000000728007c0c */ /* 0x000fe2000bfa6070 */
[----:B------:R-:W2:Y:S06]  /*24d0*/  @!P1 LDG.E R7, desc[UR12][R2.64+0x700] ;  /* 0x0007000c02079981 */ /* 0x000eac000c1e1900 */
[----:B------:R-:W3:Y:S04]  /*24e0*/  @!P0 LDG.E R5, desc[UR12][R2.64+0x680] ;  /* 0x0006800c02058981 */ /* 0x000ee8000c1e1900 */
[----:B------:R-:W4:Y:S04]  /*24f0*/  @!P2 LDG.E R9, desc[UR12][R2.64+0x780] ;  /* 0x0007800c0209a981 */ /* 0x000f28000c1e1900 */
[----:B------:R-:W5:Y:S04]  /*2500*/  @!P3 LDG.E R11, desc[UR12][R2.64+0x800] ;  /* 0x0008000c020bb981 */ /* 0x000f68000c1e1900 */
[----:B------:R-:W5:Y:S04]  /*2510*/  @!P4 LDG.E R13, desc[UR12][R2.64+0x880] ;  /* 0x0008800c020dc981 */ /* 0x000f68000c1e1900 */
[----:B------:R0:W5:Y:S01]  /*2520*/  @!P5 LDG.E R15, desc[UR12][R2.64+0x900] ;  /* 0x0009000c020fd981 */ /* 0x000162000c1e1900 */
[----:B------:R-:W1:Y:S01]  /*2530*/  S2R R35, SR_LANEID ;  /* 0x0000000000237919 */ /* 0x000e620000000000 */
[----:B------:R-:W1:Y:S01]  /*2540*/  S2UR UR5, SR_CgaCtaId ;  /* 0x00000000000579c3 */ /* 0x000e620000008800 */
[----:B------:R-:W-:Y:S01]  /*2550*/  SHF.R.U32.HI R36, RZ, 0x5, R43 ;  /* 0x00000005ff247819 */ /* 0x000fe2000001162b */
[----:B------:R-:W-:Y:S01]  /*2560*/  UMOV UR4, 0x400 ;  /* 0x0000040000047882 */ /* 0x000fe20000000000 */
[----:B------:R-:W-:-:S02]  /*2570*/  IMAD.MOV.U32 R30, RZ, RZ, R0 ;  /* 0x000000ffff1e7224 */ /* 0x000fc400078e0000 */
[----:B0-----:R-:W-:Y:S02]  /*2580*/  IMAD.MOV.U32 R2, RZ, RZ, R0 ;  /* 0x000000ffff027224 */ /* 0x001fe400078e0000 */
[----:B------:R-:W-:Y:S01]  /*2590*/  @!P6 IMAD.MOV R2, RZ, RZ, -R17 ;  /* 0x000000ffff02e224 */ /* 0x000fe200078e0a11 */
[----:B-1----:R-:W-:Y:S01]  /*25a0*/  ULEA UR4, UR5, UR4, 0x18 ;  /* 0x0000000405047291 */ /* 0x002fe2000f8ec0ff */
[----:B------:R-:W-:-:S05]  /*25b0*/  IMAD R27, R36, 0x260, R35 ;  /* 0x00000260241b7824 */ /* 0x000fca00078e0223 */
[----:B------:R-:W-:-:S05]  /*25c0*/  LEA R27, R27, UR4, 0x2 ;  /* 0x000000041b1b7c11 */ /* 0x000fca000f8e10ff */
[----:B------:R0:W-:Y:S04]  /*25d0*/  STS [R27], R4 ;  /* 0x000000041b007388 */ /* 0x0001e80000000800 */
[----:B------:R1:W-:Y:S04]  /*25e0*/  STS [R27+0x80], R6 ;  /* 0x000080061b007388 */ /* 0x0003e80000000800 */
[----:B------:R1:W-:Y:S01]  /*25f0*/  STS [R27+0x100], R8 ;  /* 0x000100081b007388 */ /* 0x0003e20000000800 */
[----:B0-----:R-:W-:-:S03]  /*2600*/  IMAD.MOV.U32 R4, RZ, RZ, R0 ;  /* 0x000000ffff047224 */ /* 0x001fc600078e0000 */
[----:B------:R0:W-:Y:S01]  /*2610*/  STS [R27+0x180], R10 ;  /* 0x0001800a1b007388 */ /* 0x0001e20000000800 */
[----:B-1----:R-:W-:-:S03]  /*2620*/  IMAD.MOV.U32 R6, RZ, RZ, R0 ;  /* 0x000000ffff067224 */ /* 0x002fc600078e0000 */
[----:B------:R1:W-:Y:S01]  /*2630*/  STS [R27+0x580], R26 ;  /* 0x0005801a1b007388 */ /* 0x0003e20000000800 */
[--C-:B------:R-:W-:Y:S02]  /*2640*/  IMAD.MOV.U32 R8, RZ, RZ, R0.reuse ;  /* 0x000000ffff087224 */ /* 0x100fe400078e0000 */
[----:B0-----:R-:W-:Y:S01]  /*2650*/  IMAD.MOV.U32 R10, RZ, RZ, R0 ;  /* 0x000000ffff0a7224 */ /* 0x001fe200078e0000 */
[----:B------:R0:W-:Y:S01]  /*2660*/  STS [R27+0x200], R12 ;  /* 0x0002000c1b007388 */ /* 0x0001e20000000800 */
[----:B-1----:R-:W-:-:S03]  /*2670*/  IMAD R26, R35, 0x48, R27 ;  /* 0x00000048231a7824 */ /* 0x002fc600078e021b */
[----:B------:R0:W-:Y:S04]  /*2680*/  STS [R27+0x280], R14 ;  /* 0x0002800e1b007388 */ /* 0x0001e80000000800 */
[----:B------:R0:W-:Y:S04]  /*2690*/  STS [R27+0x300], R16 ;  /* 0x000300101b007388 */ /* 0x0001e80000000800 */
[----:B------:R0:W-:Y:S04]  /*26a0*/  STS [R27+0x380], R18 ;  /* 0x000380121b007388 */ /* 0x0001e80000000800 */
[----:B------:R0:W-:Y:S04]  /*26b0*/  STS [R27+0x400], R20 ;  /* 0x000400141b007388 */ /* 0x0001e80000000800 */
[----:B------:R0:W-:Y:S04]  /*26c0*/  STS [R27+0x480], R22 ;  /* 0x000480161b007388 */ /* 0x0001e80000000800 */
[----:B------:R0:W-:Y:S04]  /*26d0*/  STS [R27+0x500], R24 ;  /* 0x000500181b007388 */ /* 0x0001e80000000800 */
[----:B------:R0:W-:Y:S01]  /*26e0*/  STS [R27+0x600], R2 ;  /* 0x000600021b007388 */ /* 0x0001e20000000800 */
[----:B------:R-:W-:Y:S01]  /*26f0*/  UISETP.NE.AND UP0, UPT, UR6, URZ, UPT ;  /* 0x000000ff0600728c */ /* 0x000fe2000bf05270 */
[----:B--2---:R-:W-:-:S02]  /*2700*/  @!P1 IMAD.MOV R4, RZ, RZ, -R7 ;  /* 0x000000ffff049224 */ /* 0x004fc400078e0a07 */
[----:B---3--:R-:W-:Y:S02]  /*2710*/  @!P0 IMAD.MOV R30, RZ, RZ, -R5 ;  /* 0x000000ffff1e8224 */ /* 0x008fe400078e0a05 */
[----:B----4-:R-:W-:Y:S02]  /*2720*/  @!P2 IMAD.MOV R6, RZ, RZ, -R9 ;  /* 0x000000ffff06a224 */ /* 0x010fe400078e0a09 */
[----:B-----5:R-:W-:Y:S02]  /*2730*/  @!P3 IMAD.MOV R8, RZ, RZ, -R11 ;  /* 0x000000ffff08b224 */ /* 0x020fe400078e0a0b */
[----:B------:R-:W-:Y:S02]  /*2740*/  @!P4 IMAD.MOV R10, RZ, RZ, -R13 ;  /* 0x000000ffff0ac224 */ /* 0x000fe400078e0a0d */
[----:B------:R-:W-:Y:S01]  /*2750*/  @!P5 IMAD.MOV R0, RZ, RZ, -R15 ;  /* 0x000000ffff00d224 */ /* 0x000fe200078e0a0f */
        /* <DEDUP_REMOVED lines=28> */
[----:B0-----:R-:W-:Y:S02]  /*2920*/  IADD3 R8, PT, PT, R23, R24, R25 ;  /* 0x0000001817087210 */ /* 0x001fe40007ffe019 */
[----:B------:R-:W-:Y:S02]  /*2930*/  ISETP.GT.AND P0, PT, R35, RZ, PT ;  /* 0x000000ff2300720c */ /* 0x000fe40003f04270 */
[----:B------:R-:W-:Y:S02]  /*2940*/  IADD3 R8, PT, PT, R33, R34, R8 ;  /* 0x0000002221087210 */ /* 0x000fe40007ffe008 */
[----:B------:R-:W-:Y:S02]  /*2950*/  ISETP.NE.AND P1, PT, R35, 0x1f, PT ;  /* 0x0000001f2300780c */ /* 0x000fe40003f25270 */
[----:B------:R-:W-:Y:S02]  /*2960*/  IADD3 R8, PT, PT, R31, R32, R8 ;  /* 0x000000201f087210 */ /* 0x000fe40007ffe008 */
[----:B------:R-:W-:-:S02]  /*2970*/  ISETP.NE.AND P2, PT, R36, 0xc, PT ;  /* 0x0000000c2400780c */ /* 0x000fc40003f45270 */
[----:B------:R-:W-:Y:S02]  /*2980*/  IADD3 R8, PT, PT, R29, R30, R8 ;  /* 0x0000001e1d087210 */ /* 0x000fe40007ffe008 */
[----:B------:R-:W-:Y:S02]  /*2990*/  ISETP.GE.U32.AND P3, PT, R43, 0x20, PT ;  /* 0x000000202b00780c */ /* 0x000fe40003f66070 */
        /* <DEDUP_REMOVED lines=37> */
[----:B------:R-:W-:-:S03]  /*2bf0*/  IMAD.IADD R11, R11, 0x1, R10 ;  /* 0x000000010b0b7824 */ /* 0x000fc600078e020a */
        /* <DEDUP_REMOVED lines=16> */
[----:B------:R-:W-:-:S04]  /*2d00*/  ISETP.NE.AND P0, PT, R36, 0x8, PT ;  /* 0x000000082400780c */ /* 0x000fc80003f05270 */
[----:B------:R-:W-:Y:S02]  /*2d10*/  SEL R8, R15, R8, !P0 ;  /* 0x000000080f087207 */ /* 0x000fe40004000000 */
[----:B------:R-:W-:-:S04]  /*2d20*/  ISETP.NE.AND P0, PT, R36, 0x9, PT ;  /* 0x000000092400780c */ /* 0x000fc80003f05270 */
[----:B------:R-:W-:Y:S02]  /*2d30*/  SEL R8, R16, R8, !P0 ;  /* 0x0000000810087207 */ /* 0x000fe40004000000 */
[----:B------:R-:W-:-:S04]  /*2d40*/  ISETP.NE.AND P0, PT, R36, 0xa, PT ;  /* 0x0000000a2400780c */ /* 0x000fc80003f05270 */
[----:B------:R-:W-:Y:S02]  /*2d50*/  SEL R8, R17, R8, !P0 ;  /* 0x0000000811087207 */ /* 0x000fe40004000000 */
[----:B------:R-:W-:Y:S02]  /*2d60*/  ISETP.NE.AND P0, PT, R35, RZ, PT ;  /* 0x000000ff2300720c */ /* 0x000fe40003f05270 */
[----:B------:R-:W-:Y:S01]  /*2d70*/  SEL R8, R18, R8, !P1 ;  /* 0x0000000812087207 */ /* 0x000fe20004800000 */
[----:B------:R-:W-:Y:S01]  /*2d80*/  @!P2 IMAD.IADD R8, R19, 0x1, R18 ;  /* 0x000000011308a824 */ /* 0x000fe200078e0212 */
[----:B------:R-:W-:Y:S02]  /*2d90*/  SEL R9, R37, RZ, P0 ;  /* 0x000000ff25097207 */ /* 0x000fe40000000000 */
[----:B------:R-:W-:-:S03]  /*2da0*/  ISETP.NE.AND P0, PT, R43, RZ, PT ;  /* 0x000000ff2b00720c */ /* 0x000fc60003f05270 */
[----:B------:R-:W-:-:S05]  /*2db0*/  @P3 IMAD.IADD R37, R8, 0x1, R9 ;  /* 0x0000000108253824 */ /* 0x000fca00078e0209 */
[----:B------:R-:W-:Y:S01]  /*2dc0*/  SEL R8, R37, RZ, P0 ;  /* 0x000000ff25087207 */ /* 0x000fe20000000000 */
[----:B------:R-:W-:Y:S06]  /*2dd0*/  BRA `(.L_x_18) ;  /* 0x0000000c00847947 */ /* 0x000fec0003800000 */
.L_x_17:
[----:B0-----:R-:W-:Y:S02]  /*2de0*/  IADD3 R8, PT, PT, R23, R24, R25 ;  /* 0x0000001817087210 */ /* 0x001fe40007ffe019 */
[----:B------:R-:W-:Y:S02]  /*2df0*/  ISETP.GT.AND P0, PT, R35, RZ, PT ;  /* 0x000000ff2300720c */ /* 0x000fe40003f04270 */
[----:B------:R-:W-:Y:S02]  /*2e00*/  IADD3 R8, PT, PT, R33, R34, R8 ;  /* 0x0000002221087210 */ /* 0x000fe40007ffe008 */
        /* <DEDUP_REMOVED lines=92> */
.L_x_64:
[----:B------:R-:W-:Y:S05]  /*33d0*/  @!P0 BRA `(.L_x_21) ;  /* 0x0000000000248947 */ /* 0x000fea0003800000 */
[----:B------:R-:W-:-:S07]  /*33e0*/  IMAD.MOV.U32 R9, RZ, RZ, 0x1de ;  /* 0x000001deff097424 */ /* 0x000fce00078e00ff */
.L_x_23:
[----:B------:R-:W-:Y:S05]  /*33f0*/  NANOSLEEP R9 ;  /* 0x000000090000735d */ /* 0x000fea0003800000 */
[----:B------:R-:W2:Y:S01]  /*3400*/  LD.E.64.STRONG.GPU R14, desc[UR12][R16.64+0x100] ;  /* 0x0001000c100e7980 */ /* 0x000ea2000c10fb00 */
[----:B------:R-:W-:Y:S01]  /*3410*/  UMOV UR5, 0xffffffff ;  /* 0xffffffff00057882 */ /* 0x000fe20000000000 */
[----:B------:R-:W-:Y:S02]  /*3420*/  SHF.R.U32.HI R9, RZ, 0x1, R9 ;  /* 0x00000001ff097819 */ /* 0x000fe40000011609 */
[----:B--2---:R-:W-:Y:S01]  /*3430*/  ISETP.NE.AND P0, PT, R14, 0x63, PT ;  /* 0x000000630e00780c */ /* 0x004fe20003f05270 */
[----:B------:R-:W-:-:S12]  /*3440*/  BRA.DIV UR5, `(.L_x_22) ;  /* 0x0000001a05687947 */ /* 0x000fd8000b800000 */
[----:B------:R-:W-:-:S13]  /*3450*/  VOTE.ANY P0, !P0 ;  /* 0x0000000000ff7806 */ /* 0x000fda0004000100 */
.L_x_67:
[----:B------:R-:W-:Y:S05]  /*3460*/  @P0 BRA `(.L_x_23) ;  /* 0xfffffffc00e00947 */ /* 0x000fea000383ffff */
.L_x_21:
[----:B------:R-:W-:Y:S01]  /*3470*/  UMOV UR5, 0xffffffff ;  /* 0xffffffff00057882 */ /* 0x000fe20000000000 */
[----:B------:R-:W-:Y:S02]  /*3480*/  ISETP.NE.AND P2, PT, R14, 0x65, PT ;  /* 0x000000650e00780c */ /* 0x000fe40003f45270 */
[----:B------:R-:W-:Y:S11]  /*3490*/  BRA.DIV UR5, `(.L_x_24) ;  /* 0x0000001a05747947 */ /* 0x000ff6000b800000 */
[----:B------:R-:W0:Y:S01]  /*34a0*/  S2R R42, SR_GEMASK ;  /* 0x00000000002a7919 */ /* 0x000e220000003c00 */
[----:B------:R-:W-:Y:S01]  /*34b0*/  VOTE.ANY R8, PT, !P2 ;  /* 0x0000000000087806 */ /* 0x000fe200050e0100 */
[----:B------:R-:W-:-:S03]  /*34c0*/  VIADD R19, R35, 0x2 ;  /* 0x0000000223137836 */ /* 0x000fc60000000000 */
[----:B0-----:R-:W-:-:S05]  /*34d0*/  LOP3.LUT R8, R8, 0x80000000, R42, 0xec, !PT ;  /* 0x8000000008087812 */ /* 0x001fca00078eec2a */
[----:B------:R-:W-:-:S05]  /*34e0*/  VIADD R9, R8, 0xffffffff ;  /* 0xffffffff08097836 */ /* 0x000fca0000000000 */
[----:B------:R-:W-:-:S04]  /*34f0*/  LOP3.LUT R9, R8, R9, RZ, 0xc, !PT ;  /* 0x0000000908097212 */ /* 0x000fc800078e0cff */
[----:B------:R0:W1:Y:S02]  /*3500*/  POPC R38, R9 ;  /* 0x0000000900267309 */ /* 0x0000640000000000 */
[C---:B0-----:R-:W-:Y:S01]  /*3510*/  VIADD R9, R35.reuse, 0x4 ;  /* 0x0000000423097836 */ /* 0x041fe20000000000 */
[----:B-1----:R-:W0:Y:S01]  /*3520*/  SHFL.DOWN PT, R16, R15, 0x1, R38 ;  /* 0x082000000f107989 */ /* 0x002e2200000e0026 */
[----:B------:R-:W-:-:S04]  /*3530*/  ISETP.GE.AND P0, PT, R35, R38, PT ;  /* 0x000000262300720c */ /* 0x000fc80003f06270 */
[----:B0-----:R-:W-:Y:S02]  /*3540*/  SEL R16, R16, RZ, !P0 ;  /* 0x000000ff10107207 */ /* 0x001fe40004000000 */
[----:B------:R-:W-:-:S03]  /*3550*/  ISETP.GT.AND P0, PT, R19, R38, PT ;  /* 0x000000261300720c */ /* 0x000fc60003f04270 */
[----:B------:R-:W-:Y:S02]  /*3560*/  IMAD.IADD R17, R16, 0x1, R15 ;  /* 0x0000000110117824 */ /* 0x000fe400078e020f */
[----:B------:R-:W-:-:S03]  /*3570*/  VIADD R15, R35, 0x10 ;  /* 0x00000010230f7836 */ /* 0x000fc60000000000 */
[----:B------:R-:W0:Y:S02]  /*3580*/  SHFL.DOWN PT, R16, R17, 0x2, R38 ;  /* 0x0840000011107989 */ /* 0x000e2400000e0026 */
[-C--:B------:R-:W-:Y:S02]  /*3590*/  ISETP.GT.AND P2, PT, R15, R38.reuse, PT ;  /* 0x000000260f00720c */ /* 0x080fe40003f44270 */
[----:B0-----:R-:W-:Y:S02]  /*35a0*/  SEL R16, R16, RZ, !P0 ;  /* 0x000000ff10107207 */ /* 0x001fe40004000000 */
[----:B------:R-:W-:Y:S01]  /*35b0*/  ISETP.GT.AND P0, PT, R9, R38, PT ;  /* 0x000000260900720c */ /* 0x000fe20003f04270 */
[----:B------:R-:W-:Y:S02]  /*35c0*/  VIADD R9, R35, 0x8 ;  /* 0x0000000823097836 */ /* 0x000fe40000000000 */
[----:B------:R-:W-:-:S05]  /*35d0*/  IMAD.IADD R19, R17, 0x1, R16 ;  /* 0x0000000111137824 */ /* 0x000fca00078e0210 */
[----:B------:R-:W0:Y:S02]  /*35e0*/  SHFL.DOWN PT, R16, R19, 0x4, R38 ;  /* 0x0880000013107989 */ /* 0x000e2400000e0026 */
[----:B0-----:R-:W-:Y:S02]  /*35f0*/  SEL R16, R16, RZ, !P0 ;  /* 0x000000ff10107207 */ /* 0x001fe40004000000 */
[----:B------:R-:W-:Y:S02]  /*3600*/  ISETP.GT.AND P0, PT, R9, R38, PT ;  /* 0x000000260900720c */ /* 0x000fe40003f04270 */
[----:B------:R-:W0:Y:S01]  /*3610*/  LDC.64 R8, c[0x0][0x398] ;  /* 0x0000e600ff087b82 */ /* 0x000e220000000a00 */
[----:B------:R-:W-:-:S05]  /*3620*/  IMAD.IADD R37, R19, 0x1, R16 ;  /* 0x0000000113257824 */ /* 0x000fca00078e0210 */
[----:B------:R-:W1:Y:S01]  /*3630*/  SHFL.DOWN PT, R16, R37, 0x8, R38 ;  /* 0x0900000025107989 */ /* 0x000e6200000e0026 */
[----:B0-----:R-:W-:Y:S02]  /*3640*/  IADD3 R36, P3, PT, R8, 0x100, RZ ;  /* 0x0000010008247810 */ /* 0x001fe40007f7e0ff */
[----:B-1----:R-:W-:Y:S02]  /*3650*/  SEL R16, R16, RZ, !P0 ;  /* 0x000000ff10107207 */ /* 0x002fe40004000000 */
[----:B------:R-:W-:-:S03]  /*3660*/  ISETP.NE.AND P0, PT, R14, 0x65, PT ;  /* 0x000000650e00780c */ /* 0x000fc60003f05270 */
[----:B------:R-:W-:Y:S02]  /*3670*/  IMAD.IADD R17, R37, 0x1, R16 ;  /* 0x0000000125117824 */ /* 0x000fe400078e0210 */
[----:B------:R-:W-:-:S03]  /*3680*/  IMAD.X R37, RZ, RZ, R9, P3 ;  /* 0x000000ffff257224 */ /* 0x000fc600018e0609 */
[----:B------:R-:W0:Y:S05]  /*3690*/  SHFL.DOWN PT, R16, R17, 0x10, R38 ;  /* 0x0a00000011107989 */ /* 0x000e2a00000e0026 */
[----:B------:R-:W-:Y:S02]  /*36a0*/  VOTE.ALL P0, P0 ;  /* 0x0000000000ff7806 */ /* 0x000fe40000000000 */
[----:B0-----:R-:W-:-:S05]  /*36b0*/  SEL R16, R16, RZ, !P2 ;  /* 0x000000ff10107207 */ /* 0x001fca0005000000 */
[----:B------:R-:W-:-:S07]  /*36c0*/  IMAD.IADD R19, R17, 0x1, R16 ;  /* 0x0000000111137824 */ /* 0x000fce00078e0210 */
.L_x_76:
[----:B------:R-:W-:Y:S05]  /*36d0*/  @!P0 BRA `(.L_x_25) ;  /* 0x0000000000e48947 */ /* 0x000fea0003800000 */
[----:B------:R-:W-:-:S07]  /*36e0*/  IMAD.MOV.U32 R38, RZ, RZ, 0x1de ;  /* 0x000001deff267424 */ /* 0x000fce00078e00ff */
.L_x_31:
        /* <DEDUP_REMOVED lines=10> */
.L_x_79:
[----:B------:R-:W-:Y:S05]  /*3790*/  @!P0 BRA `(.L_x_27) ;  /* 0x0000000000248947 */ /* 0x000fea0003800000 */
[----:B------:R-:W-:-:S07]  /*37a0*/  IMAD.MOV.U32 R9, RZ, RZ, R38 ;  /* 0x000000ffff097224 */ /* 0x000fce00078e0026 */
.L_x_29:
[----:B------:R-:W-:Y:S05]  /*37b0*/  NANOSLEEP R9 ;  /* 0x000000090000735d */ /* 0x000fea0003800000 */
[----:B------:R-:W2:Y:S01]  /*37c0*/  LD.E.64.STRONG.GPU R14, desc[UR12][R16.64+-0x100] ;  /* 0xffff000c100e7980 */ /* 0x000ea2000c10fb00 */
[----:B------:R-:W-:Y:S01]  /*37d0*/  UMOV UR5, 0xffffffff ;  /* 0xffffffff00057882 */ /* 0x000fe20000000000 */
[----:B------:R-:W-:Y:S02]  /*37e0*/  SHF.R.U32.HI R9, RZ, 0x1, R9 ;  /* 0x00000001ff097819 */ /* 0x000fe40000011609 */
[----:B--2---:R-:W-:Y:S01]  /*37f0*/  ISETP.NE.AND P0, PT, R14, 0x63, PT ;  /* 0x000000630e00780c */ /* 0x004fe20003f05270 */
[----:B------:R-:W-:-:S12]  /*3800*/  BRA.DIV UR5, `(.L_x_28) ;  /* 0x0000001a05c07947 */ /* 0x000fd8000b800000 */
[----:B------:R-:W-:-:S13]  /*3810*/  VOTE.ANY P0, !P0 ;  /* 0x0000000000ff7806 */ /* 0x000fda0004000100 */
.L_x_82:
[----:B------:R-:W-:Y:S05]  /*3820*/  @P0 BRA `(.L_x_29) ;  /* 0xfffffffc00e00947 */ /* 0x000fea000383ffff */
.L_x_27:
[----:B------:R-:W-:Y:S01]  /*3830*/  UMOV UR5, 0xffffffff ;  /* 0xffffffff00057882 */ /* 0x000fe20000000000 */
[----:B------:R-:W-:Y:S02]  /*3840*/  ISETP.NE.AND P0, PT, R14, 0x65, PT ;  /* 0x000000650e00780c */ /* 0x000fe40003f05270 */
[----:B------:R-:W-:Y:S11]  /*3850*/  BRA.DIV UR5, `(.L_x_30) ;  /* 0x0000001a05cc7947 */ /* 0x000ff6000b800000 */
[----:B------:R-:W-:Y:S01]  /*3860*/  VOTE.ANY R8, PT, !P0 ;  /* 0x0000000000087806 */ /* 0x000fe200040e0100 */
[----:B------:R-:W-:-:S03]  /*3870*/  VIADD R18, R18, 0xffffffe0 ;  /* 0xffffffe012127836 */ /* 0x000fc60000000000 */
[----:B------:R-:W-:-:S05]  /*3880*/  LOP3.LUT R8, R8, 0x80000000, R42, 0xec, !PT ;  /* 0x8000000008087812 */ /* 0x000fca00078eec2a */
[----:B------:R-:W-:-:S05]  /*3890*/  VIADD R9, R8, 0xffffffff ;  /* 0xffffffff08097836 */ /* 0x000fca0000000000 */
[----:B------:R-:W-:Y:S01]  /*38a0*/  LOP3.LUT R9, R8, R9, RZ, 0xc, !PT ;  /* 0x0000000908097212 */ /* 0x000fe200078e0cff */
[----:B------:R-:W-:-:S05]  /*38b0*/  VIADD R8, R35, 0x2 ;  /* 0x0000000223087836 */ /* 0x000fca0000000000 */
[----:B------:R-:W0:Y:S02]  /*38c0*/  POPC R9, R9 ;  /* 0x0000000900097309 */ /* 0x000e240000000000 */
[----:B0-----:R-:W0:Y:S01]  /*38d0*/  SHFL.DOWN PT, R16, R15, 0x1, R9 ;  /* 0x082000000f107989 */ /* 0x001e2200000e0009 */
[----:B------:R-:W-:-:S04]  /*38e0*/  ISETP.GE.AND P0, PT, R35, R9, PT ;  /* 0x000000092300720c */ /* 0x000fc80003f06270 */
[----:B0-----:R-:W-:Y:S02]  /*38f0*/  SEL R16, R16, RZ, !P0 ;  /* 0x000000ff10107207 */ /* 0x001fe40004000000 */
[----:B------:R-:W-:Y:S01]  /*3900*/  ISETP.GT.AND P0, PT, R8, R9, PT ;  /* 0x000000090800720c */ /* 0x000fe20003f04270 */
[----:B------:R-:W-:Y:S02]  /*3910*/  VIADD R8, R35, 0x4 ;  /* 0x0000000423087836 */ /* 0x000fe40000000000 */
[----:B------:R-:W-:-:S05]  /*3920*/  IMAD.IADD R44, R16, 0x1, R15 ;  /* 0x00000001102c7824 */ /* 0x000fca00078e020f */
[----:B------:R-:W0:Y:S02]  /*3930*/  SHFL.DOWN PT, R16, R44, 0x2, R9 ;  /* 0x084000002c107989 */ /* 0x000e2400000e0009 */
        /* <DEDUP_REMOVED lines=8> */
[----:B------:R-:W-:-:S03]  /*39c0*/  IMAD.IADD R45, R17, 0x1, R16 ;  /* 0x00000001112d7824 */ /* 0x000fc600078e0210 */
[----:B------:R-:W-:Y:S02]  /*39d0*/  ISETP.GT.AND P2, PT, R8, R9, PT ;  /* 0x000000090800720c */ /* 0x000fe40003f44270 */
        /* <DEDUP_REMOVED lines=8> */
.L_x_91:
[----:B------:R-:W-:Y:S05]  /*3a60*/  @P0 BRA `(.L_x_31) ;  /* 0xfffffffc00200947 */ /* 0x000fea000383ffff */
.L_x_25:
        /* <DEDUP_REMOVED lines=15> */
.L_x_19:
[----:B------:R-:W-:Y:S05]  /*3b60*/  WARPSYNC.ALL ;  /* 0x0000000000007948 */ /* 0x000fea0003800000 */
[----:B------:R-:W0:Y:S08]  /*3b70*/  S2UR UR5, SR_CgaCtaId ;  /* 0x00000000000579c3 */ /* 0x000e300000008800 */
[----:B------:R-:W-:Y:S01]  /*3b80*/  BAR.SYNC.DEFER_BLOCKING 0x0 ;  /* 0x0000000000007b1d */ /* 0x000fe20000010000 */
[----:B------:R-:W-:-:S05]  /*3b90*/  ISETP.NE.AND P0, PT, R43, RZ, PT ;  /* 0x000000ff2b00720c */ /* 0x000fca0003f05270 */
[----:B------:R-:W-:Y:S02]  /*3ba0*/  UMOV UR4, 0x400 ;  /* 0x0000040000047882 */ /* 0x000fe40000000000 */
[----:B0-----:R-:W-:-:S09]  /*3bb0*/  ULEA UR4, UR5, UR4, 0x18 ;  /* 0x0000000405047291 */ /* 0x001fd2000f8ec0ff */
[----:B------:R-:W0:Y:S02]  /*3bc0*/  LDS R9, [UR4+0x54] ;  /* 0x00005404ff097984 */ /* 0x000e240008000800 */
[----:B0-----:R-:W-:-:S05]  /*3bd0*/  SEL R9, R9, RZ, P0 ;  /* 0x000000ff09097207 */ /* 0x001fca0000000000 */
[----:B------:R-:W-:-:S07]  /*3be0*/  IMAD.IADD R8, R9, 0x1, R8 ;  /* 0x0000000109087824 */ /* 0x000fce00078e0208 */
.L_x_18:
[----:B------:R-:W-:Y:S01]  /*3bf0*/  IMAD.IADD R25, R25, 0x1, R8 ;  /* 0x0000000119197824 */ /* 0x000fe200078e0208 */
[----:B------:R-:W-:Y:S01]  /*3c00*/  BAR.SYNC.DEFER_BLOCKING 0x0 ;  /* 0x0000000000007b1d */ /* 0x000fe20000010000 */
[----:B------:R-:W-:Y:S01]  /*3c10*/  ISETP.NE.AND P0, PT, R43, RZ, PT ;  /* 0x000000ff2b00720c */ /* 0x000fe20003f05270 */
[----:B-1----:R-:W-:Y:S02]  /*3c20*/  IMAD.U32 R10, RZ, RZ, UR7 ;  /* 0x00000007ff0a7e24 */ /* 0x002fe4000f8e00ff */
[----:B------:R-:W-:Y:S02]  /*3c30*/  IMAD.IADD R24, R24, 0x1, R25 ;  /* 0x0000000118187824 */ /* 0x000fe400078e0219 */
[----:B------:R-:W0:Y:S02]  /*3c40*/  LDCU.64 UR8, c[0x0][0x390] ;  /* 0x00007200ff0877ac */ /* 0x000e240008000a00 */
[----:B------:R-:W-:-:S04]  /*3c50*/  IMAD.IADD R23, R23, 0x1, R24 ;  /* 0x0000000117177824 */ /* 0x000fc800078e0218 */
[----:B------:R-:W-:-:S04]  /*3c60*/  IMAD.IADD R34, R34, 0x1, R23 ;  /* 0x0000000122227824 */ /* 0x000fc800078e0217 */
[----:B------:R-:W-:-:S04]  /*3c70*/  IMAD.IADD R33, R33, 0x1, R34 ;  /* 0x0000000121217824 */ /* 0x000fc800078e0222 */
[----:B------:R-:W-:-:S04]  /*3c80*/  IMAD.IADD R32, R32, 0x1, R33 ;  /* 0x0000000120207824 */ /* 0x000fc800078e0221 */
[----:B------:R-:W-:Y:S01]  /*3c90*/  IMAD.IADD R31, R31, 0x1, R32 ;  /* 0x000000011f1f7824 */ /* 0x000fe200078e0220 */
[----:B------:R-:W-:Y:S03]  /*3ca0*/  STS [R26], R25 ;  /* 0x000000191a007388 */ /* 0x000fe60000000800 */
        /* <DEDUP_REMOVED lines=27> */
[----:B------:R1:W-:Y:S04]  /*3e60*/  STS [R26+0x40], R3 ;  /* 0x000040031a007388 */ /* 0x0003e80000000800 */
[----:B------:R-:W-:Y:S04]  /*3e70*/  STS [R26+0x44], R9 ;  /* 0x000044091a007388 */ /* 0x000fe80000000800 */
[----:B------:R-:W-:Y:S01]  /*3e80*/  STS [R26+0x48], R11 ;  /* 0x0000480b1a007388 */ /* 0x000fe20000000800 */
[----:B------:R-:W-:-:S03]  /*3e90*/  NOP ;  /* 0x0000000000007918 */ /* 0x000fc60000000000 */
[----:B------:R-:W-:Y:S04]  /*3ea0*/  LDS R33, [R27] ;  /* 0x000000001b217984 */ /* 0x000fe80000000800 */
[----:B------:R-:W-:Y:S04]  /*3eb0*/  LDS R35, [R27+0x80] ;  /* 0x000080001b237984 */ /* 0x000fe80000000800 */
        /* <DEDUP_REMOVED lines=17> */
[----:B------:R2:W-:Y:S01]  /*3fd0*/  @!P0 STS [UR4+0x7b80], R10 ;  /* 0x007b800aff008988 */ /* 0x0005e20008000804 */
[----:B------:R-:W-:Y:S01]  /*3fe0*/  BAR.SYNC.DEFER_BLOCKING 0x0 ;  /* 0x0000000000007b1d */ /* 0x000fe20000010000 */
[----:B-1----:R-:W-:-:S05]  /*3ff0*/  IADD3 R3, P0, PT, R28, UR10, RZ ;  /* 0x0000000a1c037c10 */ /* 0x002fca000ff1e0ff */
[----:B------:R-:W1:Y:S01]  /*4000*/  S2R R2, SR_TID.X ;  /* 0x0000000000027919 */ /* 0x000e620000002100 */
[----:B------:R-:W3:Y:S01]  /*4010*/  LDS R29, [UR4+0x7b80] ;  /* 0x007b8004ff1d7984 */ /* 0x000ee20008000800 */
[C---:B-1----:R-:W-:Y:S02]  /*4020*/  LOP3.LUT R4, R2.reuse, 0x3e0, RZ, 0xc0, !PT ;  /* 0x000003e002047812 */ /* 0x042fe400078ec0ff */
[----:B------:R-:W-:-:S05]  /*4030*/  LOP3.LUT R2, R2, 0x1f, RZ, 0xc0, !PT ;  /* 0x0000001f02027812 */ /* 0x000fca00078ec0ff */
[----:B------:R-:W-:Y:S02]  /*4040*/  IMAD R6, R4, 0x13, R2 ;  /* 0x0000001304067824 */ /* 0x000fe400078e0202 */
[----:B------:R-:W-:Y:S01]  /*4050*/  IMAD.X R4, RZ, RZ, UR11, P0 ;  /* 0x0000000bff047e24 */ /* 0x000fe200080e06ff */
[C---:B0-----:R-:W-:Y:S01]  /*4060*/  LEA R2, P0, R3.reuse, UR8, 0x2 ;  /* 0x0000000803027c11 */ /* 0x041fe2000f8010ff */
[C---:B------:R-:W-:Y:S02]  /*4070*/  VIADD R8, R6.reuse, 0x20 ;  /* 0x0000002006087836 */ /* 0x040fe40000000000 */
[C---:B--2---:R-:W-:Y:S01]  /*4080*/  VIADD R10, R6.reuse, 0xa0 ;  /* 0x000000a0060a7836 */ /* 0x044fe20000000000 */
[----:B------:R-:W-:Y:S01]  /*4090*/  LEA.HI.X R3, R3, UR9, R4, 0x2, P0 ;  /* 0x0000000903037c11 */ /* 0x000fe200080f1404 */
[----:B------:R-:W-:Y:S01]  /*40a0*/  VIADD R4, R6, 0x40 ;  /* 0x0000004006047836 */ /* 0x000fe20000000000 */
[-C--:B---3--:R-:W-:Y:S02]  /*40b0*/  ISETP.GE.AND P1, PT, R28, R29.reuse, PT ;  /* 0x0000001d1c00720c */ /* 0x088fe40003f26270 */
[-C--:B------:R-:W-:Y:S01]  /*40c0*/  ISETP.GE.AND P2, PT, R8, R29.reuse, PT ;  /* 0x0000001d0800720c */ /* 0x080fe20003f46270 */
[----:B------:R-:W-:Y:S01]  /*40d0*/  VIADD R8, R6, 0x60 ;  /* 0x0000006006087836 */ /* 0x000fe20000000000 */
[-C--:B------:R-:W-:Y:S01]  /*40e0*/  ISETP.GE.AND P3, PT, R4, R29.reuse, PT ;  /* 0x0000001d0400720c */ /* 0x080fe20003f66270 */
[----:B------:R-:W-:Y:S01]  /*40f0*/  VIADD R4, R6, 0x80 ;  /* 0x0000008006047836 */ /* 0x000fe20000000000 */
[----:B------:R-:W-:-:S02]  /*4100*/  ISETP.GE.AND P6, PT, R10, R29, PT ;  /* 0x0000001d0a00720c */ /* 0x000fc40003fc6270 */
[-C--:B------:R-:W-:Y:S01]  /*4110*/  ISETP.GE.AND P4, PT, R8, R29.reuse, PT ;  /* 0x0000001d0800720c */ /* 0x080fe20003f86270 */
[----:B------:R-:W-:Y:S01]  /*4120*/  VIADD R8, R6, 0xc0 ;  /* 0x000000c006087836 */ /* 0x000fe20000000000 */
[-C--:B------:R-:W-:Y:S01]  /*4130*/  ISETP.GE.AND P5, PT, R4, R29.reuse, PT ;  /* 0x0000001d0400720c */ /* 0x080fe20003fa6270 */
[----:B------:R-:W-:Y:S02]  /*4140*/  VIADD R4, R6, 0xe0 ;  /* 0x000000e006047836 */ /* 0x000fe40000000000 */
[----:B------:R0:W-:Y:S01]  /*4150*/  @!P1 STG.E desc[UR12][R2.64], R33 ;  /* 0x0000002102009986 */ /* 0x0001e2000c10190c */
[-C--:B------:R-:W-:Y:S01]  /*4160*/  ISETP.GE.AND P0, PT, R8, R29.reuse, PT ;  /* 0x0000001d0800720c */ /* 0x080fe20003f06270 */
[----:B------:R-:W-:Y:S01]  /*4170*/  VIADD R8, R6, 0x140 ;  /* 0x0000014006087836 */ /* 0x000fe20000000000 */
[-C--:B------:R-:W-:Y:S01]  /*4180*/  ISETP.GE.AND P1, PT, R4, R29.reuse, PT ;  /* 0x0000001d0400720c */ /* 0x080fe20003f26270 */
[----:B------:R-:W-:Y:S01]  /*4190*/  VIADD R4, R6, 0x120 ;  /* 0x0000012006047836 */ /* 0x000fe20000000000 */
[----:B------:R0:W-:Y:S04]  /*41a0*/  @!P3 STG.E desc[UR12][R2.64+0x100], R37 ;  /* 0x000100250200b986 */ /* 0x0001e8000c10190c */
[----:B------:R0:W-:Y:S01]  /*41b0*/  @!P4 STG.E desc[UR12][R2.64+0x180], R39 ;  /* 0x000180270200c986 */ /* 0x0001e2000c10190c */
[-C--:B------:R-:W-:Y:S01]  /*41c0*/  ISETP.GE.AND P3, PT, R4, R29.reuse, PT ;  /* 0x0000001d0400720c */ /* 0x080fe20003f66270 */
[----:B------:R-:W-:Y:S01]  /*41d0*/  VIADD R4, R6, 0x160 ;  /* 0x0000016006047836 */ /* 0x000fe20000000000 */
[-C--:B------:R-:W-:Y:S01]  /*41e0*/  ISETP.GE.AND P4, PT, R8, R29.reuse, PT ;  /* 0x0000001d0800720c */ /* 0x080fe20003f86270 */
[----:B------:R-:W-:Y:S01]  /*41f0*/  VIADD R8, R6, 0x180 ;  /* 0x0000018006087836 */ /* 0x000fe20000000000 */
[----:B------:R0:W-:Y:S01]  /*4200*/  @!P2 STG.E desc[UR12][R2.64+0x80], R35 ;  /* 0x000080230200a986 */ /* 0x0001e2000c10190c */
[----:B------:R-:W-:-:S03]  /*4210*/  ISETP.GE.AND P2, PT, R41, R29, PT ;  /* 0x0000001d2900720c */ /* 0x000fc60003f46270 */
[----:B------:R0:W-:Y:S01]  /*4220*/  @!P5 STG.E desc[UR12][R2.64+0x200], R43 ;  /* 0x0002002b0200d986 */ /* 0x0001e2000c10190c */
[-C--:B------:R-:W-:Y:S01]  /*4230*/  ISETP.GE.AND P5, PT, R4, R29.reuse, PT ;  /* 0x0000001d0400720c */ /* 0x080fe20003fa6270 */
[----:B------:R-:W-:Y:S02]  /*4240*/  VIADD R4, R6, 0x1a0 ;  /* 0x000001a006047836 */ /* 0x000fe40000000000 */
[----:B------:R0:W-:Y:S01]  /*4250*/  @!P6 STG.E desc[UR12][R2.64+0x280], R45 ;  /* 0x0002802d0200e986 */ /* 0x0001e2000c10190c */
[-C--:B------:R-:W-:Y:S01]  /*4260*/  ISETP.GE.AND P6, PT, R8, R29.reuse, PT ;  /* 0x0000001d0800720c */ /* 0x080fe20003fc6270 */
[----:B------:R-:W-:Y:S02]  /*4270*/  VIADD R8, R6, 0x1c0 ;  /* 0x000001c006087836 */ /* 0x000fe40000000000 */
[----:B------:R0:W-:Y:S01]  /*4280*/  @!P0 STG.E desc[UR12][R2.64+0x300], R0 ;  /* 0x0003000002008986 */ /* 0x0001e2000c10190c */
[----:B------:R-:W-:Y:S01]  /*4290*/  ISETP.GE.AND P0, PT, R4, R29, PT ;  /* 0x0000001d0400720c */ /* 0x000fe20003f06270 */
[----:B------:R-:W-:-:S02]  /*42a0*/  VIADD R4, R6, 0x1e0 ;  /* 0x000001e006047836 */ /* 0x000fc40000000000 */
[----:B------:R0:W-:Y:S01]  /*42b0*/  @!P1 STG.E desc[UR12][R2.64+0x380], R31 ;  /* 0x0003801f02009986 */ /* 0x0001e2000c10190c */
[-C--:B------:R-:W-:Y:S01]  /*42c0*/  ISETP.GE.AND P1, PT, R8, R29.reuse, PT ;  /* 0x0000001d0800720c */ /* 0x080fe20003f26270 */
[C---:B------:R-:W-:Y:S02]  /*42d0*/  VIADD R8, R6.reuse, 0x200 ;  /* 0x0000020006087836 */ /* 0x040fe40000000000 */
[----:B------:R-:W-:Y:S01]  /*42e0*/  VIADD R6, R6, 0x220 ;  /* 0x0000022006067836 */ /* 0x000fe20000000000 */
[----:B------:R0:W-:Y:S01]  /*42f0*/  @!P2 STG.E desc[UR12][R2.64+0x400], R23 ;  /* 0x000400170200a986 */ /* 0x0001e2000c10190c */
[----:B------:R-:W-:-:S03]  /*4300*/  ISETP.GE.AND P2, PT, R4, R29, PT ;  /* 0x0000001d0400720c */ /* 0x000fc60003f46270 */
[----:B------:R0:W-:Y:S01]  /*4310*/  @!P3 STG.E desc[UR12][R2.64+0x480], R19 ;  /* 0x000480130200b986 */ /* 0x0001e2000c10190c */
[----:B------:R-:W-:-:S03]  /*4320*/  ISETP.GE.AND P3, PT, R8, R29, PT ;  /* 0x0000001d0800720c */ /* 0x000fc60003f66270 */
[----:B------:R0:W-:Y:S01]  /*4330*/  @!P4 STG.E desc[UR12][R2.64+0x500], R21 ;  /* 0x000500150200c986 */ /* 0x0001e2000c10190c */
[----:B------:R-:W-:-:S03]  /*4340*/  ISETP.GE.AND P4, PT, R6, R29, PT ;  /* 0x0000001d0600720c */ /* 0x000fc60003f86270 */
[----:B------:R0:W-:Y:S01]  /*4350*/  @!P5 STG.E desc[UR12][R2.64+0x580], R17 ;  /* 0x000580110200d986 */ /* 0x0001e2000c10190c */
[----:B------:R-:W-:-:S03]  /*4360*/  ISETP.GE.AND P5, PT, R40, R29, PT ;  /* 0x0000001d2800720c */ /* 0x000fc60003fa6270 */
[----:B------:R0:W-:Y:S04]  /*4370*/  @!P6 STG.E desc[UR12][R2.64+0x600], R15 ;  /* 0x0006000f0200e986 */ /* 0x0001e8000c10190c */
[----:B------:R0:W-:Y:S04]  /*4380*/  @!P0 STG.E desc[UR12][R2.64+0x680], R13 ;  /* 0x0006800d02008986 */ /* 0x0001e8000c10190c */
[----:B------:R0:W-:Y:S04]  /*4390*/  @!P1 STG.E desc[UR12][R2.64+0x700], R11 ;  /* 0x0007000b02009986 */ /* 0x0001e8000c10190c */
[----:B------:R0:W-:Y:S04]  /*43a0*/  @!P2 STG.E desc[UR12][R2.64+0x780], R9 ;  /* 0x000780090200a986 */ /* 0x0001e8000c10190c */
[----:B------:R0:W-:Y:S04]  /*43b0*/  @!P3 STG.E desc[UR12][R2.64+0x800], R7 ;  /* 0x000800070200b986 */ /* 0x0001e8000c10190c */
[----:B------:R0:W-:Y:S01]  /*43c0*/  @!P4 STG.E desc[UR12][R2.64+0x880], R5 ;  /* 0x000880050200c986 */ /* 0x0001e2000c10190c */
[----:B------:R-:W-:Y:S05]  /*43d0*/  @P5 EXIT ;  /* 0x000000000000594d */ /* 0x000fea0003800000 */
[----:B------:R-:W-:Y:S01]  /*43e0*/  STG.E desc[UR12][R2.64+0x900], R25 ;  /* 0x0009001902007986 */ /* 0x000fe2000c10190c */
[----:B------:R-:W-:Y:S05]  /*43f0*/  EXIT ;  /* 0x000000000000794d */ /* 0x000fea0003800000 */
.L_x_5:
[----:B------:R-:W-:Y:S01]  /*4400*/  BSSY B1, `(.L_x_32) ;  /* 0x0000006000017945 */ /* 0x000fe20003800000 */
[----:B------:R-:W-:Y:S01]  /*4410*/  PLOP3.LUT P0, PT, P0, PT, PT, 0x8, 0x80 ;  /* 0x000000000080781c */ /* 0x000fe2000070e170 */
[----:B------:R-:W-:-:S12]  /*4420*/  IMAD.MOV.U32 R8, RZ, RZ, -0x1 ;  /* 0xffffffffff087424 */ /* 0x000fd800078e00ff */
[----:B------:R-:W-:Y:S05]  /*4430*/  WARPSYNC.COLLECTIVE R8, `(.L_x_33) ;  /* 0x0000000008087348 */ /* 0x000fea0003c00000 */
[----:B------:R-:W-:Y:S01]  /*4440*/  VOTE.ANY P0, P0 ;  /* 0x0000000000ff7806 */ /* 0x000fe20000000100 */
[----:B------:R-:W-:-:S12]  /*4450*/  ENDCOLLECTIVE ;  /* 0x000000000000791b */ /* 0x000fd80003800000 */
.L_x_33:
[----:B------:R-:W-:Y:S05]  /*4460*/  BSYNC B1 ;  /* 0x0000000000017941 */ /* 0x000fea0003800000 */
.L_x_32:
[----:B------:R-:W-:Y:S05]  /*4470*/  BRA `(.L_x_34) ;  /* 0xffffffcc00687947 */ /* 0x000fea000383ffff */
.L_x_7:
[----:B------:R-:W-:Y:S01]  /*4480*/  BSSY B1, `(.L_x_35) ;  /* 0x0000006000017945 */ /* 0x000fe20003800000 */
[----:B------:R-:W-:Y:S01]  /*4490*/  PLOP3.LUT P0, PT, P0, PT, PT, 0x8, 0x80 ;  /* 0x000000000080781c */ /* 0x000fe2000070e170 */
[----:B------:R-:W-:-:S12]  /*44a0*/  IMAD.MOV.U32 R8, RZ, RZ, -0x1 ;  /* 0xffffffffff087424 */ /* 0x000fd800078e00ff */
[----:B------:R-:W-:Y:S05]  /*44b0*/  WARPSYNC.COLLECTIVE R8, `(.L_x_36) ;  /* 0x0000000008087348 */ /* 0x000fea0003c00000 */
[----:B------:R-:W-:Y:S01]  /*44c0*/  VOTE.ANY P0, P0 ;  /* 0x0000000000ff7806 */ /* 0x000fe20000000100 */
[----:B------:R-:W-:-:S12]  /*44d0*/  ENDCOLLECTIVE ;  /* 0x000000000000791b */ /* 0x000fd80003800000 */
.L_x_36:
[----:B------:R-:W-:Y:S05]  /*44e0*/  BSYNC B1 ;  /* 0x0000000000017941 */ /* 0x000fea0003800000 */
.L_x_35:
[----:B------:R-:W-:Y:S05]  /*44f0*/  BRA `(.L_x_37) ;  /* 0xffffffcc006c7947 */ /* 0x000fea000383ffff */
.L_x_9:
[----:B------:R-:W0:Y:S01]  /*4500*/  S2R R45, SR_GEMASK ;  /* 0x00000000002d7919 */ /* 0x000e220000003c00 */
[----:B------:R-:W-:Y:S01]  /*4510*/  BSSY B1, `(.L_x_38) ;  /* 0x0000007000017945 */ /* 0x000fe20003800000 */
[----:B------:R-:W-:Y:S01]  /*4520*/  ISETP.NE.AND P0, PT, R14, 0x65, PT ;  /* 0x000000650e00780c */ /* 0x000fe20003f05270 */
[----:B------:R-:W-:Y:S01]  /*4530*/  IMAD.MOV.U32 R8, RZ, RZ, -0x1 ;  /* 0xffffffffff087424 */ /* 0x000fe200078e00ff */
[----:B------:R-:W-:-:S13]  /*4540*/  PLOP3.LUT P2, PT, P2, PT, PT, 0x8, 0x80 ;  /* 0x000000000080781c */ /* 0x000fda000174e170 */
[----:B0-----:R-:W-:Y:S05]  /*4550*/  WARPSYNC.COLLECTIVE R8, `(.L_x_39) ;  /* 0x0000000008087348 */ /* 0x001fea0003c00000 */
[----:B------:R-:W-:Y:S01]  /*4560*/  VOTE.ANY R8, PT, P2 ;  /* 0x0000000000087806 */ /* 0x000fe200010e0100 */
[----:B0-----:R-:W-:Y:S06]  /*4570*/  ENDCOLLECTIVE ;  /* 0x000000000000791b */ /* 0x001fec0003800000 */
.L_x_39:
[----:B------:R-:W-:Y:S05]  /*4580*/  BSYNC B1 ;  /* 0x0000000000017941 */ /* 0x000fea0003800000 */
.L_x_38:
[----:B------:R-:W-:Y:S01]  /*4590*/  LOP3.LUT R8, R8, 0x80000000, R45, 0xec, !PT ;  /* 0x8000000008087812 */ /* 0x000fe200078eec2d */
[----:B------:R-:W-:Y:S02]  /*45a0*/  IMAD.MOV.U32 R10, RZ, RZ, 0x1 ;  /* 0x00000001ff0a7424 */ /* 0x000fe400078e00ff */
[----:B------:R-:W-:Y:S02]  /*45b0*/  VIADD R33, R44, 0x2 ;  /* 0x000000022c217836 */ /* 0x000fe40000000000 */
[----:B------:R-:W-:Y:S02]  /*45c0*/  VIADD R9, R8, 0xffffffff ;  /* 0xffffffff08097836 */ /* 0x000fe40000000000 */
[C---:B------:R-:W-:Y:S02]  /*45d0*/  VIADD R32, R44.reuse, 0x4 ;  /* 0x000000042c207836 */ /* 0x040fe40000000000 */
[----:B------:R-:W-:Y:S01]  /*45e0*/  VIADD R19, R44, 0x8 ;  /* 0x000000082c137836 */ /* 0x000fe20000000000 */
[----:B------:R-:W-:Y:S01]  /*45f0*/  LOP3.LUT R38, R8, R9, RZ, 0xc, !PT ;  /* 0x0000000908267212 */ /* 0x000fe200078e0cff */
[----:B------:R-:W-:-:S02]  /*4600*/  IMAD.MOV.U32 R8, RZ, RZ, -0x1 ;  /* 0xffffffffff087424 */ /* 0x000fc400078e00ff */
[----:B------:R-:W-:-:S03]  /*4610*/  VIADD R34, R44, 0x10 ;  /* 0x000000102c227836 */ /* 0x000fc60000000000 */
[----:B------:R-:W0:Y:S02]  /*4620*/  POPC R38, R38 ;  /* 0x0000002600267309 */ /* 0x000e240000000000 */
[----:B0-----:R-:W-:-:S07]  /*4630*/  IMAD.MOV.U32 R9, RZ, RZ, R38 ;  /* 0x000000ffff097224 */ /* 0x001fce00078e0026 */
[----:B------:R-:W-:Y:S05]  /*4640*/  WARPSYNC.COLLECTIVE R8, `(.L_x_40) ;  /* 0x0000000008087348 */ /* 0x000fea0003c00000 */
[----:B------:R0:W1:Y:S02]  /*4650*/  SHFL.DOWN P2, R16, R15, R10, R9 ;  /* 0x0800000a0f107389 */ /* 0x0000640000040009 */
[----:B01----:R-:W-:Y:S05]  /*4660*/  ENDCOLLECTIVE ;  /* 0x000000000000791b */ /* 0x003fea0003800000 */
.L_x_40:
[----:B------:R-:W-:Y:S01]  /*4670*/  IMAD.MOV.U32 R10, RZ, RZ, 0x2 ;  /* 0x00000002ff0a7424 */ /* 0x000fe200078e00ff */
[----:B------:R-:W-:-:S04]  /*4680*/  ISETP.GE.AND P2, PT, R44, R38, PT ;  /* 0x000000262c00720c */ /* 0x000fc80003f46270 */
[----:B------:R-:W-:-:S05]  /*4690*/  SEL R16, R16, RZ, !P2 ;  /* 0x000000ff10107207 */ /* 0x000fca0005000000 */
[----:B------:R-:W-:-:S04]  /*46a0*/  IMAD.IADD R17, R16, 0x1, R15 ;  /* 0x0000000110117824 */ /* 0x000fc800078e020f */
[----:B------:R-:W-:-:S07]  /*46b0*/  IMAD.MOV.U32 R15, RZ, RZ, R17 ;  /* 0x000000ffff0f7224 */ /* 0x000fce00078e0011 */
[----:B------:R-:W-:Y:S05]  /*46c0*/  WARPSYNC.COLLECTIVE R8, `(.L_x_41) ;  /* 0x0000000008087348 */ /* 0x000fea0003c00000 */
[----:B------:R0:W1:Y:S02]  /*46d0*/  SHFL.DOWN P2, R16, R15, R10, R9 ;  /* 0x0800000a0f107389 */ /* 0x0000640000040009 */
[----:B01----:R-:W-:Y:S05]  /*46e0*/  ENDCOLLECTIVE ;  /* 0x000000000000791b */ /* 0x003fea0003800000 */
.L_x_41:
[----:B------:R-:W-:Y:S01]  /*46f0*/  IMAD.MOV.U32 R10, RZ, RZ, 0x4 ;  /* 0x00000004ff0a7424 */ /* 0x000fe200078e00ff */
[----:B------:R-:W-:-:S04]  /*4700*/  ISETP.GT.AND P2, PT, R33, R38, PT ;  /* 0x000000262100720c */ /* 0x000fc80003f44270 */
[----:B------:R-:W-:-:S05]  /*4710*/  SEL R16, R16, RZ, !P2 ;  /* 0x000000ff10107207 */ /* 0x000fca0005000000 */
[----:B------:R-:W-:-:S04]  /*4720*/  IMAD.IADD R35, R17, 0x1, R16 ;  /* 0x0000000111237824 */ /* 0x000fc800078e0210 */
[----:B------:R-:W-:-:S07]  /*4730*/  IMAD.MOV.U32 R15, RZ, RZ, R35 ;  /* 0x000000ffff0f7224 */ /* 0x000fce00078e0023 */
[----:B------:R-:W-:Y:S05]  /*4740*/  WARPSYNC.COLLECTIVE R8, `(.L_x_42) ;  /* 0x0000000008087348 */ /* 0x000fea0003c00000 */
[----:B------:R0:W1:Y:S02]  /*4750*/  SHFL.DOWN P2, R16, R15, R10, R9 ;  /* 0x0800000a0f107389 */ /* 0x0000640000040009 */
[----:B01----:R-:W-:Y:S05]  /*4760*/  ENDCOLLECTIVE ;  /* 0x000000000000791b */ /* 0x003fea0003800000 */
.L_x_42:
        /* <DEDUP_REMOVED lines=8> */
.L_x_43:
        /* <DEDUP_REMOVED lines=8> */
.L_x_44:
[----:B------:R-:W0:Y:S01]  /*4870*/  LDC.64 R8, c[0x0][0x398] ;  /* 0x0000e600ff087b82 */ /* 0x000e220000000a00 */
[----:B------:R-:W-:-:S04]  /*4880*/  ISETP.GT.AND P2, PT, R34, R38, PT ;  /* 0x000000262200720c */ /* 0x000fc80003f44270 */
[----:B------:R-:W-:-:S05]  /*4890*/  SEL R16, R16, RZ, !P2 ;  /* 0x000000ff10107207 */ /* 0x000fca0005000000 */
[----:B------:R-:W-:Y:S01]  /*48a0*/  IMAD.IADD R36, R17, 0x1, R16 ;  /* 0x0000000111247824 */ /* 0x000fe200078e0210 */
[----:B0-----:R-:W-:Y:S01]  /*48b0*/  IADD3 R35, P2, PT, R8, 0x100, RZ ;  /* 0x0000010008237810 */ /* 0x001fe20007f5e0ff */
[----:B------:R-:W-:-:S04]  /*48c0*/  IMAD.MOV.U32 R8, RZ, RZ, -0x1 ;  /* 0xffffffffff087424 */ /* 0x000fc800078e00ff */
[----:B------:R-:W-:-:S08]  /*48d0*/  IMAD.X R37, RZ, RZ, R9, P2 ;  /* 0x000000ffff257224 */ /* 0x000fd000010e0609 */
[----:B------:R-:W-:Y:S05]  /*48e0*/  WARPSYNC.COLLECTIVE R8, `(.L_x_45) ;  /* 0x0000000008087348 */ /* 0x000fea0003c00000 */
[----:B------:R-:W-:Y:S01]  /*48f0*/  VOTE.ALL P0, P0 ;  /* 0x0000000000ff7806 */ /* 0x000fe20000000000 */
[----:B------:R-:W-:-:S12]  /*4900*/  ENDCOLLECTIVE ;  /* 0x000000000000791b */ /* 0x000fd80003800000 */
.L_x_45:
[----:B------:R-:W-:Y:S05]  /*4910*/  BRA `(.L_x_46) ;  /* 0xffffffcc00007947 */ /* 0x000fea000383ffff */
.L_x_11:
[----:B------:R-:W-:Y:S01]  /*4920*/  BSSY B1, `(.L_x_47) ;  /* 0x0000006000017945 */ /* 0x000fe20003800000 */
[----:B------:R-:W-:Y:S01]  /*4930*/  PLOP3.LUT P0, PT, P0, PT, PT, 0x8, 0x80 ;  /* 0x000000000080781c */ /* 0x000fe2000070e170 */
[----:B------:R-:W-:-:S12]  /*4940*/  IMAD.MOV.U32 R8, RZ, RZ, -0x1 ;  /* 0xffffffffff087424 */ /* 0x000fd800078e00ff */
[----:B------:R-:W-:Y:S05]  /*4950*/  WARPSYNC.COLLECTIVE R8, `(.L_x_48) ;  /* 0x0000000008087348 */ /* 0x000fea0003c00000 */
[----:B------:R-:W-:Y:S01]  /*4960*/  VOTE.ANY P0, P0 ;  /* 0x0000000000ff7806 */ /* 0x000fe20000000100 */
[----:B------:R-:W-:-:S12]  /*4970*/  ENDCOLLECTIVE ;  /* 0x000000000000791b */ /* 0x000fd80003800000 */
.L_x_48:
[----:B------:R-:W-:Y:S05]  /*4980*/  BSYNC B1 ;  /* 0x0000000000017941 */ /* 0x000fea0003800000 */
.L_x_47:
[----:B------:R-:W-:Y:S05]  /*4990*/  BRA `(.L_x_49) ;  /* 0xffffffcc00107947 */ /* 0x000fea000383ffff */
.L_x_13:
[----:B------:R-:W-:Y:S01]  /*49a0*/  BSSY B1, `(.L_x_50) ;  /* 0x0000006000017945 */ /* 0x000fe20003800000 */
[----:B------:R-:W-:Y:S01]  /*49b0*/  PLOP3.LUT P0, PT, P0, PT, PT, 0x8, 0x80 ;  /* 0x000000000080781c */ /* 0x000fe2000070e170 */
[----:B------:R-:W-:-:S12]  /*49c0*/  IMAD.MOV.U32 R8, RZ, RZ, -0x1 ;  /* 0xffffffffff087424 */ /* 0x000fd800078e00ff */
[----:B------:R-:W-:Y:S05]  /*49d0*/  WARPSYNC.COLLECTIVE R8, `(.L_x_51) ;  /* 0x0000000008087348 */ /* 0x000fea0003c00000 */
[----:B------:R-:W-:Y:S01]  /*49e0*/  VOTE.ANY P0, P0 ;  /* 0x0000000000ff7806 */ /* 0x000fe20000000100 */
[----:B------:R-:W-:-:S12]  /*49f0*/  ENDCOLLECTIVE ;  /* 0x000000000000791b */ /* 0x000fd80003800000 */
.L_x_51:
[----:B------:R-:W-:Y:S05]  /*4a00*/  BSYNC B1 ;  /* 0x0000000000017941 */ /* 0x000fea0003800000 */
.L_x_50:
[----:B------:R-:W-:Y:S05]  /*4a10*/  BRA `(.L_x_52) ;  /* 0xffffffcc00147947 */ /* 0x000fea000383ffff */
.L_x_15:
[----:B------:R-:W-:Y:S01]  /*4a20*/  BSSY B1, `(.L_x_53) ;  /* 0x0000006000017945 */ /* 0x000fe20003800000 */
[----:B------:R-:W-:Y:S01]  /*4a30*/  PLOP3.LUT P2, PT, P0, PT, PT, 0x8, 0x80 ;  /* 0x000000000080781c */ /* 0x000fe2000074e170 */
[----:B------:R-:W-:-:S12]  /*4a40*/  IMAD.MOV.U32 R8, RZ, RZ, -0x1 ;  /* 0xffffffffff087424 */ /* 0x000fd800078e00ff */
[----:B------:R-:W-:Y:S05]  /*4a50*/  WARPSYNC.COLLECTIVE R8, `(.L_x_54) ;  /* 0x0000000008087348 */ /* 0x000fea0003c00000 */
[----:B------:R-:W-:Y:S01]  /*4a60*/  VOTE.ANY R8, PT, P2 ;  /* 0x0000000000087806 */ /* 0x000fe200010e0100 */
[----:B------:R-:W-:Y:S06]  /*4a70*/  ENDCOLLECTIVE ;  /* 0x000000000000791b */ /* 0x000fec0003800000 */
.L_x_54:
[----:B------:R-:W-:Y:S05]  /*4a80*/  BSYNC B1 ;  /* 0x0000000000017941 */ /* 0x000fea0003800000 */
.L_x_53:
[----:B------:R-:W-:Y:S01]  /*4a90*/  LOP3.LUT R8, R8, 0x80000000, R45, 0xec, !PT ;  /* 0x8000000008087812 */ /* 0x000fe200078eec2d */
[----:B------:R-:W-:Y:S02]  /*4aa0*/  IMAD.MOV.U32 R10, RZ, RZ, 0x1 ;  /* 0x00000001ff0a7424 */ /* 0x000fe400078e00ff */
[----:B------:R-:W-:Y:S02]  /*4ab0*/  VIADD R18, R18, 0xffffffe0 ;  /* 0xffffffe012127836 */ /* 0x000fe40000000000 */
[----:B------:R-:W-:-:S05]  /*4ac0*/  VIADD R9, R8, 0xffffffff ;  /* 0xffffffff08097836 */ /* 0x000fca0000000000 */
[----:B------:R-:W-:Y:S01]  /*4ad0*/  LOP3.LUT R17, R8, R9, RZ, 0xc, !PT ;  /* 0x0000000908117212 */ /* 0x000fe200078e0cff */
[----:B------:R-:W-:-:S03]  /*4ae0*/  IMAD.MOV.U32 R8, RZ, RZ, -0x1 ;  /* 0xffffffffff087424 */ /* 0x000fc600078e00ff */
[----:B------:R0:W1:Y:S04]  /*4af0*/  POPC R9, R17 ;  /* 0x0000001100097309 */ /* 0x0000680000000000 */
[----:B01----:R-:W-:Y:S05]  /*4b00*/  WARPSYNC.COLLECTIVE R8, `(.L_x_55) ;  /* 0x0000000008087348 */ /* 0x003fea0003c00000 */
[----:B-1----:R1:W2:Y:S02]  /*4b10*/  SHFL.DOWN P2, R16, R15, R10, R9 ;  /* 0x0800000a0f107389 */ /* 0x0022a40000040009 */
[----:B012---:R-:W-:Y:S05]  /*4b20*/  ENDCOLLECTIVE ;  /* 0x000000000000791b */ /* 0x007fea0003800000 */
.L_x_55:
[----:B------:R-:W-:Y:S01]  /*4b30*/  ISETP.GE.AND P0, PT, R44, R9, PT ;  /* 0x000000092c00720c */ /* 0x000fe20003f06270 */
[----:B------:R-:W-:-:S03]  /*4b40*/  IMAD.MOV.U32 R10, RZ, RZ, 0x2 ;  /* 0x00000002ff0a7424 */ /* 0x000fc600078e00ff */
[----:B------:R-:W-:Y:S02]  /*4b50*/  SEL R16, R16, RZ, !P0 ;  /* 0x000000ff10107207 */ /* 0x000fe40004000000 */
[----:B------:R-:W-:-:S03]  /*4b60*/  ISETP.GT.AND P0, PT, R33, R9, PT ;  /* 0x000000092100720c */ /* 0x000fc60003f04270 */
[----:B------:R-:W-:-:S10]  /*4b70*/  IMAD.IADD R15, R16, 0x1, R15 ;  /* 0x00000001100f7824 */ /* 0x000fd400078e020f */
[----:B------:R-:W-:Y:S05]  /*4b80*/  WARPSYNC.COLLECTIVE R8, `(.L_x_56) ;  /* 0x0000000008087348 */ /* 0x000fea0003c00000 */
[----:B------:R0:W1:Y:S02]  /*4b90*/  SHFL.DOWN P2, R16, R15, R10, R9 ;  /* 0x0800000a0f107389 */ /* 0x0000640000040009 */
[----:B01----:R-:W-:Y:S05]  /*4ba0*/  ENDCOLLECTIVE ;  /* 0x000000000000791b */ /* 0x003fea0003800000 */
.L_x_56:
[----:B------:R-:W-:Y:S01]  /*4bb0*/  IMAD.MOV.U32 R10, RZ, RZ, 0x4 ;  /* 0x00000004ff0a7424 */ /* 0x000fe200078e00ff */
[----:B------:R-:W-:Y:S02]  /*4bc0*/  SEL R16, R16, RZ, !P0 ;  /* 0x000000ff10107207 */ /* 0x000fe40004000000 */
[----:B------:R-:W-:-:S03]  /*4bd0*/  ISETP.GT.AND P0, PT, R32, R9, PT ;  /* 0x000000092000720c */ /* 0x000fc60003f04270 */
[----:B------:R-:W-:-:S10]  /*4be0*/  IMAD.IADD R15, R15, 0x1, R16 ;  /* 0x000000010f0f7824 */ /* 0x000fd400078e0210 */
[----:B------:R-:W-:Y:S05]  /*4bf0*/  WARPSYNC.COLLECTIVE R8, `(.L_x_57) ;  /* 0x0000000008087348 */ /* 0x000fea0003c00000 */
[----:B------:R0:W1:Y:S02]  /*4c00*/  SHFL.DOWN P2, R16, R15, R10, R9 ;  /* 0x0800000a0f107389 */ /* 0x0000640000040009 */
[----:B01----:R-:W-:Y:S05]  /*4c10*/  ENDCOLLECTIVE ;  /* 0x000000000000791b */ /* 0x003fea0003800000 */
.L_x_57:
[----:B------:R-:W-:Y:S01]  /*4c20*/  IMAD.MOV.U32 R10, RZ, RZ, 0x8 ;  /* 0x00000008ff0a7424 */ /* 0x000fe200078e00ff */
[----:B------:R-:W-:Y:S02]  /*4c30*/  SEL R16, R16, RZ, !P0 ;  /* 0x000000ff10107207 */ /* 0x000fe40004000000 */
[----:B------:R-:W-:-:S03]  /*4c40*/  ISETP.GT.AND P0, PT, R19, R9, PT ;  /* 0x000000091300720c */ /* 0x000fc60003f04270 */
[----:B------:R-:W-:-:S10]  /*4c50*/  IMAD.IADD R15, R15, 0x1, R16 ;  /* 0x000000010f0f7824 */ /* 0x000fd400078e0210 */
[----:B------:R-:W-:Y:S05]  /*4c60*/  WARPSYNC.COLLECTIVE R8, `(.L_x_58) ;  /* 0x0000000008087348 */ /* 0x000fea0003c00000 */
[----:B------:R0:W1:Y:S02]  /*4c70*/  SHFL.DOWN P2, R16, R15, R10, R9 ;  /* 0x0800000a0f107389 */ /* 0x0000640000040009 */
[----:B01----:R-:W-:Y:S05]  /*4c80*/  ENDCOLLECTIVE ;  /* 0x000000000000791b */ /* 0x003fea0003800000 */
.L_x_58:
[----:B------:R-:W-:Y:S01]  /*4c90*/  IMAD.MOV.U32 R10, RZ, RZ, 0x10 ;  /* 0x00000010ff0a7424 */ /* 0x000fe200078e00ff */
[----:B------:R-:W-:Y:S02]  /*4ca0*/  SEL R16, R16, RZ, !P0 ;  /* 0x000000ff10107207 */ /* 0x000fe40004000000 */
[----:B------:R-:W-:-:S03]  /*4cb0*/  ISETP.GT.AND P0, PT, R34, R9, PT ;  /* 0x000000092200720c */ /* 0x000fc60003f04270 */
[----:B------:R-:W-:-:S10]  /*4cc0*/  IMAD.IADD R15, R15, 0x1, R16 ;  /* 0x000000010f0f7824 */ /* 0x000fd400078e0210 */
[----:B------:R-:W-:Y:S05]  /*4cd0*/  WARPSYNC.COLLECTIVE R8, `(.L_x_59) ;  /* 0x0000000008087348 */ /* 0x000fea0003c00000 */
[----:B------:R0:W1:Y:S02]  /*4ce0*/  SHFL.DOWN P2, R16, R15, R10, R9 ;  /* 0x0800000a0f107389 */ /* 0x0000640000040009 */
[----:B01----:R-:W-:Y:S05]  /*4cf0*/  ENDCOLLECTIVE ;  /* 0x000000000000791b */ /* 0x003fea0003800000 */
.L_x_59:
[----:B------:R-:W-:Y:S02]  /*4d00*/  SEL R16, R16, RZ, !P0 ;  /* 0x000000ff10107207 */ /* 0x000fe40004000000 */
[----:B------:R-:W-:Y:S02]  /*4d10*/  ISETP.NE.AND P0, PT, R14, 0x65, PT ;  /* 0x000000650e00780c */ /* 0x000fe40003f05270 */
[----:B------:R-:W-:-:S11]  /*4d20*/  IADD3 R36, PT, PT, R15, R16, R36 ;  /* 0x000000100f247210 */ /* 0x000fd60007ffe024 */
[----:B------:R-:W-:Y:S05]  /*4d30*/  WARPSYNC.COLLECTIVE R8, `(.L_x_60) ;  /* 0x0000000008087348 */ /* 0x000fea0003c00000 */
[----:B------:R-:W-:Y:S01]  /*4d40*/  VOTE.ALL P0, P0 ;  /* 0x0000000000ff7806 */ /* 0x000fe20000000000 */
[----:B------:R-:W-:-:S12]  /*4d50*/  ENDCOLLECTIVE ;  /* 0x000000000000791b */ /* 0x000fd80003800000 */
.L_x_60:
[----:B------:R-:W-:Y:S05]  /*4d60*/  BRA `(.L_x_61) ;  /* 0xffffffc800c07947 */ /* 0x000fea000383ffff */
.L_x_20:
[----:B------:R-:W-:Y:S01]  /*4d70*/  BSSY B0, `(.L_x_62) ;  /* 0x0000006000007945 */ /* 0x000fe20003800000 */
[----:B------:R-:W-:Y:S01]  /*4d80*/  PLOP3.LUT P0, PT, P0, PT, PT, 0x8, 0x80 ;  /* 0x000000000080781c */ /* 0x000fe2000070e170 */
[----:B------:R-:W-:-:S12]  /*4d90*/  IMAD.MOV.U32 R8, RZ, RZ, -0x1 ;  /* 0xffffffffff087424 */ /* 0x000fd800078e00ff */
[----:B------:R-:W-:Y:S05]  /*4da0*/  WARPSYNC.COLLECTIVE R8, `(.L_x_63) ;  /* 0x0000000008087348 */ /* 0x000fea0003c00000 */
[----:B------:R-:W-:Y:S01]  /*4db0*/  VOTE.ANY P0, P0 ;  /* 0x0000000000ff7806 */ /* 0x000fe20000000100 */
[----:B------:R-:W-:-:S12]  /*4dc0*/  ENDCOLLECTIVE ;  /* 0x000000000000791b */ /* 0x000fd80003800000 */
.L_x_63:
[----:B------:R-:W-:Y:S05]  /*4dd0*/  BSYNC B0 ;  /* 0x0000000000007941 */ /* 0x000fea0003800000 */
.L_x_62:
[----:B------:R-:W-:Y:S05]  /*4de0*/  BRA `(.L_x_64) ;  /* 0xffffffe400787947 */ /* 0x000fea000383ffff */
.L_x_22:
[----:B------:R-:W-:Y:S01]  /*4df0*/  BSSY B0, `(.L_x_65) ;  /* 0x0000006000007945 */ /* 0x000fe20003800000 */
[----:B------:R-:W-:Y:S01]  /*4e00*/  PLOP3.LUT P0, PT, P0, PT, PT, 0x8, 0x80 ;  /* 0x000000000080781c */ /* 0x000fe2000070e170 */
[----:B------:R-:W-:-:S12]  /*4e10*/  IMAD.MOV.U32 R8, RZ, RZ, -0x1 ;  /* 0xffffffffff087424 */ /* 0x000fd800078e00ff */
[----:B------:R-:W-:Y:S05]  /*4e20*/  WARPSYNC.COLLECTIVE R8, `(.L_x_66) ;  /* 0x0000000008087348 */ /* 0x000fea0003c00000 */
[----:B------:R-:W-:Y:S01]  /*4e30*/  VOTE.ANY P0, P0 ;  /* 0x0000000000ff7806 */ /* 0x000fe20000000100 */
[----:B------:R-:W-:-:S12]  /*4e40*/  ENDCOLLECTIVE ;  /* 0x000000000000791b */ /* 0x000fd80003800000 */
.L_x_66:
[----:B------:R-:W-:Y:S05]  /*4e50*/  BSYNC B0 ;  /* 0x0000000000007941 */ /* 0x000fea0003800000 */
.L_x_65:
[----:B------:R-:W-:Y:S05]  /*4e60*/  BRA `(.L_x_67) ;  /* 0xffffffe4007c7947 */ /* 0x000fea000383ffff */
.L_x_24:
        /* <DEDUP_REMOVED lines=8> */
.L_x_69:
[----:B------:R-:W-:Y:S05]  /*4ef0*/  BSYNC B0 ;  /* 0x0000000000007941 */ /* 0x000fea0003800000 */
.L_x_68:
[----:B------:R-:W-:Y:S01]  /*4f00*/  LOP3.LUT R8, R8, 0x80000000, R42, 0xec, !PT ;  /* 0x8000000008087812 */ /* 0x000fe200078eec2a */
[----:B------:R-:W-:Y:S02]  /*4f10*/  IMAD.MOV.U32 R10, RZ, RZ, 0x1 ;  /* 0x00000001ff0a7424 */ /* 0x000fe400078e00ff */
[----:B------:R-:W-:Y:S02]  /*4f20*/  VIADD R19, R35, 0x2 ;  /* 0x0000000223137836 */ /* 0x000fe40000000000 */
[----:B------:R-:W-:-:S05]  /*4f30*/  VIADD R9, R8, 0xffffffff ;  /* 0xffffffff08097836 */ /* 0x000fca0000000000 */
[----:B------:R-:W-:Y:S01]  /*4f40*/  LOP3.LUT R38, R8, R9, RZ, 0xc, !PT ;  /* 0x0000000908267212 */ /* 0x000fe200078e0cff */
[----:B------:R-:W-:-:S05]  /*4f50*/  IMAD.MOV.U32 R8, RZ, RZ, -0x1 ;  /* 0xffffffffff087424 */ /* 0x000fca00078e00ff */
[----:B------:R-:W0:Y:S02]  /*4f60*/  POPC R38, R38 ;  /* 0x0000002600267309 */ /* 0x000e240000000000 */
[----:B0-----:R-:W-:Y:S01]  /*4f70*/  IMAD.MOV.U32 R9, RZ, RZ, R38 ;  /* 0x000000ffff097224 */ /* 0x001fe200078e0026 */
[----:B------:R-:W-:-:S13]  /*4f80*/  ISETP.GT.AND P3, PT, R19, R38, PT ;  /* 0x000000261300720c */ /* 0x000fda0003f64270 */
[----:B------:R-:W-:Y:S05]  /*4f90*/  WARPSYNC.COLLECTIVE R8, `(.L_x_70) ;  /* 0x0000000008087348 */ /* 0x000fea0003c00000 */
[----:B------:R0:W1:Y:S02]  /*4fa0*/  SHFL.DOWN P2, R16, R15, R10, R9 ;  /* 0x0800000a0f107389 */ /* 0x0000640000040009 */
[----:B01----:R-:W-:Y:S05]  /*4fb0*/  ENDCOLLECTIVE ;  /* 0x000000000000791b */ /* 0x003fea0003800000 */
.L_x_70:
        /* <DEDUP_REMOVED lines=8> */
.L_x_71:
[----:B------:R-:W-:Y:S01]  /*5040*/  IMAD.MOV.U32 R10, RZ, RZ, 0x4 ;  /* 0x00000004ff0a7424 */ /* 0x000fe200078e00ff */
[----:B------:R-:W-:-:S05]  /*5050*/  SEL R16, R16, RZ, !P3 ;  /* 0x000000ff10107207 */ /* 0x000fca0005800000 */
[----:B------:R-:W-:Y:S02]  /*5060*/  IMAD.IADD R19, R17, 0x1, R16 ;  /* 0x0000000111137824 */ /* 0x000fe400078e0210 */
[----:B------:R-:W-:Y:S02]  /*5070*/  VIADD R17, R35, 0x4 ;  /* 0x0000000423117836 */ /* 0x000fe40000000000 */
[----:B------:R-:W-:-:S03]  /*5080*/  IMAD.MOV.U32 R15, RZ, RZ, R19 ;  /* 0x000000ffff0f7224 */ /* 0x000fc600078e0013 */
[----:B------:R-:W-:Y:S01]  /*5090*/  ISETP.GT.AND P3, PT, R17, R38, PT ;  /* 0x000000261100720c */ /* 0x000fe20003f64270 */
[----:B------:R-:W-:-:S12]  /*50a0*/  VIADD R17, R35, 0x8 ;  /* 0x0000000823117836 */ /* 0x000fd80000000000 */
[----:B------:R-:W-:Y:S05]  /*50b0*/  WARPSYNC.COLLECTIVE R8, `(.L_x_72) ;  /* 0x0000000008087348 */ /* 0x000fea0003c00000 */
[----:B------:R0:W1:Y:S02]  /*50c0*/  SHFL.DOWN P2, R16, R15, R10, R9 ;  /* 0x0800000a0f107389 */ /* 0x0000640000040009 */
[----:B01----:R-:W-:Y:S05]  /*50d0*/  ENDCOLLECTIVE ;  /* 0x000000000000791b */ /* 0x003fea0003800000 */
.L_x_72:
[----:B------:R-:W-:Y:S01]  /*50e0*/  IMAD.MOV.U32 R10, RZ, RZ, 0x8 ;  /* 0x00000008ff0a7424 */ /* 0x000fe200078e00ff */
[----:B------:R-:W-:Y:S02]  /*50f0*/  SEL R16, R16, RZ, !P3 ;  /* 0x000000ff10107207 */ /* 0x000fe40005800000 */
[----:B------:R-:W-:-:S03]  /*5100*/  ISETP.GT.AND P3, PT, R17, R38, PT ;  /* 0x000000261100720c */ /* 0x000fc60003f64270 */
[----:B------:R-:W-:Y:S02]  /*5110*/  IMAD.IADD R37, R19, 0x1, R16 ;  /* 0x0000000113257824 */ /* 0x000fe400078e0210 */
[----:B------:R-:W-:Y:S02]  /*5120*/  VIADD R19, R35, 0x10 ;  /* 0x0000001023137836 */ /* 0x000fe40000000000 */
[----:B------:R-:W-:-:S07]  /*5130*/  IMAD.MOV.U32 R15, RZ, RZ, R37 ;  /* 0x000000ffff0f7224 */ /* 0x000fce00078e0025 */
[----:B------:R-:W-:Y:S05]  /*5140*/  WARPSYNC.COLLECTIVE R8, `(.L_x_73) ;  /* 0x0000000008087348 */ /* 0x000fea0003c00000 */
[----:B------:R0:W1:Y:S02]  /*5150*/  SHFL.DOWN P2, R16, R15, R10, R9 ;  /* 0x0800000a0f107389 */ /* 0x0000640000040009 */
[----:B01----:R-:W-:Y:S05]  /*5160*/  ENDCOLLECTIVE ;  /* 0x000000000000791b */ /* 0x003fea0003800000 */
.L_x_73:
[----:B------:R-:W-:Y:S01]  /*5170*/  IMAD.MOV.U32 R10, RZ, RZ, 0x10 ;  /* 0x00000010ff0a7424 */ /* 0x000fe200078e00ff */
[----:B------:R-:W-:-:S05]  /*5180*/  SEL R16, R16, RZ, !P3 ;  /* 0x000000ff10107207 */ /* 0x000fca0005800000 */
[----:B------:R-:W-:-:S04]  /*5190*/  IMAD.IADD R17, R37, 0x1, R16 ;  /* 0x0000000125117824 */ /* 0x000fc800078e0210 */
[----:B------:R-:W-:-:S07]  /*51a0*/  IMAD.MOV.U32 R15, RZ, RZ, R17 ;  /* 0x000000ffff0f7224 */ /* 0x000fce00078e0011 */
[----:B------:R-:W-:Y:S05]  /*51b0*/  WARPSYNC.COLLECTIVE R8, `(.L_x_74) ;  /* 0x0000000008087348 */ /* 0x000fea0003c00000 */
[----:B------:R0:W1:Y:S02]  /*51c0*/  SHFL.DOWN P2, R16, R15, R10, R9 ;  /* 0x0800000a0f107389 */ /* 0x0000640000040009 */
[----:B01----:R-:W-:Y:S05]  /*51d0*/  ENDCOLLECTIVE ;  /* 0x000000000000791b */ /* 0x003fea0003800000 */
.L_x_74:
        /* <DEDUP_REMOVED lines=10> */
.L_x_75:
[----:B------:R-:W-:Y:S05]  /*5280*/  BRA `(.L_x_76) ;  /* 0xffffffe400107947 */ /* 0x000fea000383ffff */
.L_x_26:
[----:B------:R-:W-:Y:S01]  /*5290*/  BSSY B0, `(.L_x_77) ;  /* 0x0000006000007945 */ /* 0x000fe20003800000 */
[----:B------:R-:W-:Y:S01]  /*52a0*/  PLOP3.LUT P0, PT, P0, PT, PT, 0x8, 0x80 ;  /* 0x000000000080781c */ /* 0x000fe2000070e170 */
[----:B------:R-:W-:-:S12]  /*52b0*/  IMAD.MOV.U32 R8, RZ, RZ, -0x1 ;  /* 0xffffffffff087424 */ /* 0x000fd800078e00ff */
[----:B------:R-:W-:Y:S05]  /*52c0*/  WARPSYNC.COLLECTIVE R8, `(.L_x_78) ;  /* 0x0000000008087348 */ /* 0x000fea0003c00000 */
[----:B------:R-:W-:Y:S01]  /*52d0*/  VOTE.ANY P0, P0 ;  /* 0x0000000000ff7806 */ /* 0x000fe20000000100 */
[----:B------:R-:W-:-:S12]  /*52e0*/  ENDCOLLECTIVE ;  /* 0x000000000000791b */ /* 0x000fd80003800000 */
.L_x_78:
[----:B------:R-:W-:Y:S05]  /*52f0*/  BSYNC B0 ;  /* 0x0000000000007941 */ /* 0x000fea0003800000 */
.L_x_77:
[----:B------:R-:W-:Y:S05]  /*5300*/  BRA `(.L_x_79) ;  /* 0xffffffe400207947 */ /* 0x000fea000383ffff */
.L_x_28:
[----:B------:R-:W-:Y:S01]  /*5310*/  BSSY B0, `(.L_x_80) ;  /* 0x0000006000007945 */ /* 0x000fe20003800000 */
[----:B------:R-:W-:Y:S01]  /*5320*/  PLOP3.LUT P0, PT, P0, PT, PT, 0x8, 0x80 ;  /* 0x000000000080781c */ /* 0x000fe2000070e170 */
[----:B------:R-:W-:-:S12]  /*5330*/  IMAD.MOV.U32 R8, RZ, RZ, -0x1 ;  /* 0xffffffffff087424 */ /* 0x000fd800078e00ff */
[----:B------:R-:W-:Y:S05]  /*5340*/  WARPSYNC.COLLECTIVE R8, `(.L_x_81) ;  /* 0x0000000008087348 */ /* 0x000fea0003c00000 */
[----:B------:R-:W-:Y:S01]  /*5350*/  VOTE.ANY P0, P0 ;  /* 0x0000000000ff7806 */ /* 0x000fe20000000100 */
[----:B------:R-:W-:-:S12]  /*5360*/  ENDCOLLECTIVE ;  /* 0x000000000000791b */ /* 0x000fd80003800000 */
.L_x_81:
[----:B------:R-:W-:Y:S05]  /*5370*/  BSYNC B0 ;  /* 0x0000000000007941 */ /* 0x000fea0003800000 */
.L_x_80:
[----:B------:R-:W-:Y:S05]  /*5380*/  BRA `(.L_x_82) ;  /* 0xffffffe400247947 */ /* 0x000fea000383ffff */
.L_x_30:
[----:B------:R-:W-:Y:S01]  /*5390*/  BSSY B0, `(.L_x_83) ;  /* 0x0000006000007945 */ /* 0x000fe20003800000 */
[----:B------:R-:W-:Y:S01]  /*53a0*/  PLOP3.LUT P2, PT, P0, PT, PT, 0x8, 0x80 ;  /* 0x000000000080781c */ /* 0x000fe2000074e170 */
[----:B------:R-:W-:-:S12]  /*53b0*/  IMAD.MOV.U32 R8, RZ, RZ, -0x1 ;  /* 0xffffffffff087424 */ /* 0x000fd800078e00ff */
[----:B------:R-:W-:Y:S05]  /*53c0*/  WARPSYNC.COLLECTIVE R8, `(.L_x_84) ;  /* 0x0000000008087348 */ /* 0x000fea0003c00000 */
[----:B------:R-:W-:Y:S01]  /*53d0*/  VOTE.ANY R8, PT, P2 ;  /* 0x0000000000087806 */ /* 0x000fe200010e0100 */
[----:B------:R-:W-:Y:S06]  /*53e0*/  ENDCOLLECTIVE ;  /* 0x000000000000791b */ /* 0x000fec0003800000 */
.L_x_84:
[----:B------:R-:W-:Y:S05]  /*53f0*/  BSYNC B0 ;  /* 0x0000000000007941 */ /* 0x000fea0003800000 */
.L_x_83:
        /* <DEDUP_REMOVED lines=10> */
.L_x_85:
[----:B------:R-:W-:Y:S01]  /*54a0*/  ISETP.GE.AND P0, PT, R35, R9, PT ;  /* 0x000000092300720c */ /* 0x000fe20003f06270 */
[----:B------:R-:W-:-:S03]  /*54b0*/  IMAD.MOV.U32 R10, RZ, RZ, 0x2 ;  /* 0x00000002ff0a7424 */ /* 0x000fc600078e00ff */
[----:B------:R-:W-:-:S05]  /*54c0*/  SEL R16, R16, RZ, !P0 ;  /* 0x000000ff10107207 */ /* 0x000fca0004000000 */
[----:B------:R-:W-:Y:S02]  /*54d0*/  IMAD.IADD R44, R16, 0x1, R15 ;  /* 0x00000001102c7824 */ /* 0x000fe400078e020f */
[----:B------:R-:W-:Y:S02]  /*54e0*/  VIADD R16, R35, 0x2 ;  /* 0x0000000223107836 */ /* 0x000fe40000000000 */
[----:B------:R-:W-:-:S03]  /*54f0*/  IMAD.MOV.U32 R15, RZ, RZ, R44 ;  /* 0x000000ffff0f7224 */ /* 0x000fc600078e002c */
[----:B------:R-:W-:-:S13]  /*5500*/  ISETP.GT.AND P0, PT, R16, R9, PT ;  /* 0x000000091000720c */ /* 0x000fda0003f04270 */
[----:B------:R-:W-:Y:S05]  /*5510*/  WARPSYNC.COLLECTIVE R8, `(.L_x_86) ;  /* 0x0000000008087348 */ /* 0x000fea0003c00000 */
[----:B------:R0:W1:Y:S02]  /*5520*/  SHFL.DOWN P2, R16, R15, R10, R9 ;  /* 0x0800000a0f107389 */ /* 0x0000640000040009 */
[----:B01----:R-:W-:Y:S05]  /*5530*/  ENDCOLLECTIVE ;  /* 0x000000000000791b */ /* 0x003fea0003800000 */
.L_x_86:
[----:B------:R-:W-:Y:S01]  /*5540*/  IMAD.MOV.U32 R10, RZ, RZ, 0x4 ;  /* 0x00000004ff0a7424 */ /* 0x000fe200078e00ff */
[----:B------:R-:W-:Y:S01]  /*5550*/  SEL R17, R16, RZ, !P0 ;  /* 0x000000ff10117207 */ /* 0x000fe20004000000 */
[----:B------:R-:W-:-:S04]  /*5560*/  VIADD R16, R35, 0x4 ;  /* 0x0000000423107836 */ /* 0x000fc80000000000 */
[----:B------:R-:W-:Y:S01]  /*5570*/  IMAD.IADD R17, R44, 0x1, R17 ;  /* 0x000000012c117824 */ /* 0x000fe200078e0211 */
[----:B------:R-:W-:-:S03]  /*5580*/  ISETP.GT.AND P0, PT, R16, R9, PT ;  /* 0x000000091000720c */ /* 0x000fc60003f04270 */
[----:B------:R-:W-:-:S10]  /*5590*/  IMAD.MOV.U32 R15, RZ, RZ, R17 ;  /* 0x000000ffff0f7224 */ /* 0x000fd400078e0011 */
[----:B------:R-:W-:Y:S05]  /*55a0*/  WARPSYNC.COLLECTIVE R8, `(.L_x_87) ;  /* 0x0000000008087348 */ /* 0x000fea0003c00000 */
[----:B------:R0:W1:Y:S02]  /*55b0*/  SHFL.DOWN P2, R16, R15, R10, R9 ;  /* 0x0800000a0f107389 */ /* 0x0000640000040009 */
[----:B01----:R-:W-:Y:S05]  /*55c0*/  ENDCOLLECTIVE ;  /* 0x000000000000791b */ /* 0x003fea0003800000 */
.L_x_87:
[----:B------:R-:W-:Y:S01]  /*55d0*/  IMAD.MOV.U32 R10, RZ, RZ, 0x8 ;  /* 0x00000008ff0a7424 */ /* 0x000fe200078e00ff */
[----:B------:R-:W-:-:S05]  /*55e0*/  SEL R16, R16, RZ, !P0 ;  /* 0x000000ff10107207 */ /* 0x000fca0004000000 */
[----:B------:R-:W-:Y:S02]  /*55f0*/  IMAD.IADD R45, R17, 0x1, R16 ;  /* 0x00000001112d7824 */ /* 0x000fe400078e0210 */
[C---:B------:R-:W-:Y:S02]  /*5600*/  VIADD R16, R35.reuse, 0x8 ;  /* 0x0000000823107836 */ /* 0x040fe40000000000 */
[----:B------:R-:W-:Y:S02]  /*5610*/  IMAD.MOV.U32 R15, RZ, RZ, R45 ;  /* 0x000000ffff0f7224 */ /* 0x000fe400078e002d */
[----:B------:R-:W-:Y:S01]  /*5620*/  VIADD R17, R35, 0x10 ;  /* 0x0000001023117836 */ /* 0x000fe20000000000 */
[----:B------:R-:W-:-:S13]  /*5630*/  ISETP.GT.AND P0, PT, R16, R9, PT ;  /* 0x000000091000720c */ /* 0x000fda0003f04270 */
[----:B------:R-:W-:Y:S05]  /*5640*/  WARPSYNC.COLLECTIVE R8, `(.L_x_88) ;  /* 0x0000000008087348 */ /* 0x000fea0003c00000 */
[----:B------:R0:W1:Y:S02]  /*5650*/  SHFL.DOWN P2, R16, R15, R10, R9 ;  /* 0x0800000a0f107389 */ /* 0x0000640000040009 */
[----:B01----:R-:W-:Y:S05]  /*5660*/  ENDCOLLECTIVE ;  /* 0x000000000000791b */ /* 0x003fea0003800000 */
.L_x_88:
[----:B------:R-:W-:Y:S01]  /*5670*/  IMAD.MOV.U32 R10, RZ, RZ, 0x10 ;  /* 0x00000010ff0a7424 */ /* 0x000fe200078e00ff */
[----:B------:R-:W-:Y:S02]  /*5680*/  SEL R16, R16, RZ, !P0 ;  /* 0x000000ff10107207 */ /* 0x000fe40004000000 */
[----:B------:R-:W-:-:S03]  /*5690*/  ISETP.GT.AND P0, PT, R17, R9, PT ;  /* 0x000000091100720c */ /* 0x000fc60003f04270 */
[----:B------:R-:W-:-:S04]  /*56a0*/  IMAD.IADD R44, R45, 0x1, R16 ;  /* 0x000000012d2c7824 */ /* 0x000fc800078e0210 */
[----:B------:R-:W-:-:S07]  /*56b0*/  IMAD.MOV.U32 R15, RZ, RZ, R44 ;  /* 0x000000ffff0f7224 */ /* 0x000fce00078e002c */
[----:B------:R-:W-:Y:S05]  /*56c0*/  WARPSYNC.COLLECTIVE R8, `(.L_x_89) ;  /* 0x0000000008087348 */ /* 0x000fea0003c00000 */
[----:B------:R0:W1:Y:S02]  /*56d0*/  SHFL.DOWN P2, R16, R15, R10, R9 ;  /* 0x0800000a0f107389 */ /* 0x0000640000040009 */
[----:B01----:R-:W-:Y:S05]  /*56e0*/  ENDCOLLECTIVE ;  /* 0x000000000000791b */ /* 0x003fea0003800000 */
.L_x_89:
[----:B------:R-:W-:Y:S02]  /*56f0*/  SEL R16, R16, RZ, !P0 ;  /* 0x000000ff10107207 */ /* 0x000fe40004000000 */
[----:B------:R-:W-:Y:S02]  /*5700*/  ISETP.NE.AND P0, PT, R14, 0x65, PT ;  /* 0x000000650e00780c */ /* 0x000fe40003f05270 */
[----:B------:R-:W-:-:S11]  /*5710*/  IADD3 R19, PT, PT, R44, R16, R19 ;  /* 0x000000102c137210 */ /* 0x000fd60007ffe013 */
[----:B------:R-:W-:Y:S05]  /*5720*/  WARPSYNC.COLLECTIVE R8, `(.L_x_90) ;  /* 0x0000000008087348 */ /* 0x000fea0003c00000 */
[----:B------:R-:W-:Y:S01]  /*5730*/  VOTE.ALL P0, P0 ;  /* 0x0000000000ff7806 */ /* 0x000fe20000000000 */
[----:B------:R-:W-:-:S12]  /*5740*/  ENDCOLLECTIVE ;  /* 0x000000000000791b */ /* 0x000fd80003800000 */
.L_x_90:
[----:B------:R-:W-:Y:S05]  /*5750*/  BRA `(.L_x_91) ;  /* 0xffffffe000c07947 */ /* 0x000fea000383ffff */
.L_x_92:
[----:B------:R-:W-:-:S00]  /*5760*/  BRA `(.L_x_92) ;  /* 0xfffffffc00fc7947 */ /* 0x000fc0000383ffff */
[----:B------:R-:W-:-:S00]  /*5770*/  NOP ;  /* 0x0000000000007918 */ /* 0x000fc00000000000 */
        /* <DEDUP_REMOVED lines=8> */
.L_x_188:


//--------------------- .text._ZN3cub18CUB_300001_SM_10006detail4scan16DeviceScanKernelINS2_10policy_hubIiiijN4cuda3std3__44plusIiEEE10Policy1000EN6thrust24THRUST_300001_SM_1000_NS18transform_iteratorINS7_6negateIiEENSD_6detail15normal_iteratorINSD_10device_ptrIiEEEEiiEESL_NS0_13ScanTileStateIiLb1EEES9_NS0_8NullTypeEjiLb0ESP_EEvT0_T1_T2_iT3_T4_T5_ --------------------------
	.section	.text._ZN3cub18CUB_300001_SM_10006detail4scan16DeviceScanKernelINS2_10policy_hubIiiijN4cuda3std3__44plusIiEEE10Policy1000EN6thrust24THRUST_300001_SM_1000_NS18transform_iteratorINS7_6negateIiEENSD_6detail15normal_iteratorINSD_10device_ptrIiEEEEiiEESL_NS0_13ScanTileStateIiLb1EEES9_NS0_8NullTypeEjiLb0ESP_EEvT0_T1_T2_iT3_T4_T5_,"ax",@progbits
	.align	128
        .global         _ZN3cub18CUB_300001_SM_10006detail4scan16DeviceScanKernelINS2_10policy_hubIiiijN4cuda3std3__44plusIiEEE10Policy1000EN6thrust24THRUST_300001_SM_1000_NS18transform_iteratorINS7_6negateIiEENSD_6detail15normal_iteratorINSD_10device_ptrIiEEEEiiEESL_NS0_13ScanTileStateIiLb1EEES9_NS0_8NullTypeEjiLb0ESP_EEvT0_T1_T2_iT3_T4_T5_
        .type           _ZN3cub18CUB_300001_SM_10006detail4scan16DeviceScanKernelINS2_10policy_hubIiiijN4cuda3std3__44plusIiEEE10Policy1000EN6thrust24THRUST_300001_SM_1000_NS18transform_iteratorINS7_6negateIiEENSD_6detail15normal_iteratorINSD_10device_ptrIiEEEEiiEESL_NS0_13ScanTileStateIiLb1EEES9_NS0_8NullTypeEjiLb0ESP_EEvT0_T1_T2_iT3_T4_T5_,@function
        .size           _ZN3cub18CUB_300001_SM_10006detail4scan16DeviceScanKernelINS2_10policy_hubIiiijN4cuda3std3__44plusIiEEE10Policy1000EN6thrust24THRUST_300001_SM_1000_NS18transform_iteratorINS7_6negateIiEENSD_6detail15normal_iteratorINSD_10device_ptrIiEEEEiiEESL_NS0_13ScanTileStateIiLb1EEES9_NS0_8NullTypeEjiLb0ESP_EEvT0_T1_T2_iT3_T4_T5_,(.L_x_189 - _ZN3cub18CUB_300001_SM_10006detail4scan16DeviceScanKernelINS2_10policy_hubIiiijN4cuda3std3__44plusIiEEE10Policy1000EN6thrust24THRUST_300001_SM_1000_NS18transform_iteratorINS7_6negateIiEENSD_6detail15normal_iteratorINSD_10device_ptrIiEEEEiiEESL_NS0_13ScanTileStateIiLb1EEES9_NS0_8NullTypeEjiLb0ESP_EEvT0_T1_T2_iT3_T4_T5_)
        .other          _ZN3cub18CUB_300001_SM_10006detail4scan16DeviceScanKernelINS2_10policy_hubIiiijN4cuda3std3__44plusIiEEE10Policy1000EN6thrust24THRUST_300001_SM_1000_NS18transform_iteratorINS7_6negateIiEENSD_6detail15normal_iteratorINSD_10device_ptrIiEEEEiiEESL_NS0_13ScanTileStateIiLb1EEES9_NS0_8NullTypeEjiLb0ESP_EEvT0_T1_T2_iT3_T4_T5_,@"STO_CUDA_ENTRY STV_DEFAULT"
_ZN3cub18CUB_300001_SM_10006detail4scan16DeviceScanKernelINS2_10policy_hubIiiijN4cuda3std3__44plusIiEEE10Policy1000EN6thrust24THRUST_300001_SM_1000_NS18transform_iteratorINS7_6negateIiEENSD_6detail15normal_iteratorINSD_10device_ptrIiEEEEiiEESL_NS0_13ScanTileStateIiLb1EEES9_NS0_8NullTypeEjiLb0ESP_EEvT0_T1_T2_iT3_T4_T5_:
.text._ZN3cub18CUB_300001_SM_10006detail4scan16DeviceScanKernelINS2_10policy_hubIiiijN4cuda3std3__44plusIiEEE10Policy1000EN6thrust24THRUST_300001_SM_1000_NS18transform_iteratorINS7_6negateIiEENSD_6detail15normal_iteratorINSD_10device_ptrIiEEEEiiEESL_NS0_13ScanTileStateIiLb1EEES9_NS0_8NullTypeEjiLb0ESP_EEvT0_T1_T2_iT3_T4_T5_:
[----:B------:R-:W-:Y:S08]  /*0000*/  LDC R1, c[0x0][0x37c] ;  /* 0x0000df00ff017b82 */ /* 0x000ff00000000800 */
[----:B------:R-:W0:Y:S01]  /*0010*/  S2UR UR4, SR_CTAID.X ;  /* 0x00000000000479c3 */ /* 0x000e220000002500 */
[----:B------:R-:W1:Y:S01]  /*0020*/  LDCU UR5, c[0x0][0x3a8] ;  /* 0x00007500ff0577ac */ /* 0x000e620008000800 */
[----:B------:R-:W2:Y:S06]  /*0030*/  LDCU.64 UR8, c[0x0][0x358] ;  /* 0x00006b00ff0877ac */ /* 0x000eac0008000a00 */
[----:B------:R-:W0:Y:S02]  /*0040*/  LDC R42, c[0x0][0x3a0] ;  /* 0x0000e800ff2a7b82 */ /* 0x000e240000000800 */
[----:B0-----:R-:W-:-:S04]  /*0050*/  VIADD R42, R42, UR4 ;  /* 0x000000042a2a7c36 */ /* 0x001fc80008000000 */
[----:B------:R-:W-:-:S05]  /*0060*/  IMAD R5, R42, 0x2100, RZ ;  /* 0x000021002a057824 */ /* 0x000fca00078e02ff */
[----:B-1----:R-:W-:-:S04]  /*0070*/  IADD3 R0, PT, PT, -R5, UR5, RZ ;  /* 0x0000000505007c10 */ /* 0x002fc8000fffe1ff */
[----:B------:R-:W-:-:S13]  /*0080*/  ISETP.GE.U32.AND P0, PT, R0, 0x2101, PT ;  /* 0x000021010000780c */ /* 0x000fda0003f06070 */
[----:B--2---:R-:W-:Y:S05]  /*0090*/  @!P0 BRA `(.L_x_93) ;  /* 0x0000002000508947 */ /* 0x004fea0003800000 */
[----:B------:R-:W0:Y:S01]  /*00a0*/  S2R R16, SR_TID.X ;  /* 0x0000000000107919 */ /* 0x000e220000002100 */
[----:B------:R-:W1:Y:S01]  /*00b0*/  LDCU.64 UR4, c[0x0][0x380] ;  /* 0x00007000ff0477ac */ /* 0x000e620008000a00 */
[C---:B0-----:R-:W-:Y:S02]  /*00c0*/  LOP3.LUT R0, R16.reuse, 0x1f, RZ, 0xc0, !PT ;  /* 0x0000001f10007812 */ /* 0x041fe400078ec0ff */
[----:B------:R-:W-:-:S05]  /*00d0*/  LOP3.LUT R3, R16, 0x3e0, RZ, 0xc0, !PT ;  /* 0x000003e010037812 */ /* 0x000fca00078ec0ff */
[----:B------:R-:W-:-:S05]  /*00e0*/  IMAD R0, R3, 0x16, R0 ;  /* 0x0000001603007824 */ /* 0x000fca00078e0200 */
[----:B------:R-:W-:-:S05]  /*00f0*/  IADD3 R0, P0, PT, R5, R0, RZ ;  /* 0x0000000005007210 */ /* 0x000fca0007f1e0ff */
[----:B------:R-:W-:Y:S02]  /*0100*/  IMAD.X R3, RZ, RZ, RZ, P0 ;  /* 0x000000ffff037224 */ /* 0x000fe400000e06ff */
        /* <DEDUP_REMOVED lines=29> */
[----:B------:R-:W-:Y:S01]  /*02e0*/  UMOV UR4, 0x400 ;  /* 0x0000040000047882 */ /* 0x000fe20000000000 */
[----:B------:R-:W-:Y:S01]  /*02f0*/  ISETP.NE.AND P0, PT, R42, RZ, PT ;  /* 0x000000ff2a00720c */ /* 0x000fe20003f05270 */
[----:B-1----:R-:W-:-:S02]  /*0300*/  ULEA UR4, UR5, UR4, 0x18 ;  /* 0x0000000405047291 */ /* 0x002fc4000f8ec0ff */
[----:B0-----:R-:W-:-:S05]  /*0310*/  IMAD R27, R40, 0x2c0, R39 ;  /* 0x000002c0281b7824 */ /* 0x001fca00078e0227 */
[----:B------:R-:W-:Y:S01]  /*0320*/  LEA R28, R27, UR4, 0x2 ;  /* 0x000000041b1c7c11 */ /* 0x000fe2000f8e10ff */
[----:B------:R-:W-:Y:S01]  /*0330*/  BSSY.RECONVERGENT B0, `(.L_x_94) ;  /* 0x000018e000007945 */ /* 0x000fe20003800200 */
[----:B--2---:R-:W-:Y:S02]  /*0340*/  IMAD.MOV R27, RZ, RZ, -R4 ;  /* 0x000000ffff1b7224 */ /* 0x004fe400078e0a04 */
[----:B---3--:R-:W-:-:S03]  /*0350*/  IMAD.MOV R5, RZ, RZ, -R5 ;  /* 0x000000ffff057224 */ /* 0x008fc600078e0a05 */
[----:B------:R-:W-:Y:S01]  /*0360*/  STS [R28], R27 ;  /* 0x0000001b1c007388 */ /* 0x000fe20000000800 */
[----:B----4-:R-:W-:-:S03]  /*0370*/  IMAD.MOV R3, RZ, RZ, -R6 ;  /* 0x000000ffff037224 */ /* 0x010fc600078e0a06 */
[----:B------:R0:W-:Y:S01]  /*0380*/  STS [R28+0x80], R5 ;  /* 0x000080051c007388 */ /* 0x0001e20000000800 */
[----:B-----5:R-:W-:Y:S02]  /*0390*/  IMAD.MOV R7, RZ, RZ, -R7 ;  /* 0x000000ffff077224 */ /* 0x020fe400078e0a07 */
[----:B------:R-:W-:Y:S02]  /*03a0*/  IMAD.MOV R9, RZ, RZ, -R9 ;  /* 0x000000ffff097224 */ /* 0x000fe400078e0a09 */
[----:B0-----:R-:W-:Y:S02]  /*03b0*/  IMAD.MOV R5, RZ, RZ, -R12 ;  /* 0x000000ffff057224 */ /* 0x001fe400078e0a0c */
[----:B------:R-:W-:Y:S01]  /*03c0*/  IMAD.MOV R27, RZ, RZ, -R14 ;  /* 0x000000ffff1b7224 */ /* 0x000fe200078e0a0e */
[----:B------:R0:W-:Y:S01]  /*03d0*/  STS [R28+0x100], R3 ;  /* 0x000100031c007388 */ /* 0x0001e20000000800 */
[----:B------:R-:W-:-:S03]  /*03e0*/  IMAD.MOV R17, RZ, RZ, -R17 ;  /* 0x000000ffff117224 */ /* 0x000fc600078e0a11 */
[----:B------:R-:W-:Y:S01]  /*03f0*/  STS [R28+0x180], R7 ;  /* 0x000180071c007388 */ /* 0x000fe20000000800 */
[----:B------:R-:W-:-:S03]  /*0400*/  IMAD.MOV R29, RZ, RZ, -R8 ;  /* 0x000000ffff1d7224 */ /* 0x000fc600078e0a08 */
[----:B------:R-:W-:Y:S01]  /*0410*/  STS [R28+0x280], R9 ;  /* 0x000280091c007388 */ /* 0x000fe20000000800 */
[----:B------:R-:W-:-:S03]  /*0420*/  IMAD.MOV R31, RZ, RZ, -R10 ;  /* 0x000000ffff1f7224 */ /* 0x000fc600078e0a0a */
[----:B------:R-:W-:Y:S01]  /*0430*/  STS [R28+0x400], R5 ;  /* 0x000400051c007388 */ /* 0x000fe20000000800 */
[----:B------:R-:W-:-:S03]  /*0440*/  IMAD.MOV R11, RZ, RZ, -R11 ;  /* 0x000000ffff0b7224 */ /* 0x000fc600078e0a0b */
[----:B------:R-:W-:Y:S01]  /*0450*/  STS [R28+0x500], R27 ;  /* 0x0005001b1c007388 */ /* 0x000fe20000000800 */
[----:B------:R-:W-:-:S03]  /*0460*/  IMAD.MOV R13, RZ, RZ, -R13 ;  /* 0x000000ffff0d7224 */ /* 0x000fc600078e0a0d */
[----:B------:R1:W-:Y:S01]  /*0470*/  STS [R28+0x600], R17 ;  /* 0x000600111c007388 */ /* 0x0003e20000000800 */
[----:B------:R-:W-:Y:S02]  /*0480*/  IMAD.MOV R15, RZ, RZ, -R15 ;  /* 0x000000ffff0f7224 */ /* 0x000fe400078e0a0f */
[----:B0-----:R-:W-:Y:S02]  /*0490*/  IMAD.MOV R3, RZ, RZ, -R18 ;  /* 0x000000ffff037224 */ /* 0x001fe400078e0a12 */
[----:B------:R-:W-:Y:S02]  /*04a0*/  IMAD.MOV R19, RZ, RZ, -R19 ;  /* 0x000000ffff137224 */ /* 0x000fe400078e0a13 */
[----:B-1----:R-:W-:Y:S02]  /*04b0*/  IMAD R17, R39, 0x54, R28 ;  /* 0x0000005427117824 */ /* 0x002fe400078e021c */
[----:B------:R-:W-:Y:S02]  /*04c0*/  IMAD.MOV R7, RZ, RZ, -R20 ;  /* 0x000000ffff077224 */ /* 0x000fe400078e0a14 */
[----:B------:R-:W-:-:S02]  /*04d0*/  IMAD.MOV R21, RZ, RZ, -R21 ;  /* 0x000000ffff157224 */ /* 0x000fc400078e0a15 */
[----:B------:R-:W-:Y:S02]  /*04e0*/  IMAD.MOV R5, RZ, RZ, -R22 ;  /* 0x000000ffff057224 */ /* 0x000fe400078e0a16 */
        /* <DEDUP_REMOVED lines=19> */
[----:B------:R0:W1:Y:S04]  /*0620*/  LDS.64 R36, [R17] ;  /* 0x0000000011247984 */ /* 0x0000680000000a00 */
[----:B------:R0:W2:Y:S04]  /*0630*/  LDS.64 R34, [R17+0x8] ;  /* 0x0000080011227984 */ /* 0x0000a80000000a00 */
[----:B------:R0:W3:Y:S04]  /*0640*/  LDS.64 R32, [R17+0x10] ;  /* 0x0000100011207984 */ /* 0x0000e80000000a00 */
[----:B------:R0:W4:Y:S04]  /*0650*/  LDS.64 R18, [R17+0x18] ;  /* 0x0000180011127984 */ /* 0x0001280000000a00 */
[----:B------:R0:W0:Y:S04]  /*0660*/  LDS.64 R14, [R17+0x20] ;  /* 0x00002000110e7984 */ /* 0x0000280000000a00 */
[----:B------:R0:W0:Y:S04]  /*0670*/  LDS.64 R12, [R17+0x28] ;  /* 0x00002800110c7984 */ /* 0x0000280000000a00 */
[----:B------:R0:W0:Y:S04]  /*0680*/  LDS.64 R10, [R17+0x30] ;  /* 0x00003000110a7984 */ /* 0x0000280000000a00 */
[----:B------:R0:W0:Y:S04]  /*0690*/  LDS.64 R8, [R17+0x38] ;  /* 0x0000380011087984 */ /* 0x0000280000000a00 */
[----:B------:R0:W0:Y:S04]  /*06a0*/  LDS.64 R6, [R17+0x40] ;  /* 0x0000400011067984 */ /* 0x0000280000000a00 */
[----:B------:R0:W0:Y:S04]  /*06b0*/  LDS.64 R4, [R17+0x48] ;  /* 0x0000480011047984 */ /* 0x0000280000000a00 */
[----:B------:R0:W0:Y:S01]  /*06c0*/  LDS.64 R2, [R17+0x50] ;  /* 0x0000500011027984 */ /* 0x0000220000000a00 */
[----:B------:R-:W-:Y:S06]  /*06d0*/  BAR.SYNC.DEFER_BLOCKING 0x0 ;  /* 0x0000000000007b1d */ /* 0x000fec0000010000 */
[----:B-1----:R-:W-:Y:S05]  /*06e0*/  @P0 BRA `(.L_x_95) ;  /* 0x0000000400440947 */ /* 0x002fea0003800000 */
[----:B0-2---:R-:W-:Y:S02]  /*06f0*/  IADD3 R17, PT, PT, R34, R37, R36 ;  /* 0x0000002522117210 */ /* 0x005fe40007ffe024 */
[C---:B------:R-:W-:Y:S02]  /*0700*/  ISETP.GT.AND P0, PT, R39.reuse, RZ, PT ;  /* 0x000000ff2700720c */ /* 0x040fe40003f04270 */
[----:B---3--:R-:W-:Y:S02]  /*0710*/  IADD3 R17, PT, PT, R32, R35, R17 ;  /* 0x0000002320117210 */ /* 0x008fe40007ffe011 */
[----:B------:R-:W-:Y:S02]  /*0720*/  ISETP.NE.AND P1, PT, R39, 0x1f, PT ;  /* 0x0000001f2700780c */ /* 0x000fe40003f25270 */
[----:B----4-:R-:W-:Y:S02]  /*0730*/  IADD3 R17, PT, PT, R18, R33, R17 ;  /* 0x0000002112117210 */ /* 0x010fe40007ffe011 */
        /* <DEDUP_REMOVED lines=8> */
[----:B------:R-:W-:-:S04]  /*07c0*/  IADD3 R17, PT, PT, R4, R7, R17 ;  /* 0x0000000704117210 */ /* 0x000fc80007ffe011 */
[----:B------:R-:W-:-:S05]  /*07d0*/  IADD3 R20, PT, PT, R2, R5, R17 ;  /* 0x0000000502147210 */ /* 0x000fca0007ffe011 */
        /* <DEDUP_REMOVED lines=24> */
[----:B------:R-:W0:Y:S04]  /*0960*/  SHFL.UP PT, R41, R41, 0x1, RZ ;  /* 0x0420000029297989 */ /* 0x000e2800000e00ff */
[----:B------:R-:W1:Y:S04]  /*0970*/  LDS.128 R20, [UR4+0x10] ;  /* 0x00001004ff147984 */ /* 0x000e680008000c00 */
[----:B------:R-:W2:Y:S04]  /*0980*/  LDS.128 R24, [UR4+0x20] ;  /* 0x00002004ff187984 */ /* 0x000ea80008000c00 */
[----:B------:R-:W3:Y:S01]  /*0990*/  LDS.128 R28, [UR4+0x30] ;  /* 0x00003004ff1c7984 */ /* 0x000ee20008000c00 */
[----:B0-----:R-:W-:Y:S01]  /*09a0*/  SEL R17, R41, RZ, P3 ;  /* 0x000000ff29117207 */ /* 0x001fe20001800000 */
[----:B-1----:R-:W-:-:S04]  /*09b0*/  IMAD.IADD R21, R20, 0x1, R21 ;  /* 0x0000000114157824 */ /* 0x002fc800078e0215 */
[----:B------:R-:W-:Y:S01]  /*09c0*/  IMAD.IADD R22, R22, 0x1, R21 ;  /* 0x0000000116167824 */ /* 0x000fe200078e0215 */
[----:B------:R-:W-:Y:S02]  /*09d0*/  SEL R20, R21, R20, !P0 ;  /* 0x0000001415147207 */ /* 0x000fe40004000000 */
[----:B------:R-:W-:Y:S01]  /*09e0*/  ISETP.NE.AND P0, PT, R40, 0x3, PT ;  /* 0x000000032800780c */ /* 0x000fe20003f05270 */
[----:B------:R-:W-:-:S03]  /*09f0*/  IMAD.IADD R23, R23, 0x1, R22 ;  /* 0x0000000117177824 */ /* 0x000fc600078e0216 */
[----:B------:R-:W-:Y:S01]  /*0a00*/  SEL R20, R22, R20, !P0 ;  /* 0x0000001416147207 */ /* 0x000fe20004000000 */
[----:B--2---:R-:W-:Y:S01]  /*0a10*/  IMAD.IADD R24, R23, 0x1, R24 ;  /* 0x0000000117187824 */ /* 0x004fe200078e0218 */
        /* <DEDUP_REMOVED lines=8> */
[----:B---3--:R-:W-:Y:S01]  /*0aa0*/  IMAD.IADD R28, R27, 0x1, R28 ;  /* 0x000000011b1c7824 */ /* 0x008fe200078e021c */
        /* <DEDUP_REMOVED lines=16> */
[----:B------:R-:W0:Y:S01]  /*0bb0*/  LDC.64 R16, c[0x0][0x398] ;  /* 0x0000e600ff107b82 */ /* 0x000e220000000a00 */
[----:B------:R-:W-:Y:S02]  /*0bc0*/  IMAD.MOV.U32 R30, RZ, RZ, 0x65 ;  /* 0x00000065ff1e7424 */ /* 0x000fe400078e00ff */
[----:B------:R-:W-:-:S03]  /*0bd0*/  IMAD.MOV.U32 R41, RZ, RZ, RZ ;  /* 0x000000ffff297224 */ /* 0x000fc600078e00ff */
[----:B0-----:R0:W-:Y:S01]  /*0be0*/  ST.E.64.STRONG.GPU desc[UR8][R16.64+0x100], R30 ;  /* 0x0001001e10007985 */ /* 0x0011e2000c10fb08 */
[----:B------:R-:W-:Y:S05]  /*0bf0*/  BRA `(.L_x_96) ;  /* 0x0000001000047947 */ /* 0x000fea0003800000 */
.L_x_95:
[----:B0-2---:R-:W-:Y:S02]  /*0c00*/  IADD3 R17, PT, PT, R34, R37, R36 ;  /* 0x0000002522117210 */ /* 0x005fe40007ffe024 */
[C---:B------:R-:W-:Y:S02]  /*0c10*/  ISETP.GT.AND P0, PT, R39.reuse, RZ, PT ;  /* 0x000000ff2700720c */ /* 0x040fe40003f04270 */
[----:B---3--:R-:W-:Y:S02]  /*0c20*/  IADD3 R17, PT, PT, R32, R35, R17 ;  /* 0x0000002320117210 */ /* 0x008fe40007ffe011 */
[C---:B------:R-:W-:Y:S02]  /*0c30*/  ISETP.NE.AND P1, PT, R39.reuse, 0x1f, PT ;  /* 0x0000001f2700780c */ /* 0x040fe40003f25270 */
[----:B----4-:R-:W-:Y:S02]  /*0c40*/  IADD3 R17, PT, PT, R18, R33, R17 ;  /* 0x0000002112117210 */ /* 0x010fe40007ffe011 */
[----:B------:R-:W-:-:S02]  /*0c50*/  ISETP.NE.AND P2, PT, R39, RZ, PT ;  /* 0x000000ff2700720c */ /* 0x000fc40003f45270 */
[----:B------:R-:W-:-:S04]  /*0c60*/  IADD3 R17, PT, PT, R14, R19, R17 ;  /* 0x000000130e117210 */ /* 0x000fc80007ffe011 */
        /* <DEDUP_REMOVED lines=45> */
[----:B------:R-:W-:Y:S01]  /*0f40*/  IMAD.IADD R26, R26, 0x1, R25 ;  /* 0x000000011a1a7824 */ /* 0x000fe200078e0219 */
[----:B------:R-:W0:Y:S02]  /*0f50*/  SHFL.UP PT, R23, R41, 0x1, RZ ;  /* 0x0420000029177989 */ /* 0x000e2400000e00ff */
        /* <DEDUP_REMOVED lines=12> */
[----:B------:R-:W-:Y:S02]  /*1020*/  ISETP.NE.AND P0, PT, R40, 0x9, PT ;  /* 0x000000092800780c */ /* 0x000fe40003f05270 */
[----:B0-----:R-:W-:Y:S02]  /*1030*/  SEL R17, R23, RZ, P2 ;  /* 0x000000ff17117207 */ /* 0x001fe40001000000 */
[----:B------:R-:W-:Y:S02]  /*1040*/  SEL R20, R28, R20, !P0 ;  /* 0x000000141c147207 */ /* 0x000fe40004000000 */
[----:B------:R-:W-:-:S04]  /*1050*/  ISETP.NE.AND P0, PT, R40, 0xa, PT ;  /* 0x0000000a2800780c */ /* 0x000fc80003f05270 */
[----:B------:R-:W-:Y:S02]  /*1060*/  SEL R20, R29, R20, !P0 ;  /* 0x000000141d147207 */ /* 0x000fe40004000000 */
[----:B------:R-:W-:Y:S02]  /*1070*/  ISETP.GT.U32.AND P0, PT, R16, 0x1f, PT ;  /* 0x0000001f1000780c */ /* 0x000fe40003f04070 */
[----:B------:R-:W-:Y:S02]  /*1080*/  SEL R20, R30, R20, !P1 ;  /* 0x000000141e147207 */ /* 0x000fe40004800000 */
[----:B------:R-:W-:-:S03]  /*1090*/  ISETP.GE.U32.AND P1, PT, R16, 0x20, PT ;  /* 0x000000201000780c */ /* 0x000fc60003f26070 */
[----:B------:R-:W-:-:S05]  /*10a0*/  IMAD.IADD R20, R20, 0x1, R17 ;  /* 0x0000000114147824 */ /* 0x000fca00078e0211 */
[----:B------:R-:W-:Y:S01]  /*10b0*/  SEL R23, R23, R20, !P1 ;  /* 0x0000001417177207 */ /* 0x000fe20004800000 */
[----:B------:R-:W-:Y:S06]  /*10c0*/  @P0 BRA `(.L_x_97) ;  /* 0x0000000800a80947 */ /* 0x000fec0003800000 */
[----:B------:R-:W0:Y:S01]  /*10d0*/  LDC.64 R20, c[0x0][0x398] ;  /* 0x0000e600ff147b82 */ /* 0x000e220000000a00 */
[----:B------:R-:W-:Y:S02]  /*10e0*/  ISETP.NE.AND P1, PT, R16, RZ, PT ;  /* 0x000000ff1000720c */ /* 0x000fe40003f25270 */
[----:B------:R-:W-:-:S05]  /*10f0*/  LOP3.LUT R17, RZ, R16, RZ, 0x33, !PT ;  /* 0x00000010ff117212 */ /* 0x000fca00078e33ff */
[----:B------:R-:W-:-:S06]  /*1100*/  IMAD.IADD R24, R42, 0x1, R17 ;  /* 0x000000012a187824 */ /* 0x000fcc00078e0211 */
        /* <DEDUP_REMOVED lines=11> */
.L_x_127:
[----:B------:R-:W-:Y:S05]  /*11c0*/  @!P0 BRA `(.L_x_99) ;  /* 0x0000000000748947 */ /* 0x000fea0003800000 */
[----:B------:R-:W-:-:S07]  /*11d0*/  IMAD.MOV.U32 R22, RZ, RZ, 0x3b8 ;  /* 0x000003b8ff167424 */ /* 0x000fce00078e00ff */
.L_x_101:
[----:B------:R-:W-:Y:S02]  /*11e0*/  VIADD R25, R22, 0x1 ;  /* 0x0000000116197836 */ /* 0x000fe40000000000 */
[----:B------:R-:W-:Y:S02]  /*11f0*/  IMAD R42, R42, 0x41a7, RZ ;  /* 0x000041a72a2a7824 */ /* 0x000fe400078e02ff */
[----:B------:R-:W0:Y:S01]  /*1200*/  I2F.U32.RP R28, R25 ;  /* 0x00000019001c7306 */ /* 0x000e220000209000 */
[----:B------:R-:W-:Y:S01]  /*1210*/  IMAD.MOV R29, RZ, RZ, -R25 ;  /* 0x000000ffff1d7224 */ /* 0x000fe200078e0a19 */
[----:B------:R-:W-:Y:S02]  /*1220*/  ISETP.NE.U32.AND P2, PT, R25, RZ, PT ;  /* 0x000000ff1900720c */ /* 0x000fe40003f45070 */
[----:B------:R-:W-:-:S04]  /*1230*/  LOP3.LUT R42, R42, 0x7fffffff, RZ, 0xc0, !PT ;  /* 0x7fffffff2a2a7812 */ /* 0x000fc800078ec0ff */
[----:B0-----:R-:W0:Y:S02]  /*1240*/  MUFU.RCP R28, R28 ;  /* 0x0000001c001c7308 */ /* 0x001e240000001000 */
[----:B0-----:R-:W-:-:S06]  /*1250*/  VIADD R20, R28, 0xffffffe ;  /* 0x0ffffffe1c147836 */ /* 0x001fcc0000000000 */
[----:B------:R0:W1:Y:S02]  /*1260*/  F2I.FTZ.U32.TRUNC.NTZ R21, R20 ;  /* 0x0000001400157305 */ /* 0x000064000021f000 */
[----:B0-----:R-:W-:Y:S02]  /*1270*/  IMAD.MOV.U32 R20, RZ, RZ, RZ ;  /* 0x000000ffff147224 */ /* 0x001fe400078e00ff */
[----:B-1----:R-:W-:-:S04]  /*1280*/  IMAD R29, R29, R21, RZ ;  /* 0x000000151d1d7224 */ /* 0x002fc800078e02ff */
[----:B------:R-:W-:-:S06]  /*1290*/  IMAD.HI.U32 R21, R21, R29, R20 ;  /* 0x0000001d15157227 */ /* 0x000fcc00078e0014 */
[----:B------:R-:W-:-:S04]  /*12a0*/  IMAD.HI.U32 R21, R21, R42, RZ ;  /* 0x0000002a15157227 */ /* 0x000fc800078e00ff */
[----:B------:R-:W-:-:S04]  /*12b0*/  IMAD.MOV R21, RZ, RZ, -R21 ;  /* 0x000000ffff157224 */ /* 0x000fc800078e0a15 */
[----:B------:R-:W-:-:S05]  /*12c0*/  IMAD R28, R25, R21, R42 ;  /* 0x00000015191c7224 */ /* 0x000fca00078e022a */
[----:B------:R-:W-:-:S13]  /*12d0*/  ISETP.GE.U32.AND P0, PT, R28, R25, PT ;  /* 0x000000191c00720c */ /* 0x000fda0003f06070 */
[----:B------:R-:W-:-:S05]  /*12e0*/  @P0 IMAD.IADD R28, R28, 0x1, -R25 ;  /* 0x000000011c1c0824 */ /* 0x000fca00078e0a19 */
[----:B------:R-:W-:-:S13]  /*12f0*/  ISETP.GE.U32.AND P0, PT, R28, R25, PT ;  /* 0x000000191c00720c */ /* 0x000fda0003f06070 */
[----:B------:R-:W-:Y:S01]  /*1300*/  @P0 IMAD.IADD R28, R28, 0x1, -R25 ;  /* 0x000000011c1c0824 */ /* 0x000fe200078e0a19 */
[----:B------:R-:W-:-:S04]  /*1310*/  @!P2 LOP3.LUT R28, RZ, R25, RZ, 0x33, !PT ;  /* 0x00000019ff1ca212 */ /* 0x000fc800078e33ff */
[----:B------:R-:W-:Y:S05]  /*1320*/  NANOSLEEP R28 ;  /* 0x0000001c0000735d */ /* 0x000fea0003800000 */
[----:B------:R-:W2:Y:S01]  /*1330*/  LD.E.64.STRONG.GPU R28, desc[UR8][R16.64+0x100] ;  /* 0x00010008101c7980 */ /* 0x000ea2000c10fb00 */
[----:B------:R-:W-:Y:S01]  /*1340*/  UMOV UR5, 0xffffffff ;  /* 0xffffffff00057882 */ /* 0x000fe20000000000 */
[----:B------:R-:W-:Y:S02]  /*1350*/  SHF.R.U32.HI R22, RZ, 0x1, R22 ;  /* 0x00000001ff167819 */ /* 0x000fe40000011616 */
[----:B--2---:R-:W-:Y:S01]  /*1360*/  ISETP.NE.AND P0, PT, R28, 0x63, PT ;  /* 0x000000631c00780c */ /* 0x004fe20003f05270 */
[----:B------:R-:W-:-:S12]  /*1370*/  BRA.DIV UR5, `(.L_x_100) ;  /* 0x0000003605c87947 */ /* 0x000fd8000b800000 */
[----:B------:R-:W-:-:S13]  /*1380*/  VOTE.ANY P0, !P0 ;  /* 0x0000000000ff7806 */ /* 0x000fda0004000100 */
.L_x_130:
[----:B------:R-:W-:Y:S05]  /*1390*/  @P0 BRA `(.L_x_101) ;  /* 0xfffffffc00900947 */ /* 0x000fea000383ffff */
.L_x_99:
[----:B------:R-:W-:Y:S01]  /*13a0*/  UMOV UR5, 0xffffffff ;  /* 0xffffffff00057882 */ /* 0x000fe20000000000 */
[----:B------:R-:W-:Y:S02]  /*13b0*/  ISETP.NE.AND P0, PT, R28, 0x65, PT ;  /* 0x000000651c00780c */ /* 0x000fe40003f05270 */
[----:B------:R-:W-:Y:S11]  /*13c0*/  BRA.DIV UR5, `(.L_x_102) ;  /* 0x0000003605d47947 */ /* 0x000ff6000b800000 */
[----:B------:R-:W0:Y:S01]  /*13d0*/  S2R R25, SR_GEMASK ;  /* 0x0000000000197919 */ /* 0x000e220000003c00 */
[----:B------:R-:W-:Y:S01]  /*13e0*/  VOTE.ANY R21, PT, !P0 ;  /* 0x0000000000157806 */ /* 0x000fe200040e0100 */
        /* <DEDUP_REMOVED lines=10> */
[----:B0-----:R-:W-:Y:S02]  /*1490*/  IADD3 R44, P3, PT, R16, 0x100, RZ ;  /* 0x00000100102c7810 */ /* 0x001fe40007f7e0ff */
[----:B-1----:R-:W-:Y:S02]  /*14a0*/  SEL R22, R22, RZ, !P0 ;  /* 0x000000ff16167207 */ /* 0x002fe40004000000 */
[----:B------:R-:W-:-:S03]  /*14b0*/  ISETP.GT.AND P0, PT, R41, R48, PT ;  /* 0x000000302900720c */ /* 0x000fc60003f04270 */
[----:B------:R-:W-:-:S05]  /*14c0*/  IMAD.IADD R43, R22, 0x1, R29 ;  /* 0x00000001162b7824 */ /* 0x000fca00078e021d */
[----:B------:R-:W0:Y:S02]  /*14d0*/  SHFL.DOWN PT, R22, R43, 0x2, R48 ;  /* 0x084000002b167989 */ /* 0x000e2400000e0030 */
[----:B0-----:R-:W-:Y:S02]  /*14e0*/  SEL R22, R22, RZ, !P0 ;  /* 0x000000ff16167207 */ /* 0x001fe40004000000 */
[----:B------:R-:W-:-:S03]  /*14f0*/  ISETP.GT.AND P0, PT, R40, R48, PT ;  /* 0x000000302800720c */ /* 0x000fc60003f04270 */
[----:B------:R-:W-:Y:S02]  /*1500*/  IMAD.IADD R45, R43, 0x1, R22 ;  /* 0x000000012b2d7824 */ /* 0x000fe400078e0216 */
[----:B------:R-:W-:-:S03]  /*1510*/  VIADD R43, R39, 0x10 ;  /* 0x00000010272b7836 */ /* 0x000fc60000000000 */
[----:B------:R-:W0:Y:S02]  /*1520*/  SHFL.DOWN PT, R22, R45, 0x4, R48 ;  /* 0x088000002d167989 */ /* 0x000e2400000e0030 */
[-C--:B------:R-:W-:Y:S02]  /*1530*/  ISETP.GT.AND P2, PT, R43, R48.reuse, PT ;  /* 0x000000302b00720c */ /* 0x080fe40003f44270 */
[----:B0-----:R-:W-:Y:S02]  /*1540*/  SEL R22, R22, RZ, !P0 ;  /* 0x000000ff16167207 */ /* 0x001fe40004000000 */
[----:B------:R-:W-:-:S03]  /*1550*/  ISETP.GT.AND P0, PT, R30, R48, PT ;  /* 0x000000301e00720c */ /* 0x000fc60003f04270 */
[----:B------:R-:W-:Y:S02]  /*1560*/  IMAD.IADD R29, R45, 0x1, R22 ;  /* 0x000000012d1d7824 */ /* 0x000fe400078e0216 */
[----:B------:R-:W-:-:S03]  /*1570*/  IMAD.X R45, RZ, RZ, R17, P3 ;  /* 0x000000ffff2d7224 */ /* 0x000fc600018e0611 */
[----:B------:R-:W0:Y:S02]  /*1580*/  SHFL.DOWN PT, R22, R29, 0x8, R48 ;  /* 0x090000001d167989 */ /* 0x000e2400000e0030 */
[----:B0-----:R-:W-:Y:S02]  /*1590*/  SEL R22, R22, RZ, !P0 ;  /* 0x000000ff16167207 */ /* 0x001fe40004000000 */
[----:B------:R-:W-:-:S03]  /*15a0*/  ISETP.NE.AND P0, PT, R28, 0x65, PT ;  /* 0x000000651c00780c */ /* 0x000fc60003f05270 */
[----:B------:R-:W-:-:S05]  /*15b0*/  IMAD.IADD R47, R29, 0x1, R22 ;  /* 0x000000011d2f7824 */ /* 0x000fca00078e0216 */
[----:B------:R-:W0:Y:S05]  /*15c0*/  SHFL.DOWN PT, R22, R47, 0x10, R48 ;  /* 0x0a0000002f167989 */ /* 0x000e2a00000e0030 */
[----:B------:R-:W-:Y:S02]  /*15d0*/  VOTE.ALL P0, P0 ;  /* 0x0000000000ff7806 */ /* 0x000fe40000000000 */
[----:B0-----:R-:W-:-:S05]  /*15e0*/  SEL R22, R22, RZ, !P2 ;  /* 0x000000ff16167207 */ /* 0x001fca0005000000 */
[----:B------:R-:W-:-:S07]  /*15f0*/  IMAD.IADD R46, R47, 0x1, R22 ;  /* 0x000000012f2e7824 */ /* 0x000fce00078e0216 */
.L_x_139:
[----:B------:R-:W-:Y:S05]  /*1600*/  @!P0 BRA `(.L_x_103) ;  /* 0x00000004001c8947 */ /* 0x000fea0003800000 */
[----:B------:R-:W-:-:S07]  /*1610*/  IMAD.MOV.U32 R47, RZ, RZ, 0x3b8 ;  /* 0x000003b8ff2f7424 */ /* 0x000fce00078e00ff */
.L_x_109:
        /* <DEDUP_REMOVED lines=8> */
.L_x_142:
[----:B------:R-:W-:Y:S05]  /*16a0*/  @!P0 BRA `(.L_x_105) ;  /* 0x0000000000748947 */ /* 0x000fea0003800000 */
[----:B------:R-:W-:-:S07]  /*16b0*/  IMAD.MOV.U32 R22, RZ, RZ, R47 ;  /* 0x000000ffff167224 */ /* 0x000fce00078e002f */
.L_x_107:
        /* <DEDUP_REMOVED lines=27> */
.L_x_145:
[----:B------:R-:W-:Y:S05]  /*1870*/  @P0 BRA `(.L_x_107) ;  /* 0xfffffffc00900947 */ /* 0x000fea000383ffff */
.L_x_105:
[----:B------:R-:W-:Y:S01]  /*1880*/  UMOV UR5, 0xffffffff ;  /* 0xffffffff00057882 */ /* 0x000fe20000000000 */
[----:B------:R-:W-:Y:S02]  /*1890*/  ISETP.NE.AND P0, PT, R28, 0x65, PT ;  /* 0x000000651c00780c */ /* 0x000fe40003f05270 */
[----:B------:R-:W-:Y:S11]  /*18a0*/  BRA.DIV UR5, `(.L_x_108) ;  /* 0x0000003605e47947 */ /* 0x000ff6000b800000 */
[----:B------:R-:W-:Y:S01]  /*18b0*/  VOTE.ANY R21, PT, !P0 ;  /* 0x0000000000157806 */ /* 0x000fe200040e0100 */
[----:B------:R-:W-:-:S03]  /*18c0*/  VIADD R24, R24, 0xffffffe0 ;  /* 0xffffffe018187836 */ /* 0x000fc60000000000 */
[----:B------:R-:W-:-:S05]  /*18d0*/  LOP3.LUT R21, R21, 0x80000000, R25, 0xec, !PT ;  /* 0x8000000015157812 */ /* 0x000fca00078eec19 */
[----:B------:R-:W-:-:S05]  /*18e0*/  VIADD R16, R21, 0xffffffff ;  /* 0xffffffff15107836 */ /* 0x000fca0000000000 */
[----:B------:R-:W-:-:S04]  /*18f0*/  LOP3.LUT R16, R21, R16, RZ, 0xc, !PT ;  /* 0x0000001015107212 */ /* 0x000fc800078e0cff */
        /* <DEDUP_REMOVED lines=23> */
.L_x_154:
[----:B------:R-:W-:Y:S05]  /*1a70*/  @P0 BRA `(.L_x_109) ;  /* 0xfffffff800e80947 */ /* 0x000fea000383ffff */
.L_x_103:
        /* <DEDUP_REMOVED lines=8> */
[----:B0-----:R-:W-:-:S05]  /*1b00*/  @!P1 LEA R16, R17, R16, 0x18 ;  /* 0x0000001011109211 */ /* 0x001fca00078ec0ff */
[----:B------:R1:W-:Y:S04]  /*1b10*/  @!P1 STS [R16+0x8], R31 ;  /* 0x0000081f10009388 */ /* 0x0003e80000000800 */
[----:B------:R1:W-:Y:S01]  /*1b20*/  @!P1 STS [R16+0x4], R46 ;  /* 0x0000042e10009388 */ /* 0x0003e20000000800 */
[----:B--2---:R-:W-:Y:S01]  /*1b30*/  @!P0 LEA R21, R21, R20, 0x18 ;  /* 0x0000001415158211 */ /* 0x004fe200078ec0ff */
[----:B------:R-:W-:Y:S02]  /*1b40*/  IMAD.MOV.U32 R20, RZ, RZ, R23 ;  /* 0x000000ffff147224 */ /* 0x000fe400078e0017 */
[----:B------:R-:W-:Y:S02]  /*1b50*/  @!P0 IMAD.MOV.U32 R20, RZ, RZ, R46 ;  /* 0x000000ffff148224 */ /* 0x000fe400078e002e */
[----:B------:R1:W-:Y:S05]  /*1b60*/  @!P0 STS [R21+0x4c], R46 ;  /* 0x00004c2e15008388 */ /* 0x0003ea0000000800 */
.L_x_97:
[----:B------:R-:W-:Y:S05]  /*1b70*/  WARPSYNC.ALL ;  /* 0x0000000000007948 */ /* 0x000fea0003800000 */
[----:B------:R-:W0:Y:S08]  /*1b80*/  S2UR UR6, SR_CgaCtaId ;  /* 0x00000000000679c3 */ /* 0x000e300000008800 */
[----:B------:R-:W-:Y:S06]  /*1b90*/  BAR.SYNC.DEFER_BLOCKING 0x0 ;  /* 0x0000000000007b1d */ /* 0x000fec0000010000 */
[----:B------:R-:W-:Y:S01]  /*1ba0*/  UMOV UR5, 0x400 ;  /* 0x0000040000057882 */ /* 0x000fe20000000000 */
[----:B------:R-:W2:Y:S01]  /*1bb0*/  S2R R17, SR_TID.X ;  /* 0x0000000000117919 */ /* 0x000ea20000002100 */
[----:B0-----:R-:W-:-:S09]  /*1bc0*/  ULEA UR5, UR6, UR5, 0x18 ;  /* 0x0000000506057291 */ /* 0x001fd2000f8ec0ff */
[----:B-1----:R-:W0:Y:S01]  /*1bd0*/  LDS R16, [UR5+0x4c] ;  /* 0x00004c05ff107984 */ /* 0x002e220008000800 */
[----:B--2---:R-:W-:-:S04]  /*1be0*/  ISETP.NE.AND P0, PT, R17, RZ, PT ;  /* 0x000000ff1100720c */ /* 0x004fc80003f05270 */
[----:B0-----:R-:W-:-:S05]  /*1bf0*/  SEL R41, R16, RZ, P0 ;  /* 0x000000ff10297207 */ /* 0x001fca0000000000 */
[----:B------:R-:W-:-:S07]  /*1c00*/  IMAD.IADD R41, R41, 0x1, R20 ;  /* 0x0000000129297824 */ /* 0x000fce00078e0214 */
.L_x_96:
[----:B------:R-:W-:Y:S05]  /*1c10*/  BSYNC.RECONVERGENT B0 ;  /* 0x0000000000007941 */ /* 0x000fea0003800200 */
.L_x_94:
[----:B------:R-:W-:Y:S01]  /*1c20*/  IMAD.IADD R36, R36, 0x1, R41 ;  /* 0x0000000124247824 */ /* 0x000fe200078e0229 */
[----:B0-----:R-:W0:Y:S01]  /*1c30*/  S2R R16, SR_TID.X ;  /* 0x0000000000107919 */ /* 0x001e220000002100 */
[----:B------:R-:W1:Y:S01]  /*1c40*/  S2UR UR6, SR_CgaCtaId ;  /* 0x00000000000679c3 */ /* 0x000e620000008800 */
[----:B------:R-:W-:Y:S01]  /*1c50*/  UMOV UR5, 0x400 ;  /* 0x0000040000057882 */ /* 0x000fe20000000000 */
[----:B------:R-:W-:Y:S01]  /*1c60*/  IMAD.IADD R37, R37, 0x1, R36 ;  /* 0x0000000125257824 */ /* 0x000fe200078e0224 */
[----:B------:R-:W2:Y:S03]  /*1c70*/  S2R R17, SR_LANEID ;  /* 0x0000000000117919 */ /* 0x000ea60000000000 */
[----:B------:R-:W-:Y:S02]  /*1c80*/  IMAD.IADD R34, R34, 0x1, R37 ;  /* 0x0000000122227824 */ /* 0x000fe400078e0225 */
[----:B------:R-:W-:Y:S02]  /*1c90*/  BAR.SYNC.DEFER_BLOCKING 0x0 ;  /* 0x0000000000007b1d */ /* 0x000fe40000010000 */
[----:B------:R-:W-:-:S04]  /*1ca0*/  IMAD.IADD R35, R35, 0x1, R34 ;  /* 0x0000000123237824 */ /* 0x000fc800078e0222 */
[----:B------:R-:W-:-:S04]  /*1cb0*/  IMAD.IADD R32, R32, 0x1, R35 ;  /* 0x0000000120207824 */ /* 0x000fc800078e0223 */
[----:B------:R-:W-:-:S04]  /*1cc0*/  IMAD.IADD R33, R33, 0x1, R32 ;  /* 0x0000000121217824 */ /* 0x000fc800078e0220 */
[----:B------:R-:W-:Y:S01]  /*1cd0*/  IMAD.IADD R18, R18, 0x1, R33 ;  /* 0x0000000112127824 */ /* 0x000fe200078e0221 */
[----:B-1----:R-:W-:-:S03]  /*1ce0*/  ULEA UR5, UR6, UR5, 0x18 ;  /* 0x0000000506057291 */ /* 0x002fc6000f8ec0ff */
[----:B------:R-:W-:Y:S01]  /*1cf0*/  IMAD.IADD R19, R19, 0x1, R18 ;  /* 0x0000000113137824 */ /* 0x000fe200078e0212 */
[----:B------:R-:W1:Y:S03]  /*1d00*/  LDCU.64 UR6, c[0x0][0x390] ;  /* 0x00007200ff0677ac */ /* 0x000e660008000a00 */
[----:B------:R-:W-:Y:S01]  /*1d10*/  IMAD.IADD R14, R14, 0x1, R19 ;  /* 0x000000010e0e7824 */ /* 0x000fe200078e0213 */
[----:B0-----:R-:W-:-:S03]  /*1d20*/  SHF.R.U32.HI R16, RZ, 0x5, R16 ;  /* 0x00000005ff107819 */ /* 0x001fc60000011610 */
[----:B------:R-:W-:Y:S02]  /*1d30*/  IMAD.IADD R15, R15, 0x1, R14 ;  /* 0x000000010f0f7824 */ /* 0x000fe400078e020e */
[----:B--2---:R-:W-:Y:S02]  /*1d40*/  IMAD R16, R16, 0x2c0, R17 ;  /* 0x000002c010107824 */ /* 0x004fe400078e0211 */
[----:B------:R-:W-:-:S03]  /*1d50*/  IMAD.IADD R12, R12, 0x1, R15 ;  /* 0x000000010c0c7824 */ /* 0x000fc600078e020f */
[----:B------:R-:W-:Y:S01]  /*1d60*/  LEA R16, R16, UR5, 0x2 ;  /* 0x0000000510107c11 */ /* 0x000fe2000f8e10ff */
[----:B------:R-:W-:Y:S01]  /*1d70*/  IMAD.IADD R13, R13, 0x1, R12 ;  /* 0x000000010d0d7824 */ /* 0x000fe200078e020c */
[----:B-1----:R-:W-:-:S03]  /*1d80*/  IADD3 R38, P0, PT, R38, UR6, RZ ;  /* 0x0000000626267c10 */ /* 0x002fc6000ff1e0ff */
[----:B------:R-:W-:Y:S02]  /*1d90*/  IMAD.IADD R10, R10, 0x1, R13 ;  /* 0x000000010a0a7824 */ /* 0x000fe400078e020d */
[----:B------:R-:W-:Y:S01]  /*1da0*/  IMAD R20, R17, 0x54, R16 ;  /* 0x0000005411147824 */ /* 0x000fe200078e0210 */
[----:B------:R-:W-:Y:S01]  /*1db0*/  IADD3.X R39, PT, PT, R0, UR7, RZ, P0, !PT ;  /* 0x0000000700277c10 */ /* 0x000fe200087fe4ff */
[----:B------:R-:W-:-:S03]  /*1dc0*/  IMAD.IADD R11, R11, 0x1, R10 ;  /* 0x000000010b0b7824 */ /* 0x000fc600078e020a */
[----:B------:R-:W-:Y:S01]  /*1dd0*/  STS.64 [R20], R36 ;  /* 0x0000002414007388 */ /* 0x000fe20000000a00 */
[----:B------:R-:W-:-:S03]  /*1de0*/  IMAD.IADD R8, R8, 0x1, R11 ;  /* 0x0000000108087824 */ /* 0x000fc600078e020b */
[----:B------:R-:W-:Y:S01]  /*1df0*/  STS.64 [R20+0x8], R34 ;  /* 0x0000082214007388 */ /* 0x000fe20000000a00 */
        /* <DEDUP_REMOVED lines=13> */
[----:B------:R-:W-:Y:S04]  /*1ed0*/  STS.64 [R20+0x40], R6 ;  /* 0x0000400614007388 */ /* 0x000fe80000000a00 */
[----:B------:R-:W-:Y:S04]  /*1ee0*/  STS.64 [R20+0x48], R4 ;  /* 0x0000480414007388 */ /* 0x000fe80000000a00 */
[----:B------:R-:W-:Y:S01]  /*1ef0*/  STS.64 [R20+0x50], R2 ;  /* 0x0000500214007388 */ /* 0x000fe20000000a00 */
        /* <DEDUP_REMOVED lines=46> */
.L_x_93:
[----:B------:R-:W-:-:S13]  /*21e0*/  ISETP.NE.AND P0, PT, R0, RZ, PT ;  /* 0x000000ff0000720c */ /* 0x000fda0003f05270 */
[----:B------:R-:W-:Y:S05]  /*21f0*/  @!P0 EXIT ;  /* 0x000000000000894d */ /* 0x000fea0003800000 */
[----:B------:R-:W0:Y:S01]  /*2200*/  S2R R2, SR_TID.X ;  /* 0x0000000000027919 */ /* 0x000e220000002100 */
[----:B------:R-:W1:Y:S02]  /*2210*/  LDC.64 R6, c[0x0][0x380] ;  /* 0x0000e000ff067b82 */ /* 0x000e640000000a00 */
[----:B-1----:R-:W-:Y:S01]  /*2220*/  IMAD.WIDE.U32 R6, R5, 0x4, R6 ;  /* 0x0000000405067825 */ /* 0x002fe200078e0006 */
[C---:B0-----:R-:W-:Y:S02]  /*2230*/  LOP3.LUT R3, R2.reuse, 0x1f, RZ, 0xc0, !PT ;  /* 0x0000001f02037812 */ /* 0x041fe400078ec0ff */
[----:B------:R-:W-:-:S05]  /*2240*/  LOP3.LUT R4, R2, 0x3e0, RZ, 0xc0, !PT ;  /* 0x000003e002047812 */ /* 0x000fca00078ec0ff */
[----:B------:R-:W-:-:S05]  /*2250*/  IMAD R3, R4, 0x16, R3 ;  /* 0x0000001604037824 */ /* 0x000fca00078e0203 */
[C---:B------:R-:W-:Y:S02]  /*2260*/  ISETP.GE.U32.AND P6, PT, R3.reuse, R0, PT ;  /* 0x000000000300720c */ /* 0x040fe40003fc6070 */
[----:B------:R-:W-:Y:S02]  /*2270*/  LEA R4, P0, R3, R6, 0x2 ;  /* 0x0000000603047211 */ /* 0x000fe400078010ff */
[----:B------:R-:W2:Y:S03]  /*2280*/  LDG.E R6, desc[UR8][R6.64] ;  /* 0x0000000806067981 */ /* 0x000ea6000c1e1900 */
[----:B------:R-:W-:-:S06]  /*2290*/  IMAD.X R5, RZ, RZ, R7, P0 ;  /* 0x000000ffff057224 */ /* 0x000fcc00000e0607 */
[----:B------:R-:W3:Y:S01]  /*22a0*/  @!P6 LDG.E R8, desc[UR8][R4.64] ;  /* 0x000000080408e981 */ /* 0x000ee2000c1e1900 */
[C---:B------:R-:W-:Y:S02]  /*22b0*/  VIADD R9, R3.reuse, 0x20 ;  /* 0x0000002003097836 */ /* 0x040fe40000000000 */
[----:B------:R-:W-:-:S03]  /*22c0*/  VIADD R11, R3, 0x40 ;  /* 0x00000040030b7836 */ /* 0x000fc60000000000 */
[-C--:B------:R-:W-:Y:S01]  /*22d0*/  ISETP.GE.U32.AND P5, PT, R9, R0.reuse, PT ;  /* 0x000000000900720c */ /* 0x080fe20003fa6070 */
[----:B------:R-:W-:Y:S01]  /*22e0*/  VIADD R9, R3, 0x60 ;  /* 0x0000006003097836 */ /* 0x000fe20000000000 */
[----:B------:R-:W-:Y:S01]  /*22f0*/  ISETP.GE.U32.AND P0, PT, R11, R0, PT ;  /* 0x000000000b00720c */ /* 0x000fe20003f06070 */
[----:B------:R-:W-:-:S03]  /*2300*/  VIADD R11, R3, 0x80 ;  /* 0x00000080030b7836 */ /* 0x000fc60000000000 */
[-C--:B------:R-:W-:Y:S01]  /*2310*/  ISETP.GE.U32.AND P4, PT, R9, R0.reuse, PT ;  /* 0x000000000900720c */ /* 0x080fe20003f86070 */
[----:B------:R-:W-:Y:S01]  /*2320*/  VIADD R13, R3, 0xc0 ;  /* 0x000000c0030d7836 */ /* 0x000fe20000000000 */
[-C--:B------:R-:W-:Y:S01]  /*2330*/  ISETP.GE.U32.AND P3, PT, R11, R0.reuse, PT ;  /* 0x000000000b00720c */ /* 0x080fe20003f66070 */
[C---:B------:R-:W-:Y:S02]  /*2340*/  VIADD R11, R3.reuse, 0xa0 ;  /* 0x000000a0030b7836 */ /* 0x040fe40000000000 */
[----:B------:R-:W-:Y:S02]  /*2350*/  VIADD R15, R3, 0xe0 ;  /* 0x000000e0030f7836 */ /* 0x000fe40000000000 */
[----:B------:R-:W4:Y:S01]  /*2360*/  @!P5 LDG.E R7, desc[UR8][R4.64+0x80] ;  /* 0x000080080407d981 */ /* 0x000f22000c1e1900 */
[-C--:B------:R-:W-:Y:S02]  /*2370*/  ISETP.GE.U32.AND P2, PT, R11, R0.reuse, PT ;  /* 0x000000000b00720c */ /* 0x080fe40003f46070 */
[----:B------:R-:W-:Y:S01]  /*2380*/  ISETP.GE.U32.AND P1, PT, R13, R0, PT ;  /* 0x000000000d00720c */ /* 0x000fe20003f26070 */
[----:B------:R-:W5:Y:S04]  /*2390*/  @!P0 LDG.E R9, desc[UR8][R4.64+0x100] ;  /* 0x0001000804098981 */ /* 0x000f68000c1e1900 */
[----:B------:R-:W5:Y:S04]  /*23a0*/  @!P4 LDG.E R11, desc[UR8][R4.64+0x180] ;  /* 0x00018008040bc981 */ /* 0x000f68000c1e1900 */
[----:B------:R-:W5:Y:S04]  /*23b0*/  @!P3 LDG.E R13, desc[UR8][R4.64+0x200] ;  /* 0x00020008040db981 */ /* 0x000f68000c1e1900 */
[----:B------:R-:W5:Y:S01]  /*23c0*/  @!P1 LDG.E R17, desc[UR8][R4.64+0x300] ;  /* 0x0003000804119981 */ /* 0x000f62000c1e1900 */
[----:B--2---:R-:W-:-:S04]  /*23d0*/  IMAD.MOV R6, RZ, RZ, -R6 ;  /* 0x000000ffff067224 */ /* 0x004fc800078e0a06 */
[----:B------:R-:W-:Y:S02]  /*23e0*/  IMAD.MOV.U32 R16, RZ, RZ, R6 ;  /* 0x000000ffff107224 */ /* 0x000fe400078e0006 */
[----:B---3--:R-:W-:Y:S01]  /*23f0*/  @!P6 IMAD.MOV R6, RZ, RZ, -R8 ;  /* 0x000000ffff06e224 */ /* 0x008fe200078e0a08 */
[----:B------:R-:W-:Y:S02]  /*2400*/  ISETP.GE.U32.AND P6, PT, R15, R0, PT ;  /* 0x000000000f00720c */ /* 0x000fe40003fc6070 */
[----:B------:R-:W2:Y:S11]  /*2410*/  @!P2 LDG.E R15, desc[UR8][R4.64+0x280] ;  /* 0x00028008040fa981 */ /* 0x000eb6000c1e1900 */
[----:B------:R-:W3:Y:S01]  /*2420*/  @!P6 LDG.E R19, desc[UR8][R4.64+0x380] ;  /* 0x000380080413e981 */ /* 0x000ee2000c1e1900 */
[----:B------:R-:W-:-:S02]  /*2430*/  IMAD.MOV.U32 R10, RZ, RZ, R16 ;  /* 0x000000ffff0a7224 */ /* 0x000fc400078e0010 */
[C---:B------:R-:W-:Y:S02]  /*2440*/  VIADD R23, R3.reuse, 0x120 ;  /* 0x0000012003177836 */ /* 0x040fe40000000000 */
[----:B----4-:R-:W-:Y:S02]  /*2450*/  @!P5 IMAD.MOV R10, RZ, RZ, -R7 ;  /* 0x000000ffff0ad224 */ /* 0x010fe400078e0a07 */
[C---:B------:R-:W-:Y:S02]  /*2460*/  VIADD R7, R3.reuse, 0x140 ;  /* 0x0000014003077836 */ /* 0x040fe40000000000 */
[----:B------:R-:W-:Y:S02]  /*2470*/  VIADD R21, R3, 0x100 ;  /* 0x0000010003157836 */ /* 0x000fe40000000000 */
[--C-:B------:R-:W-:Y:S02]  /*2480*/  IMAD.MOV.U32 R8, RZ, RZ, R16.reuse ;  /* 0x000000ffff087224 */ /* 0x100fe400078e0010 */
[----:B------:R-:W-:-:S02]  /*2490*/  IMAD.MOV.U32 R14, RZ, RZ, R16 ;  /* 0x000000ffff0e7224 */ /* 0x000fc400078e0010 */
[----:B-----5:R-:W-:Y:S01]  /*24a0*/  @!P0 IMAD.MOV R8, RZ, RZ, -R9 ;  /* 0x000000ffff088224 */ /* 0x020fe200078e0a09 */
[-C--:B------:R-:W-:Y:S01]  /*24b0*/  ISETP.GE.U32.AND P0, PT, R23, R0.reuse, PT ;  /* 0x000000001700720c */ /* 0x080fe20003f06070 */
[----:B------:R-:W-:Y:S01]  /*24c0*/  @!P4 IMAD.MOV R14, RZ, RZ, -R11 ;  /* 0x000000ffff0ec224 */ /* 0x000fe200078e0a0b */
[-C--:B------:R-:W-:Y:S01]  /*24d0*/  ISETP.GE.U32.AND P4, PT, R7, R0.reuse, PT ;  /* 0x000000000700720c */ /* 0x080fe20003f86070 */
[----:B------:R-:W-:Y:S01]  /*24e0*/  VIADD R9, R3, 0x160 ;  /* 0x0000016003097836 */ /* 0x000fe20000000000 */
[-C--:B------:R-:W-:Y:S01]  /*24f0*/  ISETP.GE.U32.AND P5, PT, R21, R0.reuse, PT ;  /* 0x000000001500720c */ /* 0x080fe20003fa6070 */
[----:B------:R-:W-:Y:S02]  /*2500*/  IMAD.MOV.U32 R12, RZ, RZ, R16 ;  /* 0x000000ffff0c7224 */ /* 0x000fe400078e0010 */
[----:B------:R-:W-:Y:S01]  /*2510*/  @!P3 IMAD.MOV R12, RZ, RZ, -R13 ;  /* 0x000000ffff0cb224 */ /* 0x000fe200078e0a0d */
[----:B------:R-:W-:Y:S01]  /*2520*/  ISETP.GE.U32.AND P3, PT, R9, R0, PT ;  /* 0x000000000900720c */ /* 0x000fe20003f66070 */
[----:B------:R-:W-:-:S02]  /*2530*/  VIADD R7, R3, 0x180 ;  /* 0x0000018003077836 */ /* 0x000fc40000000000 */
[C---:B------:R-:W-:Y:S02]  /*2540*/  VIADD R9, R3.reuse, 0x1a0 ;  /* 0x000001a003097836 */ /* 0x040fe40000000000 */
[----:B------:R-:W-:Y:S02]  /*2550*/  VIADD R11, R3, 0x1c0 ;  /* 0x000001c0030b7836 */ /* 0x000fe40000000000 */
[--C-:B------:R-:W-:Y:S02]  /*2560*/  IMAD.MOV.U32 R18, RZ, RZ, R16.reuse ;  /* 0x000000ffff127224 */ /* 0x100fe400078e0010 */
[--C-:B------:R-:W-:Y:S01]  /*2570*/  IMAD.MOV.U32 R20, RZ, RZ, R16.reuse ;  /* 0x000000ffff147224 */ /* 0x100fe200078e0010 */
[----:B------:R-:W4:Y:S01]  /*2580*/  @!P5 LDG.E R21, desc[UR8][R4.64+0x400] ;  /* 0x000400080415d981 */ /* 0x000f22000c1e1900 */
[----:B------:R-:W-:Y:S02]  /*2590*/  IMAD.MOV.U32 R22, RZ, RZ, R16 ;  /* 0x000000ffff167224 */ /* 0x000fe400078e0010 */
[----:B------:R-:W-:Y:S01]  /*25a0*/  @!P1 IMAD.MOV R20, RZ, RZ, -R17 ;  /* 0x000000ffff149224 */ /* 0x000fe200078e0a11 */
[----:B------:R-:W-:-:S02]  /*25b0*/  ISETP.GE.U32.AND P1, PT, R9, R0, PT ;  /* 0x000000000900720c */ /* 0x000fc40003f26070 */
[----:B------:R-:W5:Y:S01]  /*25c0*/  @!P4 LDG.E R9, desc[UR8][R4.64+0x500] ;  /* 0x000500080409c981 */ /* 0x000f62000c1e1900 */
[----:B--2---:R-:W-:Y:S01]  /*25d0*/  @!P2 IMAD.MOV R18, RZ, RZ, -R15 ;  /* 0x000000ffff12a224 */ /* 0x004fe200078e0a0f */
[----:B------:R-:W-:-:S09]  /*25e0*/  ISETP.GE.U32.AND P2, PT, R7, R0, PT ;  /* 0x000000000700720c */ /* 0x000fd20003f46070 */
[----:B------:R-:W2:Y:S04]  /*25f0*/  @!P1 LDG.E R15, desc[UR8][R4.64+0x680] ;  /* 0x00068008040f9981 */ /* 0x000ea8000c1e1900 */
[----:B------:R-:W2:Y:S01]  /*2600*/  @!P0 LDG.E R7, desc[UR8][R4.64+0x480] ;  /* 0x0004800804078981 */ /* 0x000ea2000c1e1900 */
[----:B---3--:R-:W-:Y:S01]  /*2610*/  @!P6 IMAD.MOV R22, RZ, RZ, -R19 ;  /* 0x000000ffff16e224 */ /* 0x008fe200078e0a13 */
[----:B------:R-:W-:Y:S02]  /*2620*/  ISETP.GE.U32.AND P6, PT, R11, R0, PT ;  /* 0x000000000b00720c */ /* 0x000fe40003fc6070 */
[----:B------:R-:W3:Y:S04]  /*2630*/  @!P3 LDG.E R11, desc[UR8][R4.64+0x580] ;  /* 0x00058008040bb981 */ /* 0x000ee8000c1e1900 */
[----:B------:R-:W3:Y:S07]  /*2640*/  @!P2 LDG.E R13, desc[UR8][R4.64+0x600] ;  /* 0x00060008040da981 */ /* 0x000eee000c1e1900 */
[----:B------:R-:W3:Y:S01]  /*2650*/  @!P6 LDG.E R17, desc[UR8][R4.64+0x700] ;  /* 0x000700080411e981 */ /* 0x000ee2000c1e1900 */
[----:B------:R-:W-:-:S02]  /*2660*/  IMAD.MOV.U32 R26, RZ, RZ, R16 ;  /* 0x000000ffff1a7224 */ /* 0x000fc400078e0010 */
[--C-:B------:R-:W-:Y:S02]  /*2670*/  IMAD.MOV.U32 R28, RZ, RZ, R16.reuse ;  /* 0x000000ffff1c7224 */ /* 0x100fe400078e0010 */
[--C-:B------:R-:W-:Y:S02]  /*2680*/  IMAD.MOV.U32 R24, RZ, RZ, R16.reuse ;  /* 0x000000ffff187224 */ /* 0x100fe400078e0010 */
[----:B------:R-:W-:Y:S02]  /*2690*/  IMAD.MOV.U32 R30, RZ, RZ, R16 ;  /* 0x000000ffff1e7224 */ /* 0x000fe400078e0010 */
[C---:B------:R-:W-:Y:S02]  /*26a0*/  VIADD R19, R3.reuse, 0x1e0 ;  /* 0x000001e003137836 */ /* 0x040fe40000000000 */
[----:B------:R-:W-:Y:S02]  /*26b0*/  VIADD R39, R3, 0x2a0 ;  /* 0x000002a003277836 */ /* 0x000fe40000000000 */
[----:B----4-:R-:W-:-:S02]  /*26c0*/  @!P5 IMAD.MOV R24, RZ, RZ, -R21 ;  /* 0x000000ffff18d224 */ /* 0x010fc400078e0a15 */
[C---:B------:R-:W-:Y:S02]  /*26d0*/  VIADD R21, R3.reuse, 0x200 ;  /* 0x0000020003157836 */ /* 0x040fe40000000000 */
[----:B-----5:R-:W-:Y:S02]  /*26e0*/  @!P4 IMAD.MOV R28, RZ, RZ, -R9 ;  /* 0x000000ffff1cc224 */ /* 0x020fe400078e0a09 */
[----:B------:R-:W-:Y:S02]  /*26f0*/  VIADD R9, R3, 0x240 ;  /* 0x0000024003097836 */ /* 0x000fe40000000000 */
[--C-:B------:R-:W-:Y:S02]  /*2700*/  IMAD.MOV.U32 R32, RZ, RZ, R16.reuse ;  /* 0x000000ffff207224 */ /* 0x100fe400078e0010 */
[--C-:B------:R-:W-:Y:S02]  /*2710*/  IMAD.MOV.U32 R34, RZ, RZ, R16.reuse ;  /* 0x000000ffff227224 */ /* 0x100fe400078e0010 */
[----:B------:R-:W-:Y:S01]  /*2720*/  IMAD.MOV.U32 R36, RZ, RZ, R16 ;  /* 0x000000ffff247224 */ /* 0x000fe200078e0010 */
[----:B------:R-:W-:-:S13]  /*2730*/  ISETP.GE.U32.AND P5, PT, R19, R0, PT ;  /* 0x000000001300720c */ /* 0x000fda0003fa6070 */
[----:B------:R-:W4:Y:S01]  /*2740*/  @!P5 LDG.E R19, desc[UR8][R4.64+0x780] ;  /* 0x000780080413d981 */ /* 0x000f22000c1e1900 */
[----:B--2---:R-:W-:Y:S02]  /*2750*/  @!P0 IMAD.MOV R26, RZ, RZ, -R7 ;  /* 0x000000ffff1a8224 */ /* 0x004fe400078e0a07 */
[----:B------:R-:W-:Y:S01]  /*2760*/  VIADD R7, R3, 0x220 ;  /* 0x0000022003077836 */ /* 0x000fe20000000000 */
[----:B------:R-:W-:-:S04]  /*2770*/  ISETP.GE.U32.AND P0, PT, R21, R0, PT ;  /* 0x000000001500720c */ /* 0x000fc80003f06070 */
[-C--:B------:R-:W-:Y:S01]  /*2780*/  ISETP.GE.U32.AND P4, PT, R7, R0.reuse, PT ;  /* 0x000000000700720c */ /* 0x080fe20003f86070 */
[----:B---3--:R-:W-:Y:S01]  /*2790*/  @!P3 IMAD.MOV R30, RZ, RZ, -R11 ;  /* 0x000000ffff1eb224 */ /* 0x008fe200078e0a0b */
[-C--:B------:R-:W-:Y:S01]  /*27a0*/  ISETP.GE.U32.AND P3, PT, R9, R0.reuse, PT ;  /* 0x000000000900720c */ /* 0x080fe20003f66070 */
[C---:B------:R-:W-:Y:S02]  /*27b0*/  VIADD R7, R3.reuse, 0x260 ;  /* 0x0000026003077836 */ /* 0x040fe40000000000 */
[----:B------:R-:W-:Y:S02]  /*27c0*/  VIADD R9, R3, 0x280 ;  /* 0x0000028003097836 */ /* 0x000fe40000000000 */
[----:B------:R-:W-:Y:S01]  /*27d0*/  @!P2 IMAD.MOV R32, RZ, RZ, -R13 ;  /* 0x000000ffff20a224 */ /* 0x000fe200078e0a0d */
[-C--:B------:R-:W-:Y:S01]  /*27e0*/  ISETP.GE.U32.AND P2, PT, R7, R0.reuse, PT ;  /* 0x000000000700720c */ /* 0x080fe20003f46070 */
[----:B------:R-:W-:Y:S01]  /*27f0*/  @!P1 IMAD.MOV R34, RZ, RZ, -R15 ;  /* 0x000000ffff229224 */ /* 0x000fe200078e0a0f */
[-C--:B------:R-:W-:Y:S01]  /*2800*/  ISETP.GE.U32.AND P1, PT, R9, R0.reuse, PT ;  /* 0x000000000900720c */ /* 0x080fe20003f26070 */
[----:B------:R-:W2:Y:S01]  /*2810*/  @!P0 LDG.E R7, desc[UR8][R4.64+0x800] ;  /* 0x0008000804078981 */ /* 0x000ea2000c1e1900 */
[----:B------:R-:W-:Y:S01]  /*2820*/  @!P6 IMAD.MOV R36, RZ, RZ, -R17 ;  /* 0x000000ffff24e224 */ /* 0x000fe200078e0a11 */
[----:B------:R-:W-:-:S02]  /*2830*/  ISETP.GE.U32.AND P6, PT, R39, R0, PT ;  /* 0x000000002700720c */ /* 0x000fc40003fc6070 */
[----:B------:R-:W3:Y:S04]  /*2840*/  @!P4 LDG.E R9, desc[UR8][R4.64+0x880] ;  /* 0x000880080409c981 */ /* 0x000ee8000c1e1900 */
[----:B------:R-:W5:Y:S04]  /*2850*/  @!P3 LDG.E R11, desc[UR8][R4.64+0x900] ;  /* 0x00090008040bb981 */ /* 0x000f68000c1e1900 */
[----:B------:R-:W5:Y:S04]  /*2860*/  @!P2 LDG.E R13, desc[UR8][R4.64+0x980] ;  /* 0x00098008040da981 */ /* 0x000f68000c1e1900 */
[----:B------:R-:W5:Y:S04]  /*2870*/  @!P1 LDG.E R15, desc[UR8][R4.64+0xa00] ;  /* 0x000a0008040f9981 */ /* 0x000f68000c1e1900 */
[----:B------:R0:W5:Y:S01]  /*2880*/  @!P6 LDG.E R17, desc[UR8][R4.64+0xa80] ;  /* 0x000a80080411e981 */ /* 0x000162000c1e1900 */
[----:B------:R-:W1:Y:S01]  /*2890*/  S2R R38, SR_LANEID ;  /* 0x0000000000267919 */ /* 0x000e620000000000 */
[----:B------:R-:W4:Y:S01]  /*28a0*/  S2UR UR5, SR_CgaCtaId ;  /* 0x00000000000579c3 */ /* 0x000f220000008800 */
[----:B------:R-:W-:Y:S01]  /*28b0*/  SHF.R.U32.HI R43, RZ, 0x5, R2 ;  /* 0x00000005ff2b7819 */ /* 0x000fe20000011602 */
[----:B------:R-:W-:Y:S01]  /*28c0*/  UMOV UR4, 0x400 ;  /* 0x0000040000047882 */ /* 0x000fe20000000000 */
[----:B0-----:R-:W-:Y:S01]  /*28d0*/  IMAD.MOV.U32 R4, RZ, RZ, R16 ;  /* 0x000000ffff047224 */ /* 0x001fe200078e0010 */
[----:B----4-:R-:W-:-:S02]  /*28e0*/  ULEA UR4, UR5, UR4, 0x18 ;  /* 0x0000000405047291 */ /* 0x010fc4000f8ec0ff */
[----:B-1----:R-:W-:-:S05]  /*28f0*/  IMAD R41, R43, 0x2c0, R38 ;  /* 0x000002c02b297824 */ /* 0x002fca00078e0226 */
[----:B------:R-:W-:-:S05]  /*2900*/  LEA R41, R41, UR4, 0x2 ;  /* 0x0000000429297c11 */ /* 0x000fca000f8e10ff */
[----:B------:R0:W-:Y:S01]  /*2910*/  STS [R41], R6 ;  /* 0x0000000629007388 */ /* 0x0001e20000000800 */
[----:B------:R-:W-:-:S03]  /*2920*/  @!P5 IMAD.MOV R4, RZ, RZ, -R19 ;  /* 0x000000ffff04d224 */ /* 0x000fc600078e0a13 */
[----:B------:R1:W-:Y:S01]  /*2930*/  STS [R41+0x180], R14 ;  /* 0x0001800e29007388 */ /* 0x0003e20000000800 */
[----:B0-----:R-:W-:-:S03]  /*2940*/  IMAD.MOV.U32 R6, RZ, RZ, R16 ;  /* 0x000000ffff067224 */ /* 0x001fc600078e0010 */
[----:B------:R0:W-:Y:S01]  /*2950*/  STS [R41+0x200], R12 ;  /* 0x0002000c29007388 */ /* 0x0001e20000000800 */
[----:B-1----:R-:W-:-:S03]  /*2960*/  IMAD.MOV.U32 R14, RZ, RZ, R16 ;  /* 0x000000ffff0e7224 */ /* 0x002fc600078e0010 */
[----:B------:R1:W-:Y:S04]  /*2970*/  STS [R41+0x280], R18 ;  /* 0x0002801229007388 */ /* 0x0003e80000000800 */
[----:B------:R4:W-:Y:S01]  /*2980*/  STS [R41+0x300], R20 ;  /* 0x0003001429007388 */ /* 0x0009e20000000800 */
[--C-:B0-----:R-:W-:Y:S02]  /*2990*/  IMAD.MOV.U32 R12, RZ, RZ, R16.reuse ;  /* 0x000000ffff0c7224 */ /* 0x101fe400078e0010 */
[--C-:B-1----:R-:W-:Y:S02]  /*29a0*/  IMAD.MOV.U32 R18, RZ, RZ, R16.reuse ;  /* 0x000000ffff127224 */ /* 0x102fe400078e0010 */
[----:B----4-:R-:W-:Y:S02]  /*29b0*/  IMAD.MOV.U32 R20, RZ, RZ, R16 ;  /* 0x000000ffff147224 */ /* 0x010fe400078e0010 */
[----:B------:R-:W-:Y:S01]  /*29c0*/  IMAD R40, R38, 0x54, R41 ;  /* 0x0000005426287824 */ /* 0x000fe200078e0229 */
        /* <DEDUP_REMOVED lines=11> */
[----:B--2---:R-:W-:Y:S01]  /*2a80*/  @!P0 IMAD.MOV R6, RZ, RZ, -R7 ;  /* 0x000000ffff068224 */ /* 0x004fe200078e0a07 */
[----:B------:R-:W-:Y:S01]  /*2a90*/  ISETP.NE.AND P0, PT, R42, RZ, PT ;  /* 0x000000ff2a00720c */ /* 0x000fe20003f05270 */
[----:B---3--:R-:W-:-:S02]  /*2aa0*/  @!P4 IMAD.MOV R12, RZ, RZ, -R9 ;  /* 0x000000ffff0cc224 */ /* 0x008fc400078e0a09 */
[----:B-----5:R-:W-:Y:S02]  /*2ab0*/  @!P3 IMAD.MOV R14, RZ, RZ, -R11 ;  /* 0x000000ffff0eb224 */ /* 0x020fe400078e0a0b */
[----:B------:R-:W-:Y:S02]  /*2ac0*/  @!P2 IMAD.MOV R18, RZ, RZ, -R13 ;  /* 0x000000ffff12a224 */ /* 0x000fe400078e0a0d */
        /* <DEDUP_REMOVED lines=23> */
[----:B------:R-:W-:Y:S02]  /*2c40*/  ISETP.GT.AND P0, PT, R38, RZ, PT ;  /* 0x000000ff2600720c */ /* 0x000fe40003f04270 */
[----:B---3--:R-:W-:Y:S02]  /*2c50*/  IADD3 R16, PT, PT, R8, R7, R16 ;  /* 0x0000000708107210 */ /* 0x008fe40007ffe010 */
[----:B------:R-:W-:Y:S02]  /*2c60*/  ISETP.NE.AND P1, PT, R38, 0x1f, PT ;  /* 0x0000001f2600780c */ /* 0x000fe40003f25270 */
[----:B----4-:R-:W-:Y:S02]  /*2c70*/  IADD3 R16, PT, PT, R10, R9, R16 ;  /* 0x000000090a107210 */ /* 0x010fe40007ffe010 */
        /* <DEDUP_REMOVED lines=70> */
.L_x_110:
[----:B0-2---:R-:W-:Y:S02]  /*30e0*/  IADD3 R16, PT, PT, R6, R5, R4 ;  /* 0x0000000506107210 */ /* 0x005fe40007ffe004 */
[----:B------:R-:W-:Y:S02]  /*30f0*/  ISETP.GT.AND P0, PT, R38, RZ, PT ;  /* 0x000000ff2600720c */ /* 0x000fe40003f04270 */
[----:B---3--:R-:W-:Y:S02]  /*3100*/  IADD3 R16, PT, PT, R8, R7, R16 ;  /* 0x0000000708107210 */ /* 0x008fe40007ffe010 */
[----:B------:R-:W-:Y:S02]  /*3110*/  ISETP.NE.AND P1, PT, R38, 0x1f, PT ;  /* 0x0000001f2600780c */ /* 0x000fe40003f25270 */
        /* <DEDUP_REMOVED lines=88> */
.L_x_157:
[----:B------:R-:W-:Y:S05]  /*36a0*/  @!P0 BRA `(.L_x_114) ;  /* 0x0000000000748947 */ /* 0x000fea0003800000 */
[----:B------:R-:W-:-:S07]  /*36b0*/  IMAD.MOV.U32 R20, RZ, RZ, 0x3b8 ;  /* 0x000003b8ff147424 */ /* 0x000fce00078e00ff */
.L_x_116:
        /* <DEDUP_REMOVED lines=27> */
.L_x_160:
[----:B------:R-:W-:Y:S05]  /*3870*/  @P0 BRA `(.L_x_116) ;  /* 0xfffffffc00900947 */ /* 0x000fea000383ffff */
.L_x_114:
        /* <DEDUP_REMOVED lines=23> */
[----:B------:R-:W-:-:S03]  /*39f0*/  ISETP.GT.AND P0, PT, R16, R47, PT ;  /* 0x0000002f1000720c */ /* 0x000fc60003f04270 */
[----:B------:R-:W-:-:S05]  /*3a00*/  IMAD.IADD R50, R46, 0x1, R17 ;  /* 0x000000012e327824 */ /* 0x000fca00078e0211 */
[----:B------:R-:W0:Y:S02]  /*3a10*/  SHFL.DOWN PT, R22, R50, 0x8, R47 ;  /* 0x0900000032167989 */ /* 0x000e2400000e002f */
[----:B0-----:R-:W-:Y:S02]  /*3a20*/  SEL R17, R22, RZ, !P0 ;  /* 0x000000ff16117207 */ /* 0x001fe40004000000 */
[----:B------:R-:W-:Y:S01]  /*3a30*/  ISETP.NE.AND P0, PT, R18, 0x65, PT ;  /* 0x000000651200780c */ /* 0x000fe20003f05270 */
[----:B------:R-:W-:Y:S02]  /*3a40*/  VIADD R18, R38, 0x10 ;  /* 0x0000001026127836 */ /* 0x000fe40000000000 */
[----:B------:R-:W-:Y:S02]  /*3a50*/  IMAD.IADD R48, R50, 0x1, R17 ;  /* 0x0000000132307824 */ /* 0x000fe400078e0211 */
[----:B------:R-:W0:Y:S01]  /*3a60*/  LDC.64 R16, c[0x0][0x398] ;  /* 0x0000e600ff107b82 */ /* 0x000e220000000a00 */
[----:B------:R-:W-:-:S02]  /*3a70*/  ISETP.GT.AND P2, PT, R18, R47, PT ;  /* 0x0000002f1200720c */ /* 0x000fc40003f44270 */
[----:B------:R-:W1:Y:S05]  /*3a80*/  SHFL.DOWN PT, R22, R48, 0x10, R47 ;  /* 0x0a00000030167989 */ /* 0x000e6a00000e002f */
[----:B------:R-:W-:Y:S02]  /*3a90*/  VOTE.ALL P0, P0 ;  /* 0x0000000000ff7806 */ /* 0x000fe40000000000 */
[----:B0-----:R-:W-:Y:S02]  /*3aa0*/  IADD3 R44, P3, PT, R16, 0x100, RZ ;  /* 0x00000100102c7810 */ /* 0x001fe40007f7e0ff */
[----:B-1----:R-:W-:-:S03]  /*3ab0*/  SEL R19, R22, RZ, !P2 ;  /* 0x000000ff16137207 */ /* 0x002fc60005000000 */
[----:B------:R-:W-:Y:S02]  /*3ac0*/  IMAD.X R45, RZ, RZ, R17, P3 ;  /* 0x000000ffff2d7224 */ /* 0x000fe400018e0611 */
[----:B------:R-:W-:-:S07]  /*3ad0*/  IMAD.IADD R46, R48, 0x1, R19 ;  /* 0x00000001302e7824 */ /* 0x000fce00078e0213 */
.L_x_169:
[----:B------:R-:W-:Y:S05]  /*3ae0*/  @!P0 BRA `(.L_x_118) ;  /* 0x00000004002c8947 */ /* 0x000fea0003800000 */
[----:B------:R-:W-:-:S07]  /*3af0*/  IMAD.MOV.U32 R47, RZ, RZ, 0x3b8 ;  /* 0x000003b8ff2f7424 */ /* 0x000fce00078e00ff */
.L_x_124:
        /* <DEDUP_REMOVED lines=8> */
.L_x_172:
[----:B------:R-:W-:Y:S05]  /*3b80*/  @!P0 BRA `(.L_x_120) ;  /* 0x0000000000748947 */ /* 0x000fea0003800000 */
[----:B------:R-:W-:-:S07]  /*3b90*/  IMAD.MOV.U32 R20, RZ, RZ, R47 ;  /* 0x000000ffff147224 */ /* 0x000fce00078e002f */
.L_x_122:
        /* <DEDUP_REMOVED lines=27> */
.L_x_175:
[----:B------:R-:W-:Y:S05]  /*3d50*/  @P0 BRA `(.L_x_122) ;  /* 0xfffffffc00900947 */ /* 0x000fea000383ffff */
.L_x_120:
[----:B------:R-:W-:Y:S01]  /*3d60*/  UMOV UR5, 0xffffffff ;  /* 0xffffffff00057882 */ /* 0x000fe20000000000 */
[----:B------:R-:W-:Y:S02]  /*3d70*/  ISETP.NE.AND P0, PT, R18, 0x65, PT ;  /* 0x000000651200780c */ /* 0x000fe40003f05270 */
[----:B------:R-:W-:Y:S11]  /*3d80*/  BRA.DIV UR5, `(.L_x_123) ;  /* 0x0000001e051c7947 */ /* 0x000ff6000b800000 */
[----:B------:R-:W-:Y:S01]  /*3d90*/  VOTE.ANY R21, PT, !P0 ;  /* 0x0000000000157806 */ /* 0x000fe200040e0100 */
[----:B------:R-:W-:Y:S02]  /*3da0*/  VIADD R20, R38, 0x2 ;  /* 0x0000000226147836 */ /* 0x000fe40000000000 */
[----:B------:R-:W-:Y:S01]  /*3db0*/  VIADD R43, R43, 0xffffffe0 ;  /* 0xffffffe02b2b7836 */ /* 0x000fe20000000000 */
[----:B------:R-:W-:-:S05]  /*3dc0*/  LOP3.LUT R21, R21, 0x80000000, R26, 0xec, !PT ;  /* 0x8000000015157812 */ /* 0x000fca00078eec1a */
        /* <DEDUP_REMOVED lines=28> */
.L_x_184:
[----:B------:R-:W-:Y:S05]  /*3f90*/  @P0 BRA `(.L_x_124) ;  /* 0xfffffff800d80947 */ /* 0x000fea000383ffff */
.L_x_118:
        /* <DEDUP_REMOVED lines=15> */
.L_x_112:
[----:B------:R-:W-:Y:S05]  /*4090*/  WARPSYNC.ALL ;  /* 0x0000000000007948 */ /* 0x000fea0003800000 */
[----:B------:R-:W0:Y:S08]  /*40a0*/  S2UR UR5, SR_CgaCtaId ;  /* 0x00000000000579c3 */ /* 0x000e300000008800 */
[----:B------:R-:W-:Y:S01]  /*40b0*/  BAR.SYNC.DEFER_BLOCKING 0x0 ;  /* 0x0000000000007b1d */ /* 0x000fe20000010000 */
[----:B------:R-:W-:-:S05]  /*40c0*/  ISETP.NE.AND P0, PT, R2, RZ, PT ;  /* 0x000000ff0200720c */ /* 0x000fca0003f05270 */
[----:B------:R-:W-:Y:S02]  /*40d0*/  UMOV UR4, 0x400 ;  /* 0x0000040000047882 */ /* 0x000fe40000000000 */
[----:B0-----:R-:W-:-:S09]  /*40e0*/  ULEA UR4, UR5, UR4, 0x18 ;  /* 0x0000000405047291 */ /* 0x001fd2000f8ec0ff */
[----:B-1----:R-:W0:Y:S02]  /*40f0*/  LDS R16, [UR4+0x4c] ;  /* 0x00004c04ff107984 */ /* 0x002e240008000800 */
[----:B0-----:R-:W-:-:S05]  /*4100*/  SEL R16, R16, RZ, P0 ;  /* 0x000000ff10107207 */ /* 0x001fca0000000000 */
[----:B------:R-:W-:-:S07]  /*4110*/  IMAD.IADD R17, R16, 0x1, R17 ;  /* 0x0000000110117824 */ /* 0x000fce00078e0211 */
.L_x_111:
[----:B------:R-:W-:Y:S01]  /*4120*/  IMAD.IADD R4, R4, 0x1, R17 ;  /* 0x0000000104047824 */ /* 0x000fe200078e0211 */
[----:B------:R-:W-:Y:S01]  /*4130*/  BAR.SYNC.DEFER_BLOCKING 0x0 ;  /* 0x0000000000007b1d */ /* 0x000fe20000010000 */
[----:B------:R-:W-:Y:S02]  /*4140*/  ISETP.NE.AND P0, PT, R2, RZ, PT ;  /* 0x000000ff0200720c */ /* 0x000fe40003f05270 */
[----:B------:R-:W-:-:S05]  /*4150*/  IMAD.IADD R5, R5, 0x1, R4 ;  /* 0x0000000105057824 */ /* 0x000fca00078e0204 */
[----:B------:R-:W0:Y:S01]  /*4160*/  S2UR UR5, SR_CTAID.X ;  /* 0x00000000000579c3 */ /* 0x000e220000002500 */
[----:B------:R-:W-:Y:S01]  /*4170*/  IMAD.IADD R6, R6, 0x1, R5 ;  /* 0x0000000106067824 */ /* 0x000fe200078e0205 */
[----:B------:R-:W1:Y:S03]  /*4180*/  LDCU.64 UR6, c[0x0][0x390] ;  /* 0x00007200ff0677ac */ /* 0x000e660008000a00 */
[----:B------:R-:W-:-:S04]  /*4190*/  IMAD.IADD R7, R7, 0x1, R6 ;  /* 0x0000000107077824 */ /* 0x000fc800078e0206 */
[----:B------:R-:W-:-:S04]  /*41a0*/  IMAD.IADD R8, R8, 0x1, R7 ;  /* 0x0000000108087824 */ /* 0x000fc800078e0207 */
[----:B------:R-:W-:-:S04]  /*41b0*/  IMAD.IADD R9, R9, 0x1, R8 ;  /* 0x0000000109097824 */ /* 0x000fc800078e0208 */
[----:B------:R-:W-:Y:S01]  /*41c0*/  IMAD.IADD R10, R10, 0x1, R9 ;  /* 0x000000010a0a7824 */ /* 0x000fe200078e0209 */
[----:B------:R2:W-:Y:S03]  /*41d0*/  STS.64 [R40], R4 ;  /* 0x0000000428007388 */ /* 0x0005e60000000a00 */
[----:B------:R-:W-:Y:S01]  /*41e0*/  IMAD.IADD R11, R11, 0x1, R10 ;  /* 0x000000010b0b7824 */ /* 0x000fe200078e020a */
[----:B------:R-:W-:Y:S03]  /*41f0*/  STS.64 [R40+0x8], R6 ;  /* 0x0000080628007388 */ /* 0x000fe60000000a00 */
[----:B------:R-:W-:Y:S01]  /*4200*/  IMAD.IADD R12, R12, 0x1, R11 ;  /* 0x000000010c0c7824 */ /* 0x000fe200078e020b */
[----:B------:R3:W-:Y:S03]  /*4210*/  STS.64 [R40+0x10], R8 ;  /* 0x0000100828007388 */ /* 0x0007e60000000a00 */
[----:B------:R-:W-:Y:S01]  /*4220*/  IMAD.IADD R13, R13, 0x1, R12 ;  /* 0x000000010d0d7824 */ /* 0x000fe200078e020c */
[----:B------:R-:W-:Y:S01]  /*4230*/  STS.64 [R40+0x18], R10 ;  /* 0x0000180a28007388 */ /* 0x000fe20000000a00 */
[----:B--2---:R-:W0:Y:S02]  /*4240*/  LDC R4, c[0x0][0x3a0] ;  /* 0x0000e800ff047b82 */ /* 0x004e240000000800 */
[----:B------:R-:W-:Y:S01]  /*4250*/  IMAD.IADD R14, R14, 0x1, R13 ;  /* 0x000000010e0e7824 */ /* 0x000fe200078e020d */
[----:B------:R2:W-:Y:S03]  /*4260*/  STS.64 [R40+0x20], R12 ;  /* 0x0000200c28007388 */ /* 0x0005e60000000a00 */
[----:B------:R-:W-:Y:S01]  /*4270*/  IMAD.IADD R15, R15, 0x1, R14 ;  /* 0x000000010f0f7824 */ /* 0x000fe200078e020e */
[----:B------:R-:W4:Y:S03]  /*4280*/  S2R R5, SR_TID.X ;  /* 0x0000000000057919 */ /* 0x000f260000002100 */
[----:B------:R-:W-:Y:S01]  /*4290*/  IMAD.IADD R28, R28, 0x1, R15 ;  /* 0x000000011c1c7824 */ /* 0x000fe200078e020f */
[----:B------:R-:W-:Y:S03]  /*42a0*/  STS.64 [R40+0x28], R14 ;  /* 0x0000280e28007388 */ /* 0x000fe60000000a00 */
[----:B------:R-:W-:Y:S01]  /*42b0*/  IMAD.IADD R29, R29, 0x1, R28 ;  /* 0x000000011d1d7824 */ /* 0x000fe200078e021c */
[----:B---3--:R-:W3:Y:S03]  /*42c0*/  S2R R8, SR_TID.X ;  /* 0x0000000000087919 */ /* 0x008ee60000002100 */
[----:B------:R-:W-:Y:S01]  /*42d0*/  IMAD.IADD R30, R30, 0x1, R29 ;  /* 0x000000011e1e7824 */ /* 0x000fe200078e021d */
[----:B------:R-:W-:Y:S03]  /*42e0*/  STS.64 [R40+0x30], R28 ;  /* 0x0000301c28007388 */ /* 0x000fe60000000a00 */
[----:B------:R-:W-:-:S02]  /*42f0*/  IMAD.IADD R31, R31, 0x1, R30 ;  /* 0x000000011f1f7824 */ /* 0x000fc400078e021e */
[----:B0-----:R-:W-:Y:S02]  /*4300*/  VIADD R4, R4, UR5 ;  /* 0x0000000504047c36 */ /* 0x001fe40008000000 */
[----:B------:R-:W-:Y:S01]  /*4310*/  IMAD.IADD R32, R32, 0x1, R31 ;  /* 0x0000000120207824 */ /* 0x000fe200078e021f */
[----:B------:R-:W-:Y:S01]  /*4320*/  STS.64 [R40+0x38], R30 ;  /* 0x0000381e28007388 */ /* 0x000fe20000000a00 */
[----:B--2---:R-:W-:Y:S02]  /*4330*/  IMAD R12, R4, 0x2100, RZ ;  /* 0x00002100040c7824 */ /* 0x004fe400078e02ff */
[----:B------:R-:W-:-:S04]  /*4340*/  IMAD.IADD R33, R33, 0x1, R32 ;  /* 0x0000000121217824 */ /* 0x000fc800078e0220 */
[----:B------:R-:W-:Y:S01]  /*4350*/  IMAD.IADD R34, R34, 0x1, R33 ;  /* 0x0000000122227824 */ /* 0x000fe200078e0221 */
[----:B------:R-:W-:Y:S03]  /*4360*/  STS.64 [R40+0x40], R32 ;  /* 0x0000402028007388 */ /* 0x000fe60000000a00 */
[----:B------:R-:W-:Y:S01]  /*4370*/  IMAD.IADD R35, R35, 0x1, R34 ;  /* 0x0000000123237824 */ /* 0x000fe200078e0222 */
[C---:B----4-:R-:W-:Y:S02]  /*4380*/  LOP3.LUT R4, R5.reuse, 0x3e0, RZ, 0xc0, !PT ;  /* 0x000003e005047812 */ /* 0x050fe400078ec0ff */
[----:B------:R-:W-:Y:S01]  /*4390*/  LOP3.LUT R6, R5, 0x1f, RZ, 0xc0, !PT ;  /* 0x0000001f05067812 */ /* 0x000fe200078ec0ff */
[----:B------:R-:W-:Y:S01]  /*43a0*/  IMAD.IADD R36, R36, 0x1, R35 ;  /* 0x0000000124247824 */ /* 0x000fe200078e0223 */
[----:B------:R-:W-:Y:S03]  /*43b0*/  STS.64 [R40+0x48], R34 ;  /* 0x0000482228007388 */ /* 0x000fe60000000a00 */
[----:B------:R-:W-:Y:S01]  /*43c0*/  IMAD.IADD R37, R37, 0x1, R36 ;  /* 0x0000000125257824 */ /* 0x000fe200078e0224 */
[----:B---3--:R-:W-:Y:S01]  /*43d0*/  LOP3.LUT R10, R8, 0x1f, RZ, 0xc0, !PT ;  /* 0x0000001f080a7812 */ /* 0x008fe200078ec0ff */
[----:B------:R-:W-:-:S03]  /*43e0*/  IMAD R6, R4, 0x16, R6 ;  /* 0x0000001604067824 */ /* 0x000fc600078e0206 */
[----:B------:R-:W-:Y:S01]  /*43f0*/  STS.64 [R40+0x50], R36 ;  /* 0x0000502428007388 */ /* 0x000fe20000000a00 */
        /* <DEDUP_REMOVED lines=22> */
[----:B------:R0:W-:Y:S04]  /*4560*/  LDS R25, [R41+0xa80] ;  /* 0x000a800029197984 */ /* 0x0001e80000000800 */
[----:B------:R2:W-:Y:S01]  /*4570*/  @!P0 STS [UR4+0x8400], R0 ;  /* 0x00840000ff008988 */ /* 0x0005e20008000804 */
[----:B------:R-:W-:Y:S01]  /*4580*/  BAR.SYNC.DEFER_BLOCKING 0x0 ;  /* 0x0000000000007b1d */ /* 0x000fe20000010000 */
[----:B0-----:R-:W-:Y:S01]  /*4590*/  LOP3.LUT R41, R8, 0x3e0, RZ, 0xc0, !PT ;  /* 0x000003e008297812 */ /* 0x001fe200078ec0ff */
[----:B------:R-:W-:Y:S01]  /*45a0*/  VIADD R8, R6, 0x80 ;  /* 0x0000008006087836 */ /* 0x000fe20000000000 */
[----:B------:R-:W-:-:S03]  /*45b0*/  IADD3 R5, P0, PT, R12, R3, RZ ;  /* 0x000000030c057210 */ /* 0x000fc60007f1e0ff */
[----:B------:R-:W-:Y:S02]  /*45c0*/  IMAD R10, R41, 0x16, R10 ;  /* 0x00000016290a7824 */ /* 0x000fe400078e020a */
[----:B------:R-:W-:Y:S02]  /*45d0*/  VIADD R41, R6, 0x20 ;  /* 0x0000002006297836 */ /* 0x000fe40000000000 */
[----:B--2---:R-:W-:Y:S01]  /*45e0*/  IMAD.X R0, RZ, RZ, RZ, P0 ;  /* 0x000000ffff007224 */ /* 0x004fe200000e06ff */
[----:B-1----:R-:W-:-:S04]  /*45f0*/  LEA R4, P0, R5, UR6, 0x2 ;  /* 0x0000000605047c11 */ /* 0x002fc8000f8010ff */
[----:B------:R-:W-:Y:S01]  /*4600*/  LEA.HI.X R5, R5, UR7, R0, 0x2, P0 ;  /* 0x0000000705057c11 */ /* 0x000fe200080f1400 */
[----:B------:R-:W-:Y:S01]  /*4610*/  VIADD R0, R10, 0xe0 ;  /* 0x000000e00a007836 */ /* 0x000fe20000000000 */
[----:B------:R-:W0:Y:S02]  /*4620*/  LDS R2, [UR4+0x8400] ;  /* 0x00840004ff027984 */ /* 0x000e240008000800 */
[-C--:B0-----:R-:W-:Y:S01]  /*4630*/  ISETP.GE.AND P6, PT, R3, R2.reuse, PT ;  /* 0x000000020300720c */ /* 0x081fe20003fc6270 */
[C---:B------:R-:W-:Y:S01]  /*4640*/  VIADD R3, R6.reuse, 0xa0 ;  /* 0x000000a006037836 */ /* 0x040fe20000000000 */
[-C--:B------:R-:W-:Y:S01]  /*4650*/  ISETP.GE.AND P5, PT, R41, R2.reuse, PT ;  /* 0x000000022900720c */ /* 0x080fe20003fa6270 */
[----:B------:R-:W-:Y:S01]  /*4660*/  VIADD R41, R6, 0xc0 ;  /* 0x000000c006297836 */ /* 0x000fe20000000000 */
[-C--:B------:R-:W-:Y:S01]  /*4670*/  ISETP.GE.AND P0, PT, R8, R2.reuse, PT ;  /* 0x000000020800720c */ /* 0x080fe20003f06270 */
[----:B------:R-:W-:Y:S01]  /*4680*/  VIADD R8, R10, 0x40 ;  /* 0x000000400a087836 */ /* 0x000fe20000000000 */
[-C--:B------:R-:W-:Y:S01]  /*4690*/  ISETP.GE.AND P4, PT, R3, R2.reuse, PT ;  /* 0x000000020300720c */ /* 0x080fe20003f86270 */
[C---:B------:R-:W-:Y:S01]  /*46a0*/  VIADD R3, R6.reuse, 0x100 ;  /* 0x0000010006037836 */ /* 0x040fe20000000000 */
[-C--:B------:R-:W-:Y:S01]  /*46b0*/  ISETP.GE.AND P2, PT, R41, R2.reuse, PT ;  /* 0x000000022900720c */ /* 0x080fe20003f46270 */
[----:B------:R-:W-:Y:S01]  /*46c0*/  VIADD R41, R6, 0x120 ;  /* 0x0000012006297836 */ /* 0x000fe20000000000 */
[----:B------:R-:W-:-:S02]  /*46d0*/  ISETP.GE.AND P3, PT, R8, R2, PT ;  /* 0x000000020800720c */ /* 0x000fc40003f66270 */
[-C--:B------:R-:W-:Y:S01]  /*46e0*/  ISETP.GE.AND P1, PT, R0, R2.reuse, PT ;  /* 0x000000020000720c */ /* 0x080fe20003f26270 */
[----:B------:R-:W-:Y:S01]  /*46f0*/  @!P6 STG.E desc[UR8][R4.64], R45 ;  /* 0x0000002d0400e986 */ /* 0x000fe2000c101908 */
[-C--:B------:R-:W-:Y:S01]  /*4700*/  ISETP.GE.AND P6, PT, R3, R2.reuse, PT ;  /* 0x000000020300720c */ /* 0x080fe20003fc6270 */
[----:B------:R-:W-:Y:S02]  /*4710*/  VIADD R3, R6, 0x140 ;  /* 0x0000014006037836 */ /* 0x000fe40000000000 */
[----:B------:R-:W-:Y:S01]  /*4720*/  @!P5 STG.E desc[UR8][R4.64+0x80], R47 ;  /* 0x0000802f0400d986 */ /* 0x000fe2000c101908 */
[-C--:B------:R-:W-:Y:S01]  /*4730*/  ISETP.GE.AND P5, PT, R41, R2.reuse, PT ;  /* 0x000000022900720c */ /* 0x080fe20003fa6270 */
[C---:B------:R-:W-:Y:S02]  /*4740*/  VIADD R41, R10.reuse, 0x160 ;  /* 0x000001600a297836 */ /* 0x040fe40000000000 */
[----:B------:R-:W-:Y:S01]  /*4750*/  @!P0 STG.E desc[UR8][R4.64+0x200], R49 ;  /* 0x0002003104008986 */ /* 0x000fe2000c101908 */
[----:B------:R-:W-:Y:S01]  /*4760*/  ISETP.GE.AND P0, PT, R3, R2, PT ;  /* 0x000000020300720c */ /* 0x000fe20003f06270 */
[----:B------:R-:W-:-:S02]  /*4770*/  VIADD R3, R10, 0x180 ;  /* 0x000001800a037836 */ /* 0x000fc40000000000 */
[----:B------:R-:W-:Y:S01]  /*4780*/  @!P4 STG.E desc[UR8][R4.64+0x280], R51 ;  /* 0x000280330400c986 */ /* 0x000fe2000c101908 */
[-C--:B------:R-:W-:Y:S01]  /*4790*/  ISETP.GE.AND P4, PT, R41, R2.reuse, PT ;  /* 0x000000022900720c */ /* 0x080fe20003f86270 */
[----:B------:R-:W-:Y:S02]  /*47a0*/  VIADD R41, R10, 0x60 ;  /* 0x000000600a297836 */ /* 0x000fe40000000000 */
[----:B------:R-:W-:Y:S01]  /*47b0*/  @!P2 STG.E desc[UR8][R4.64+0x300], R53 ;  /* 0x000300350400a986 */ /* 0x000fe2000c101908 */
[-C--:B------:R-:W-:Y:S01]  /*47c0*/  ISETP.GE.AND P2, PT, R3, R2.reuse, PT ;  /* 0x000000020300720c */ /* 0x080fe20003f46270 */
[----:B------:R-:W-:Y:S02]  /*47d0*/  VIADD R3, R6, 0x1a0 ;  /* 0x000001a006037836 */ /* 0x000fe40000000000 */
[----:B------:R0:W-:Y:S01]  /*47e0*/  @!P3 STG.E desc[UR8][R4.64+0x100], R43 ;  /* 0x0001002b0400b986 */ /* 0x0001e2000c101908 */
[----:B------:R-:W-:Y:S01]  /*47f0*/  ISETP.GE.AND P3, PT, R41, R2, PT ;  /* 0x000000022900720c */ /* 0x000fe20003f66270 */
[----:B------:R-:W-:-:S02]  /*4800*/  VIADD R41, R10, 0x1c0 ;  /* 0x000001c00a297836 */ /* 0x000fc40000000000 */
[----:B------:R-:W-:Y:S01]  /*4810*/  @!P1 STG.E desc[UR8][R4.64+0x380], R37 ;  /* 0x0003802504009986 */ /* 0x000fe2000c101908 */
[-C--:B------:R-:W-:Y:S01]  /*4820*/  ISETP.GE.AND P1, PT, R3, R2.reuse, PT ;  /* 0x000000020300720c */ /* 0x080fe20003f26270 */
[C---:B------:R-:W-:Y:S02]  /*4830*/  VIADD R3, R6.reuse, 0x1e0 ;  /* 0x000001e006037836 */ /* 0x040fe40000000000 */
[----:B------:R1:W-:Y:S01]  /*4840*/  @!P6 STG.E desc[UR8][R4.64+0x400], R35 ;  /* 0x000400230400e986 */ /* 0x0003e2000c101908 */
[-C--:B------:R-:W-:Y:S01]  /*4850*/  ISETP.GE.AND P6, PT, R41, R2.reuse, PT ;  /* 0x000000022900720c */ /* 0x080fe20003fc6270 */
[C---:B------:R-:W-:Y:S02]  /*4860*/  VIADD R41, R6.reuse, 0x200 ;  /* 0x0000020006297836 */ /* 0x040fe40000000000 */
[----:B------:R2:W-:Y:S01]  /*4870*/  @!P5 STG.E desc[UR8][R4.64+0x480], R33 ;  /* 0x000480210400d986 */ /* 0x0005e2000c101908 */
[----:B------:R-:W-:Y:S01]  /*4880*/  ISETP.GE.AND P5, PT, R3, R2, PT ;  /* 0x000000020300720c */ /* 0x000fe20003fa6270 */
[----:B------:R-:W-:-:S02]  /*4890*/  VIADD R3, R6, 0x240 ;  /* 0x0000024006037836 */ /* 0x000fc40000000000 */
[----:B------:R2:W-:Y:S01]  /*48a0*/  @!P3 STG.E desc[UR8][R4.64+0x180], R27 ;  /* 0x0001801b0400b986 */ /* 0x0005e2000c101908 */
[C---:B0-----:R-:W-:Y:S02]  /*48b0*/  VIADD R43, R10.reuse, 0x220 ;  /* 0x000002200a2b7836 */ /* 0x041fe40000000000 */
[-C--:B------:R-:W-:Y:S01]  /*48c0*/  ISETP.GE.AND P3, PT, R3, R2.reuse, PT ;  /* 0x000000020300720c */ /* 0x080fe20003f66270 */
[----:B-1----:R-:W-:Y:S01]  /*48d0*/  VIADD R35, R10, 0x260 ;  /* 0x000002600a237836 */ /* 0x002fe20000000000 */
[----:B------:R2:W-:Y:S01]  /*48e0*/  @!P0 STG.E desc[UR8][R4.64+0x500], R31 ;  /* 0x0005001f04008986 */ /* 0x0005e2000c101908 */
[----:B------:R-:W-:Y:S01]  /*48f0*/  VIADD R3, R6, 0x280 ;  /* 0x0000028006037836 */ /* 0x000fe20000000000 */
[-C--:B------:R-:W-:Y:S02]  /*4900*/  ISETP.GE.AND P0, PT, R41, R2.reuse, PT ;  /* 0x000000022900720c */ /* 0x080fe40003f06270 */
        /* <DEDUP_REMOVED lines=17> */
.L_x_98:
[----:B------:R-:W-:Y:S01]  /*4a20*/  BSSY B1, `(.L_x_125) ;  /* 0x0000006000017945 */ /* 0x000fe20003800000 */
[----:B------:R-:W-:Y:S01]  /*4a30*/  PLOP3.LUT P0, PT, P0, PT, PT, 0x8, 0x80 ;  /* 0x000000000080781c */ /* 0x000fe2000070e170 */
[----:B------:R-:W-:-:S12]  /*4a40*/  IMAD.MOV.U32 R21, RZ, RZ, -0x1 ;  /* 0xffffffffff157424 */ /* 0x000fd800078e00ff */
[----:B------:R-:W-:Y:S05]  /*4a50*/  WARPSYNC.COLLECTIVE R21, `(.L_x_126) ;  /* 0x0000000015087348 */ /* 0x000fea0003c00000 */
[----:B------:R-:W-:Y:S01]  /*4a60*/  VOTE.ANY P0, P0 ;  /* 0x0000000000ff7806 */ /* 0x000fe20000000100 */
[----:B------:R-:W-:-:S12]  /*4a70*/  ENDCOLLECTIVE ;  /* 0x000000000000791b */ /* 0x000fd80003800000 */
.L_x_126:
[----:B------:R-:W-:Y:S05]  /*4a80*/  BSYNC B1 ;  /* 0x0000000000017941 */ /* 0x000fea0003800000 */
.L_x_125:
[----:B------:R-:W-:Y:S05]  /*4a90*/  BRA `(.L_x_127) ;  /* 0xffffffc400c87947 */ /* 0x000fea000383ffff */
.L_x_100:
[----:B------:R-:W-:Y:S01]  /*4aa0*/  BSSY B1, `(.L_x_128) ;  /* 0x0000006000017945 */ /* 0x000fe20003800000 */
[----:B------:R-:W-:Y:S01]  /*4ab0*/  PLOP3.LUT P0, PT, P0, PT, PT, 0x8, 0x80 ;  /* 0x000000000080781c */ /* 0x000fe2000070e170 */
[----:B------:R-:W-:-:S12]  /*4ac0*/  IMAD.MOV.U32 R21, RZ, RZ, -0x1 ;  /* 0xffffffffff157424 */ /* 0x000fd800078e00ff */
[----:B------:R-:W-:Y:S05]  /*4ad0*/  WARPSYNC.COLLECTIVE R21, `(.L_x_129) ;  /* 0x0000000015087348 */ /* 0x000fea0003c00000 */
[----:B------:R-:W-:Y:S01]  /*4ae0*/  VOTE.ANY P0, P0 ;  /* 0x0000000000ff7806 */ /* 0x000fe20000000100 */
[----:B------:R-:W-:-:S12]  /*4af0*/  ENDCOLLECTIVE ;  /* 0x000000000000791b */ /* 0x000fd80003800000 */
.L_x_129:
[----:B------:R-:W-:Y:S05]  /*4b00*/  BSYNC B1 ;  /* 0x0000000000017941 */ /* 0x000fea0003800000 */
.L_x_128:
[----:B------:R-:W-:Y:S05]  /*4b10*/  BRA `(.L_x_130) ;  /* 0xffffffc8001c7947 */ /* 0x000fea000383ffff */
.L_x_102:
[----:B------:R-:W0:Y:S01]  /*4b20*/  S2R R25, SR_GEMASK ;  /* 0x0000000000197919 */ /* 0x000e220000003c00 */
[----:B------:R-:W-:Y:S01]  /*4b30*/  BSSY B1, `(.L_x_131) ;  /* 0x0000006000017945 */ /* 0x000fe20003800000 */
[----:B------:R-:W-:Y:S01]  /*4b40*/  PLOP3.LUT P0, PT, P0, PT, PT, 0x8, 0x80 ;  /* 0x000000000080781c */ /* 0x000fe2000070e170 */
[----:B------:R-:W-:-:S12]  /*4b50*/  IMAD.MOV.U32 R21, RZ, RZ, -0x1 ;  /* 0xffffffffff157424 */ /* 0x000fd800078e00ff */
[----:B0-----:R-:W-:Y:S05]  /*4b60*/  WARPSYNC.COLLECTIVE R21, `(.L_x_132) ;  /* 0x0000000015087348 */ /* 0x001fea0003c00000 */
[----:B------:R-:W-:Y:S01]  /*4b70*/  VOTE.ANY R21, PT, P0 ;  /* 0x0000000000157806 */ /* 0x000fe200000e0100 */
[----:B0-----:R-:W-:Y:S06]  /*4b80*/  ENDCOLLECTIVE ;  /* 0x000000000000791b */ /* 0x001fec0003800000 */
.L_x_132:
[----:B------:R-:W-:Y:S05]  /*4b90*/  BSYNC B1 ;  /* 0x0000000000017941 */ /* 0x000fea0003800000 */
.L_x_131:
[----:B------:R-:W-:Y:S01]  /*4ba0*/  LOP3.LUT R21, R21, 0x80000000, R25, 0xec, !PT ;  /* 0x8000000015157812 */ /* 0x000fe200078eec19 */
[----:B------:R-:W-:Y:S02]  /*4bb0*/  IMAD.MOV.U32 R20, RZ, RZ, R29 ;  /* 0x000000ffff147224 */ /* 0x000fe400078e001d */
[----:B------:R-:W-:Y:S02]  /*4bc0*/  VIADD R41, R39, 0x2 ;  /* 0x0000000227297836 */ /* 0x000fe40000000000 */
[----:B------:R-:W-:Y:S02]  /*4bd0*/  VIADD R16, R21, 0xffffffff ;  /* 0xffffffff15107836 */ /* 0x000fe40000000000 */
[C---:B------:R-:W-:Y:S02]  /*4be0*/  VIADD R40, R39.reuse, 0x4 ;  /* 0x0000000427287836 */ /* 0x040fe40000000000 */
[----:B------:R-:W-:Y:S01]  /*4bf0*/  VIADD R30, R39, 0x8 ;  /* 0x00000008271e7836 */ /* 0x000fe20000000000 */
[----:B------:R-:W-:Y:S01]  /*4c00*/  LOP3.LUT R48, R21, R16, RZ, 0xc, !PT ;  /* 0x0000001015307212 */ /* 0x000fe200078e0cff */
[----:B------:R-:W-:-:S02]  /*4c10*/  IMAD.MOV.U32 R16, RZ, RZ, 0x1 ;  /* 0x00000001ff107424 */ /* 0x000fc400078e00ff */
[----:B------:R-:W-:-:S03]  /*4c20*/  IMAD.MOV.U32 R21, RZ, RZ, -0x1 ;  /* 0xffffffffff157424 */ /* 0x000fc600078e00ff */
[----:B------:R-:W0:Y:S02]  /*4c30*/  POPC R48, R48 ;  /* 0x0000003000307309 */ /* 0x000e240000000000 */
[----:B0-----:R-:W-:Y:S01]  /*4c40*/  IMAD.MOV.U32 R17, RZ, RZ, R48 ;  /* 0x000000ffff117224 */ /* 0x001fe200078e0030 */
[----:B------:R-:W-:-:S13]  /*4c50*/  ISETP.GE.AND P0, PT, R39, R48, PT ;  /* 0x000000302700720c */ /* 0x000fda0003f06270 */
[----:B------:R-:W-:Y:S05]  /*4c60*/  WARPSYNC.COLLECTIVE R21, `(.L_x_133) ;  /* 0x0000000015087348 */ /* 0x000fea0003c00000 */
[----:B------:R0:W1:Y:S02]  /*4c70*/  SHFL.DOWN P3, R22, R20, R16, R17 ;  /* 0x0800001014167389 */ /* 0x0000640000060011 */
[----:B01----:R-:W-:Y:S05]  /*4c80*/  ENDCOLLECTIVE ;  /* 0x000000000000791b */ /* 0x003fea0003800000 */
.L_x_133:
        /* <DEDUP_REMOVED lines=8> */
.L_x_134:
[----:B------:R-:W-:Y:S01]  /*4d10*/  IMAD.MOV.U32 R16, RZ, RZ, 0x4 ;  /* 0x00000004ff107424 */ /* 0x000fe200078e00ff */
[----:B------:R-:W-:Y:S02]  /*4d20*/  SEL R22, R22, RZ, !P0 ;  /* 0x000000ff16167207 */ /* 0x000fe40004000000 */
[----:B------:R-:W-:-:S03]  /*4d30*/  ISETP.GT.AND P0, PT, R40, R48, PT ;  /* 0x000000302800720c */ /* 0x000fc60003f04270 */
[----:B------:R-:W-:Y:S02]  /*4d40*/  IMAD.IADD R45, R43, 0x1, R22 ;  /* 0x000000012b2d7824 */ /* 0x000fe400078e0216 */
[----:B------:R-:W-:Y:S02]  /*4d50*/  VIADD R43, R39, 0x10 ;  /* 0x00000010272b7836 */ /* 0x000fe40000000000 */
[----:B------:R-:W-:-:S03]  /*4d60*/  IMAD.MOV.U32 R20, RZ, RZ, R45 ;  /* 0x000000ffff147224 */ /* 0x000fc600078e002d */
[----:B------:R-:W-:-:S13]  /*4d70*/  ISETP.GT.AND P2, PT, R43, R48, PT ;  /* 0x000000302b00720c */ /* 0x000fda0003f44270 */
[----:B------:R-:W-:Y:S05]  /*4d80*/  WARPSYNC.COLLECTIVE R21, `(.L_x_135) ;  /* 0x0000000015087348 */ /* 0x000fea0003c00000 */
[----:B------:R0:W1:Y:S02]  /*4d90*/  SHFL.DOWN P3, R22, R20, R16, R17 ;  /* 0x0800001014167389 */ /* 0x0000640000060011 */
[----:B01----:R-:W-:Y:S05]  /*4da0*/  ENDCOLLECTIVE ;  /* 0x000000000000791b */ /* 0x003fea0003800000 */
.L_x_135:
        /* <DEDUP_REMOVED lines=8> */
.L_x_136:
[----:B------:R-:W-:Y:S01]  /*4e30*/  IMAD.MOV.U32 R16, RZ, RZ, 0x10 ;  /* 0x00000010ff107424 */ /* 0x000fe200078e00ff */
[----:B------:R-:W-:Y:S02]  /*4e40*/  SEL R22, R22, RZ, !P0 ;  /* 0x000000ff16167207 */ /* 0x000fe40004000000 */
[----:B------:R-:W-:-:S03]  /*4e50*/  ISETP.NE.AND P0, PT, R28, 0x65, PT ;  /* 0x000000651c00780c */ /* 0x000fc60003f05270 */
[----:B------:R-:W-:Y:S02]  /*4e60*/  IMAD.IADD R47, R29, 0x1, R22 ;  /* 0x000000011d2f7824 */ /* 0x000fe400078e0216 */
[----:B------:R-:W0:Y:S02]  /*4e70*/  LDC.64 R28, c[0x0][0x398] ;  /* 0x0000e600ff1c7b82 */ /* 0x000e240000000a00 */
[----:B------:R-:W-:-:S07]  /*4e80*/  IMAD.MOV.U32 R20, RZ, RZ, R47 ;  /* 0x000000ffff147224 */ /* 0x000fce00078e002f */
[----:B0-----:R-:W-:Y:S05]  /*4e90*/  WARPSYNC.COLLECTIVE R21, `(.L_x_137) ;  /* 0x0000000015087348 */ /* 0x001fea0003c00000 */
[----:B------:R1:W2:Y:S02]  /*4ea0*/  SHFL.DOWN P3, R22, R20, R16, R17 ;  /* 0x0800001014167389 */ /* 0x0002a40000060011 */
[----:B012---:R-:W-:Y:S05]  /*4eb0*/  ENDCOLLECTIVE ;  /* 0x000000000000791b */ /* 0x007fea0003800000 */
.L_x_137:
[----:B------:R-:W-:Y:S05]  /*4ec0*/  WARPSYNC.COLLECTIVE R21, `(.L_x_138) ;  /* 0x0000000015087348 */ /* 0x000fea0003c00000 */
[----:B------:R-:W-:Y:S01]  /*4ed0*/  VOTE.ALL P0, P0 ;  /* 0x0000000000ff7806 */ /* 0x000fe20000000000 */
[----:B------:R-:W-:-:S12]  /*4ee0*/  ENDCOLLECTIVE ;  /* 0x000000000000791b */ /* 0x000fd80003800000 */
.L_x_138:
[----:B------:R-:W-:Y:S02]  /*4ef0*/  IADD3 R44, P3, PT, R28, 0x100, RZ ;  /* 0x000001001c2c7810 */ /* 0x000fe40007f7e0ff */
[----:B------:R-:W-:-:S03]  /*4f00*/  SEL R22, R22, RZ, !P2 ;  /* 0x000000ff16167207 */ /* 0x000fc60005000000 */
[----:B------:R-:W-:Y:S02]  /*4f10*/  IMAD.X R45, RZ, RZ, R29, P3 ;  /* 0x000000ffff2d7224 */ /* 0x000fe400018e061d */
[----:B------:R-:W-:Y:S01]  /*4f20*/  IMAD.IADD R46, R47, 0x1, R22 ;  /* 0x000000012f2e7824 */ /* 0x000fe200078e0216 */
[----:B------:R-:W-:Y:S06]  /*4f30*/  BRA `(.L_x_139) ;  /* 0xffffffc400b07947 */ /* 0x000fec000383ffff */
.L_x_104:
[----:B------:R-:W-:Y:S01]  /*4f40*/  BSSY B1, `(.L_x_140) ;  /* 0x0000006000017945 */ /* 0x000fe20003800000 */
[----:B------:R-:W-:Y:S01]  /*4f50*/  PLOP3.LUT P0, PT, P0, PT, PT, 0x8, 0x80 ;  /* 0x000000000080781c */ /* 0x000fe2000070e170 */
[----:B------:R-:W-:-:S12]  /*4f60*/  IMAD.MOV.U32 R21, RZ, RZ, -0x1 ;  /* 0xffffffffff157424 */ /* 0x000fd800078e00ff */
[----:B------:R-:W-:Y:S05]  /*4f70*/  WARPSYNC.COLLECTIVE R21, `(.L_x_141) ;  /* 0x0000000015087348 */ /* 0x000fea0003c00000 */
[----:B------:R-:W-:Y:S01]  /*4f80*/  VOTE.ANY P0, P0 ;  /* 0x0000000000ff7806 */ /* 0x000fe20000000100 */
[----:B------:R-:W-:-:S12]  /*4f90*/  ENDCOLLECTIVE ;  /* 0x000000000000791b */ /* 0x000fd80003800000 */
.L_x_141:
[----:B------:R-:W-:Y:S05]  /*4fa0*/  BSYNC B1 ;  /* 0x0000000000017941 */ /* 0x000fea0003800000 */
.L_x_140:
[----:B------:R-:W-:Y:S05]  /*4fb0*/  BRA `(.L_x_142) ;  /* 0xffffffc400b87947 */ /* 0x000fea000383ffff */
.L_x_106:
[----:B------:R-:W-:Y:S01]  /*4fc0*/  BSSY B1, `(.L_x_143) ;  /* 0x0000006000017945 */ /* 0x000fe20003800000 */
[----:B------:R-:W-:Y:S01]  /*4fd0*/  PLOP3.LUT P0, PT, P0, PT, PT, 0x8, 0x80 ;  /* 0x000000000080781c */ /* 0x000fe2000070e170 */
[----:B------:R-:W-:-:S12]  /*4fe0*/  IMAD.MOV.U32 R21, RZ, RZ, -0x1 ;  /* 0xffffffffff157424 */ /* 0x000fd800078e00ff */
[----:B------:R-:W-:Y:S05]  /*4ff0*/  WARPSYNC.COLLECTIVE R21, `(.L_x_144) ;  /* 0x0000000015087348 */ /* 0x000fea0003c00000 */
[----:B------:R-:W-:Y:S01]  /*5000*/  VOTE.ANY P0, P0 ;  /* 0x0000000000ff7806 */ /* 0x000fe20000000100 */
[----:B------:R-:W-:-:S12]  /*5010*/  ENDCOLLECTIVE ;  /* 0x000000000000791b */ /* 0x000fd80003800000 */
.L_x_144:
[----:B------:R-:W-:Y:S05]  /*5020*/  BSYNC B1 ;  /* 0x0000000000017941 */ /* 0x000fea0003800000 */
.L_x_143:
[----:B------:R-:W-:Y:S05]  /*5030*/  BRA `(.L_x_145) ;  /* 0xffffffc8000c7947 */ /* 0x000fea000383ffff */
.L_x_108:
[----:B------:R-:W-:Y:S01]  /*5040*/  BSSY B1, `(.L_x_146) ;  /* 0x0000006000017945 */ /* 0x000fe20003800000 */
[----:B------:R-:W-:Y:S01]  /*5050*/  PLOP3.LUT P0, PT, P0, PT, PT, 0x8, 0x80 ;  /* 0x000000000080781c */ /* 0x000fe2000070e170 */
[----:B------:R-:W-:-:S12]  /*5060*/  IMAD.MOV.U32 R21, RZ, RZ, -0x1 ;  /* 0xffffffffff157424 */ /* 0x000fd800078e00ff */
[----:B------:R-:W-:Y:S05]  /*5070*/  WARPSYNC.COLLECTIVE R21, `(.L_x_147) ;  /* 0x0000000015087348 */ /* 0x000fea0003c00000 */
[----:B------:R-:W-:Y:S01]  /*5080*/  VOTE.ANY R21, PT, P0 ;  /* 0x0000000000157806 */ /* 0x000fe200000e0100 */
[----:B------:R-:W-:Y:S06]  /*5090*/  ENDCOLLECTIVE ;  /* 0x000000000000791b */ /* 0x000fec0003800000 */
.L_x_147:
[----:B------:R-:W-:Y:S05]  /*50a0*/  BSYNC B1 ;  /* 0x0000000000017941 */ /* 0x000fea0003800000 */
.L_x_146:
[----:B------:R-:W-:Y:S01]  /*50b0*/  LOP3.LUT R21, R21, 0x80000000, R25, 0xec, !PT ;  /* 0x8000000015157812 */ /* 0x000fe200078eec19 */
[----:B------:R-:W-:Y:S02]  /*50c0*/  IMAD.MOV.U32 R20, RZ, RZ, R29 ;  /* 0x000000ffff147224 */ /* 0x000fe400078e001d */
[----:B------:R-:W-:Y:S02]  /*50d0*/  VIADD R24, R24, 0xffffffe0 ;  /* 0xffffffe018187836 */ /* 0x000fe40000000000 */
[----:B------:R-:W-:-:S05]  /*50e0*/  VIADD R16, R21, 0xffffffff ;  /* 0xffffffff15107836 */ /* 0x000fca0000000000 */
[----:B------:R-:W-:Y:S01]  /*50f0*/  LOP3.LUT R49, R21, R16, RZ, 0xc, !PT ;  /* 0x0000001015317212 */ /* 0x000fe200078e0cff */
[----:B------:R-:W-:Y:S02]  /*5100*/  IMAD.MOV.U32 R16, RZ, RZ, 0x1 ;  /* 0x00000001ff107424 */ /* 0x000fe400078e00ff */
[----:B------:R-:W-:Y:S01]  /*5110*/  IMAD.MOV.U32 R21, RZ, RZ, -0x1 ;  /* 0xffffffffff157424 */ /* 0x000fe200078e00ff */
[----:B------:R0:W1:Y:S06]  /*5120*/  POPC R17, R49 ;  /* 0x0000003100117309 */ /* 0x00006c0000000000 */
[----:B01----:R-:W-:Y:S05]  /*5130*/  WARPSYNC.COLLECTIVE R21, `(.L_x_148) ;  /* 0x0000000015087348 */ /* 0x003fea0003c00000 */
[----:B-1----:R1:W2:Y:S02]  /*5140*/  SHFL.DOWN P3, R22, R20, R16, R17 ;  /* 0x0800001014167389 */ /* 0x0022a40000060011 */
[----:B012---:R-:W-:Y:S05]  /*5150*/  ENDCOLLECTIVE ;  /* 0x000000000000791b */ /* 0x007fea0003800000 */
.L_x_148:
[----:B------:R-:W-:Y:S01]  /*5160*/  ISETP.GE.AND P0, PT, R39, R17, PT ;  /* 0x000000112700720c */ /* 0x000fe20003f06270 */
[----:B------:R-:W-:-:S03]  /*5170*/  IMAD.MOV.U32 R16, RZ, RZ, 0x2 ;  /* 0x00000002ff107424 */ /* 0x000fc600078e00ff */
[----:B------:R-:W-:Y:S02]  /*5180*/  SEL R22, R22, RZ, !P0 ;  /* 0x000000ff16167207 */ /* 0x000fe40004000000 */
[----:B------:R-:W-:-:S03]  /*5190*/  ISETP.GT.AND P0, PT, R41, R17, PT ;  /* 0x000000112900720c */ /* 0x000fc60003f04270 */
[----:B------:R-:W-:-:S04]  /*51a0*/  IMAD.IADD R48, R22, 0x1, R29 ;  /* 0x0000000116307824 */ /* 0x000fc800078e021d */
[----:B------:R-:W-:-:S07]  /*51b0*/  IMAD.MOV.U32 R20, RZ, RZ, R48 ;  /* 0x000000ffff147224 */ /* 0x000fce00078e0030 */
[----:B------:R-:W-:Y:S05]  /*51c0*/  WARPSYNC.COLLECTIVE R21, `(.L_x_149) ;  /* 0x0000000015087348 */ /* 0x000fea0003c00000 */
[----:B------:R0:W1:Y:S02]  /*51d0*/  SHFL.DOWN P3, R22, R20, R16, R17 ;  /* 0x0800001014167389 */ /* 0x0000640000060011 */
[----:B01----:R-:W-:Y:S05]  /*51e0*/  ENDCOLLECTIVE ;  /* 0x000000000000791b */ /* 0x003fea0003800000 */
.L_x_149:
        /* <DEDUP_REMOVED lines=8> */
.L_x_150:
        /* <DEDUP_REMOVED lines=8> */
.L_x_151:
        /* <DEDUP_REMOVED lines=8> */
.L_x_152:
[----:B------:R-:W-:Y:S02]  /*5370*/  SEL R22, R22, RZ, !P0 ;  /* 0x000000ff16167207 */ /* 0x000fe40004000000 */
[----:B------:R-:W-:Y:S02]  /*5380*/  ISETP.NE.AND P0, PT, R28, 0x65, PT ;  /* 0x000000651c00780c */ /* 0x000fe40003f05270 */
[----:B------:R-:W-:-:S11]  /*5390*/  IADD3 R46, PT, PT, R29, R22, R46 ;  /* 0x000000161d2e7210 */ /* 0x000fd60007ffe02e */
[----:B------:R-:W-:Y:S05]  /*53a0*/  WARPSYNC.COLLECTIVE R21, `(.L_x_153) ;  /* 0x0000000015087348 */ /* 0x000fea0003c00000 */
[----:B------:R-:W-:Y:S01]  /*53b0*/  VOTE.ALL P0, P0 ;  /* 0x0000000000ff7806 */ /* 0x000fe20000000000 */
[----:B------:R-:W-:-:S12]  /*53c0*/  ENDCOLLECTIVE ;  /* 0x000000000000791b */ /* 0x000fd80003800000 */
.L_x_153:
[----:B------:R-:W-:Y:S05]  /*53d0*/  BRA `(.L_x_154) ;  /* 0xffffffc400a47947 */ /* 0x000fea000383ffff */
.L_x_113:
[----:B------:R-:W-:Y:S01]  /*53e0*/  BSSY B0, `(.L_x_155) ;  /* 0x0000006000007945 */ /* 0x000fe20003800000 */
[----:B------:R-:W-:Y:S01]  /*53f0*/  PLOP3.LUT P0, PT, P0, PT, PT, 0x8, 0x80 ;  /* 0x000000000080781c */ /* 0x000fe2000070e170 */
[----:B------:R-:W-:-:S12]  /*5400*/  IMAD.MOV.U32 R21, RZ, RZ, -0x1 ;  /* 0xffffffffff157424 */ /* 0x000fd800078e00ff */
[----:B------:R-:W-:Y:S05]  /*5410*/  WARPSYNC.COLLECTIVE R21, `(.L_x_156) ;  /* 0x0000000015087348 */ /* 0x000fea0003c00000 */
[----:B------:R-:W-:Y:S01]  /*5420*/  VOTE.ANY P0, P0 ;  /* 0x0000000000ff7806 */ /* 0x000fe20000000100 */
[----:B------:R-:W-:-:S12]  /*5430*/  ENDCOLLECTIVE ;  /* 0x000000000000791b */ /* 0x000fd80003800000 */
.L_x_156:
[----:B------:R-:W-:Y:S05]  /*5440*/  BSYNC B0 ;  /* 0x0000000000007941 */ /* 0x000fea0003800000 */
.L_x_155:
[----:B------:R-:W-:Y:S05]  /*5450*/  BRA `(.L_x_157) ;  /* 0xffffffe000907947 */ /* 0x000fea000383ffff */
.L_x_115:
[----:B------:R-:W-:Y:S01]  /*5460*/  BSSY B0, `(.L_x_158) ;  /* 0x0000006000007945 */ /* 0x000fe20003800000 */
[----:B------:R-:W-:Y:S01]  /*5470*/  PLOP3.LUT P0, PT, P0, PT, PT, 0x8, 0x80 ;  /* 0x000000000080781c */ /* 0x000fe2000070e170 */
[----:B------:R-:W-:-:S12]  /*5480*/  IMAD.MOV.U32 R21, RZ, RZ, -0x1 ;  /* 0xffffffffff157424 */ /* 0x000fd800078e00ff */
[----:B------:R-:W-:Y:S05]  /*5490*/  WARPSYNC.COLLECTIVE R21, `(.L_x_159) ;  /* 0x0000000015087348 */ /* 0x000fea0003c00000 */
[----:B------:R-:W-:Y:S01]  /*54a0*/  VOTE.ANY P0, P0 ;  /* 0x0000000000ff7806 */ /* 0x000fe20000000100 */
[----:B------:R-:W-:-:S12]  /*54b0*/  ENDCOLLECTIVE ;  /* 0x000000000000791b */ /* 0x000fd80003800000 */
.L_x_159:
[----:B------:R-:W-:Y:S05]  /*54c0*/  BSYNC B0 ;  /* 0x0000000000007941 */ /* 0x000fea0003800000 */
.L_x_158:
[----:B------:R-:W-:Y:S05]  /*54d0*/  BRA `(.L_x_160) ;  /* 0xffffffe000e47947 */ /* 0x000fea000383ffff */
.L_x_117:
[----:B------:R-:W0:Y:S01]  /*54e0*/  S2R R26, SR_GEMASK ;  /* 0x00000000001a7919 */ /* 0x000e220000003c00 */
[----:B------:R-:W-:Y:S01]  /*54f0*/  BSSY B0, `(.L_x_161) ;  /* 0x0000006000007945 */ /* 0x000fe20003800000 */
[----:B------:R-:W-:Y:S01]  /*5500*/  PLOP3.LUT P0, PT, P0, PT, PT, 0x8, 0x80 ;  /* 0x000000000080781c */ /* 0x000fe2000070e170 */
[----:B------:R-:W-:-:S12]  /*5510*/  IMAD.MOV.U32 R21, RZ, RZ, -0x1 ;  /* 0xffffffffff157424 */ /* 0x000fd800078e00ff */
[----:B0-----:R-:W-:Y:S05]  /*5520*/  WARPSYNC.COLLECTIVE R21, `(.L_x_162) ;  /* 0x0000000015087348 */ /* 0x001fea0003c00000 */
[----:B------:R-:W-:Y:S01]  /*5530*/  VOTE.ANY R21, PT, P0 ;  /* 0x0000000000157806 */ /* 0x000fe200000e0100 */
[----:B0-----:R-:W-:Y:S06]  /*5540*/  ENDCOLLECTIVE ;  /* 0x000000000000791b */ /* 0x001fec0003800000 */
.L_x_162:
[----:B------:R-:W-:Y:S05]  /*5550*/  BSYNC B0 ;  /* 0x0000000000007941 */ /* 0x000fea0003800000 */
.L_x_161:
[----:B------:R-:W-:Y:S01]  /*5560*/  LOP3.LUT R21, R21, 0x80000000, R26, 0xec, !PT ;  /* 0x8000000015157812 */ /* 0x000fe200078eec1a */
[----:B------:R-:W-:-:S04]  /*5570*/  IMAD.MOV.U32 R20, RZ, RZ, R19 ;  /* 0x000000ffff147224 */ /* 0x000fc800078e0013 */
[----:B------:R-:W-:-:S05]  /*5580*/  VIADD R16, R21, 0xffffffff ;  /* 0xffffffff15107836 */ /* 0x000fca0000000000 */
[----:B------:R-:W-:Y:S01]  /*5590*/  LOP3.LUT R47, R21, R16, RZ, 0xc, !PT ;  /* 0x00000010152f7212 */ /* 0x000fe200078e0cff */
[----:B------:R-:W-:Y:S02]  /*55a0*/  IMAD.MOV.U32 R16, RZ, RZ, 0x1 ;  /* 0x00000001ff107424 */ /* 0x000fe400078e00ff */
[----:B------:R-:W-:-:S03]  /*55b0*/  IMAD.MOV.U32 R21, RZ, RZ, -0x1 ;  /* 0xffffffffff157424 */ /* 0x000fc600078e00ff */
[----:B------:R-:W0:Y:S02]  /*55c0*/  POPC R47, R47 ;  /* 0x0000002f002f7309 */ /* 0x000e240000000000 */
[----:B0-----:R-:W-:Y:S01]  /*55d0*/  IMAD.MOV.U32 R17, RZ, RZ, R47 ;  /* 0x000000ffff117224 */ /* 0x001fe200078e002f */
[----:B------:R-:W-:-:S13]  /*55e0*/  ISETP.GE.AND P0, PT, R38, R47, PT ;  /* 0x0000002f2600720c */ /* 0x000fda0003f06270 */
[----:B------:R-:W-:Y:S05]  /*55f0*/  WARPSYNC.COLLECTIVE R21, `(.L_x_163) ;  /* 0x0000000015087348 */ /* 0x000fea0003c00000 */
[----:B------:R0:W1:Y:S02]  /*5600*/  SHFL.DOWN P3, R22, R20, R16, R17 ;  /* 0x0800001014167389 */ /* 0x0000640000060011 */
[----:B01----:R-:W-:Y:S05]  /*5610*/  ENDCOLLECTIVE ;  /* 0x000000000000791b */ /* 0x003fea0003800000 */
.L_x_163:
[----:B------:R-:W-:Y:S01]  /*5620*/  IMAD.MOV.U32 R16, RZ, RZ, 0x2 ;  /* 0x00000002ff107424 */ /* 0x000fe200078e00ff */
        /* <DEDUP_REMOVED lines=8> */
.L_x_164:
        /* <DEDUP_REMOVED lines=9> */
.L_x_165:
        /* <DEDUP_REMOVED lines=9> */
.L_x_166:
[----:B------:R-:W-:Y:S01]  /*57d0*/  IMAD.MOV.U32 R16, RZ, RZ, 0x10 ;  /* 0x00000010ff107424 */ /* 0x000fe200078e00ff */
[----:B------:R-:W-:Y:S02]  /*57e0*/  SEL R19, R22, RZ, !P0 ;  /* 0x000000ff16137207 */ /* 0x000fe40004000000 */
[----:B------:R-:W-:Y:S01]  /*57f0*/  ISETP.NE.AND P0, PT, R18, 0x65, PT ;  /* 0x000000651200780c */ /* 0x000fe20003f05270 */
[----:B------:R-:W-:Y:S02]  /*5800*/  VIADD R18, R38, 0x10 ;  /* 0x0000001026127836 */ /* 0x000fe40000000000 */
[----:B------:R-:W-:-:S03]  /*5810*/  IMAD.IADD R48, R50, 0x1, R19 ;  /* 0x0000000132307824 */ /* 0x000fc600078e0213 */
[----:B------:R-:W-:Y:S01]  /*5820*/  ISETP.GT.AND P2, PT, R18, R47, PT ;  /* 0x0000002f1200720c */ /* 0x000fe20003f44270 */
[----:B------:R-:W-:Y:S01]  /*5830*/  IMAD.MOV.U32 R20, RZ, RZ, R48 ;  /* 0x000000ffff147224 */ /* 0x000fe200078e0030 */
[----:B------:R-:W0:Y:S11]  /*5840*/  LDC.64 R18, c[0x0][0x398] ;  /* 0x0000e600ff127b82 */ /* 0x000e360000000a00 */
[----:B0-----:R-:W-:Y:S05]  /*5850*/  WARPSYNC.COLLECTIVE R21, `(.L_x_167) ;  /* 0x0000000015087348 */ /* 0x001fea0003c00000 */
[----:B------:R1:W2:Y:S02]  /*5860*/  SHFL.DOWN P3, R22, R20, R16, R17 ;  /* 0x0800001014167389 */ /* 0x0002a40000060011 */
[----:B012---:R-:W-:Y:S05]  /*5870*/  ENDCOLLECTIVE ;  /* 0x000000000000791b */ /* 0x007fea0003800000 */
.L_x_167:
[----:B------:R-:W-:Y:S05]  /*5880*/  WARPSYNC.COLLECTIVE R21, `(.L_x_168) ;  /* 0x0000000015087348 */ /* 0x000fea0003c00000 */
[----:B------:R-:W-:Y:S01]  /*5890*/  VOTE.ALL P0, P0 ;  /* 0x0000000000ff7806 */ /* 0x000fe20000000000 */
[----:B------:R-:W-:-:S12]  /*58a0*/  ENDCOLLECTIVE ;  /* 0x000000000000791b */ /* 0x000fd80003800000 */
.L_x_168:
[----:B------:R-:W-:Y:S02]  /*58b0*/  SEL R45, R22, RZ, !P2 ;  /* 0x000000ff162d7207 */ /* 0x000fe40005000000 */
[----:B------:R-:W-:-:S03]  /*58c0*/  IADD3 R44, P3, PT, R18, 0x100, RZ ;  /* 0x00000100122c7810 */ /* 0x000fc60007f7e0ff */
[----:B------:R-:W-:Y:S02]  /*58d0*/  IMAD.IADD R46, R48, 0x1, R45 ;  /* 0x00000001302e7824 */ /* 0x000fe400078e022d */
[----:B------:R-:W-:Y:S01]  /*58e0*/  IMAD.X R45, RZ, RZ, R19, P3 ;  /* 0x000000ffff2d7224 */ /* 0x000fe200018e0613 */
[----:B------:R-:W-:Y:S07]  /*58f0*/  BRA `(.L_x_169) ;  /* 0xffffffe000787947 */ /* 0x000fee000383ffff */
.L_x_119:
[----:B------:R-:W-:Y:S01]  /*5900*/  BSSY B0, `(.L_x_170) ;  /* 0x0000006000007945 */ /* 0x000fe20003800000 */
[----:B------:R-:W-:Y:S01]  /*5910*/  PLOP3.LUT P0, PT, P0, PT, PT, 0x8, 0x80 ;  /* 0x000000000080781c */ /* 0x000fe2000070e170 */
[----:B------:R-:W-:-:S12]  /*5920*/  IMAD.MOV.U32 R21, RZ, RZ, -0x1 ;  /* 0xffffffffff157424 */ /* 0x000fd800078e00ff */
[----:B------:R-:W-:Y:S05]  /*5930*/  WARPSYNC.COLLECTIVE R21, `(.L_x_171) ;  /* 0x0000000015087348 */ /* 0x000fea0003c00000 */
[----:B------:R-:W-:Y:S01]  /*5940*/  VOTE.ANY P0, P0 ;  /* 0x0000000000ff7806 */ /* 0x000fe20000000100 */
[----:B------:R-:W-:-:S12]  /*5950*/  ENDCOLLECTIVE ;  /* 0x000000000000791b */ /* 0x000fd80003800000 */
.L_x_171:
[----:B------:R-:W-:Y:S05]  /*5960*/  BSYNC B0 ;  /* 0x0000000000007941 */ /* 0x000fea0003800000 */
.L_x_170:
[----:B------:R-:W-:Y:S05]  /*5970*/  BRA `(.L_x_172) ;  /* 0xffffffe000807947 */ /* 0x000fea000383ffff */
.L_x_121:
[----:B------:R-:W-:Y:S01]  /*5980*/  BSSY B0, `(.L_x_173) ;  /* 0x0000006000007945 */ /* 0x000fe20003800000 */
[----:B------:R-:W-:Y:S01]  /*5990*/  PLOP3.LUT P0, PT, P0, PT, PT, 0x8, 0x80 ;  /* 0x000000000080781c */ /* 0x000fe2000070e170 */
[----:B------:R-:W-:-:S12]  /*59a0*/  IMAD.MOV.U32 R21, RZ, RZ, -0x1 ;  /* 0xffffffffff157424 */ /* 0x000fd800078e00ff */
[----:B------:R-:W-:Y:S05]  /*59b0*/  WARPSYNC.COLLECTIVE R21, `(.L_x_174) ;  /* 0x0000000015087348 */ /* 0x000fea0003c00000 */
[----:B------:R-:W-:Y:S01]  /*59c0*/  VOTE.ANY P0, P0 ;  /* 0x0000000000ff7806 */ /* 0x000fe20000000100 */
[----:B------:R-:W-:-:S12]  /*59d0*/  ENDCOLLECTIVE ;  /* 0x000000000000791b */ /* 0x000fd80003800000 */
.L_x_174:
[----:B------:R-:W-:Y:S05]  /*59e0*/  BSYNC B0 ;  /* 0x0000000000007941 */ /* 0x000fea0003800000 */
.L_x_173:
[----:B------:R-:W-:Y:S05]  /*59f0*/  BRA `(.L_x_175) ;  /* 0xffffffe000d47947 */ /* 0x000fea000383ffff */
.L_x_123:
[----:B------:R-:W-:Y:S01]  /*5a00*/  BSSY B0, `(.L_x_176) ;  /* 0x0000006000007945 */ /* 0x000fe20003800000 */
[----:B------:R-:W-:Y:S01]  /*5a10*/  PLOP3.LUT P0, PT, P0, PT, PT, 0x8, 0x80 ;  /* 0x000000000080781c */ /* 0x000fe2000070e170 */
[----:B------:R-:W-:-:S12]  /*5a20*/  IMAD.MOV.U32 R21, RZ, RZ, -0x1 ;  /* 0xffffffffff157424 */ /* 0x000fd800078e00ff */
[----:B------:R-:W-:Y:S05]  /*5a30*/  WARPSYNC.COLLECTIVE R21, `(.L_x_177) ;  /* 0x0000000015087348 */ /* 0x000fea0003c00000 */
[----:B------:R-:W-:Y:S01]  /*5a40*/  VOTE.ANY R21, PT, P0 ;  /* 0x0000000000157806 */ /* 0x000fe200000e0100 */
[----:B------:R-:W-:Y:S06]  /*5a50*/  ENDCOLLECTIVE ;  /* 0x000000000000791b */ /* 0x000fec0003800000 */
.L_x_177:
[----:B------:R-:W-:Y:S05]  /*5a60*/  BSYNC B0 ;  /* 0x0000000000007941 */ /* 0x000fea0003800000 */
.L_x_176:
        /* <DEDUP_REMOVED lines=11> */
.L_x_178:
        /* <DEDUP_REMOVED lines=10> */
.L_x_179:
[----:B------:R-:W-:Y:S01]  /*5bc0*/  IMAD.MOV.U32 R16, RZ, RZ, 0x4 ;  /* 0x00000004ff107424 */ /* 0x000fe200078e00ff */
[----:B------:R-:W-:Y:S01]  /*5bd0*/  SEL R19, R22, RZ, !P0 ;  /* 0x000000ff16137207 */ /* 0x000fe20004000000 */
[----:B------:R-:W-:-:S04]  /*5be0*/  VIADD R22, R38, 0x4 ;  /* 0x0000000426167836 */ /* 0x000fc80000000000 */
[----:B------:R-:W-:Y:S01]  /*5bf0*/  IMAD.IADD R50, R48, 0x1, R19 ;  /* 0x0000000130327824 */ /* 0x000fe200078e0213 */
[----:B------:R-:W-:Y:S01]  /*5c00*/  ISETP.GT.AND P0, PT, R22, R17, PT ;  /* 0x000000111600720c */ /* 0x000fe20003f04270 */
[----:B------:R-:W-:Y:S02]  /*5c10*/  VIADD R48, R38, 0x10 ;  /* 0x0000001026307836 */ /* 0x000fe40000000000 */
[----:B------:R-:W-:-:S10]  /*5c20*/  IMAD.MOV.U32 R20, RZ, RZ, R50 ;  /* 0x000000ffff147224 */ /* 0x000fd400078e0032 */
[----:B------:R-:W-:Y:S05]  /*5c30*/  WARPSYNC.COLLECTIVE R21, `(.L_x_180) ;  /* 0x0000000015087348 */ /* 0x000fea0003c00000 */
[----:B------:R0:W1:Y:S02]  /*5c40*/  SHFL.DOWN P3, R22, R20, R16, R17 ;  /* 0x0800001014167389 */ /* 0x0000640000060011 */
[----:B01----:R-:W-:Y:S05]  /*5c50*/  ENDCOLLECTIVE ;  /* 0x000000000000791b */ /* 0x003fea0003800000 */
.L_x_180:
        /* <DEDUP_REMOVED lines=9> */
.L_x_181:
        /* <DEDUP_REMOVED lines=8> */
.L_x_182:
[----:B------:R-:W-:Y:S02]  /*5d70*/  SEL R22, R22, RZ, !P0 ;  /* 0x000000ff16167207 */ /* 0x000fe40004000000 */
[----:B------:R-:W-:Y:S02]  /*5d80*/  ISETP.NE.AND P0, PT, R18, 0x65, PT ;  /* 0x000000651200780c */ /* 0x000fe40003f05270 */
[----:B------:R-:W-:-:S11]  /*5d90*/  IADD3 R46, PT, PT, R19, R22, R46 ;  /* 0x00000016132e7210 */ /* 0x000fd60007ffe02e */
[----:B------:R-:W-:Y:S05]  /*5da0*/  WARPSYNC.COLLECTIVE R21, `(.L_x_183) ;  /* 0x0000000015087348 */ /* 0x000fea0003c00000 */
[----:B------:R-:W-:Y:S01]  /*5db0*/  VOTE.ALL P0, P0 ;  /* 0x0000000000ff7806 */ /* 0x000fe20000000000 */
[----:B------:R-:W-:-:S12]  /*5dc0*/  ENDCOLLECTIVE ;  /* 0x000000000000791b */ /* 0x000fd80003800000 */
.L_x_183:
[----:B------:R-:W-:Y:S05]  /*5dd0*/  BRA `(.L_x_184) ;  /* 0xffffffe0006c7947 */ /* 0x000fea000383ffff */
.L_x_185:
        /* <DEDUP_REMOVED lines=10> */
.L_x_189:


//--------------------- .text._ZN3cub18CUB_300001_SM_10006detail4scan20DeviceScanInitKernelINS0_13ScanTileStateIiLb1EEEEEvT_i --------------------------
	.section	.text._ZN3cub18CUB_300001_SM_10006detail4scan20DeviceScanInitKernelINS0_13ScanTileStateIiLb1EEEEEvT_i,"ax",@progbits
	.align	128
        .global         _ZN3cub18CUB_300001_SM_10006detail4scan20DeviceScanInitKernelINS0_13ScanTileStateIiLb1EEEEEvT_i
        .type           _ZN3cub18CUB_300001_SM_10006detail4scan20DeviceScanInitKernelINS0_13ScanTileStateIiLb1EEEEEvT_i,@function
        .size           _ZN3cub18CUB_300001_SM_10006detail4scan20DeviceScanInitKernelINS0_13ScanTileStateIiLb1EEEEEvT_i,(.L_x_190 - _ZN3cub18CUB_300001_SM_10006detail4scan20DeviceScanInitKernelINS0_13ScanTileStateIiLb1EEEEEvT_i)
        .other          _ZN3cub18CUB_300001_SM_10006detail4scan20DeviceScanInitKernelINS0_13ScanTileStateIiLb1EEEEEvT_i,@"STO_CUDA_ENTRY STV_DEFAULT"
_ZN3cub18CUB_300001_SM_10006detail4scan20DeviceScanInitKernelINS0_13ScanTileStateIiLb1EEEEEvT_i:
.text._ZN3cub18CUB_300001_SM_10006detail4scan20DeviceScanInitKernelINS0_13ScanTileStateIiLb1EEEEEvT_i:
[----:B------:R-:W-:Y:S01]  /*0000*/  LDC R1, c[0x0][0x37c] ;  /* 0x0000df00ff017b82 */ /* 0x000fe20000000800 */
[----:B------:R-:W0:Y:S07]  /*0010*/  S2R R0, SR_TID.X ;  /* 0x0000000000007919 */ /* 0x000e2e0000002100 */
[----:B------:R-:W1:Y:S01]  /*0020*/  S2UR UR6, SR_CTAID.X ;  /* 0x00000000000679c3 */ /* 0x000e620000002500 */
[----:B------:R-:W2:Y:S07]  /*0030*/  LDCU UR4, c[0x0][0x388] ;  /* 0x00007100ff0477ac */ /* 0x000eae0008000800 */
[----:B------:R-:W1:Y:S01]  /*0040*/  LDC R5, c[0x0][0x360] ;  /* 0x0000d800ff057b82 */ /* 0x000e620000000800 */
[----:B0-----:R-:W-:Y:S01]  /*0050*/  ISETP.GT.U32.AND P0, PT, R0, 0x1f, PT ;  /* 0x0000001f0000780c */ /* 0x001fe20003f04070 */
[----:B-1----:R-:W-:-:S03]  /*0060*/  IMAD R5, R5, UR6, R0 ;  /* 0x0000000605057c24 */ /* 0x002fc6000f8e0200 */
[----:B------:R-:W-:Y:S02]  /*0070*/  ISETP.NE.OR P0, PT, RZ, UR6, P0 ;  /* 0x00000006ff007c0c */ /* 0x000fe40008705670 */
[----:B--2---:R-:W-:Y:S01]  /*0080*/  ISETP.GE.AND P1, PT, R5, UR4, PT ;  /* 0x0000000405007c0c */ /* 0x004fe2000bf26270 */
[----:B------:R-:W0:-:S12]  /*0090*/  LDCU.64 UR4, c[0x0][0x358] ;  /* 0x00006b00ff0477ac */ /* 0x000e180008000a00 */
[----:B------:R-:W1:Y:S01]  /*00a0*/  @!P1 LDC.64 R2, c[0x0][0x380] ;  /* 0x0000e000ff029b82 */ /* 0x000e620000000a00 */
[----:B------:R-:W-:Y:S01]  /*00b0*/  @!P1 MOV R4, 0x63 ;  /* 0x0000006300049802 */ /* 0x000fe20000000f00 */
[----:B-1----:R-:W-:-:S04]  /*00c0*/  @!P1 IMAD.WIDE R2, R5, 0x8, R2 ;  /* 0x0000000805029825 */ /* 0x002fc800078e0202 */
[----:B------:R-:W-:-:S05]  /*00d0*/  HFMA2 R5, -RZ, RZ, 0, 0 ;  /* 0x00000000ff057431 */ /* 0x000fca00000001ff */
[----:B0-----:R0:W-:Y:S01]  /*00e0*/  @!P1 STG.E.64 desc[UR4][R2.64+0x100], R4 ;  /* 0x0001000402009986 */ /* 0x0011e2000c101b04 */
[----:B------:R-:W-:Y:S05]  /*00f0*/  @P0 EXIT ;  /* 0x000000000000094d */ /* 0x000fea0003800000 */
[----:B0-----:R-:W0:Y:S02]  /*0100*/  LDC.64 R2, c[0x0][0x380] ;  /* 0x0000e000ff027b82 */ /* 0x001e240000000a00 */
[----:B0-----:R-:W-:-:S05]  /*0110*/  IMAD.WIDE.U32 R2, R0, 0x8, R2 ;  /* 0x0000000800027825 */ /* 0x001fca00078e0002 */
[----:B------:R-:W-:Y:S01]  /*0120*/  STG.E.64 desc[UR4][R2.64], RZ ;  /* 0x000000ff02007986 */ /* 0x000fe2000c101b04 */
[----:B------:R-:W-:Y:S05]  /*0130*/  EXIT ;  /* 0x000000000000794d */ /* 0x000fea0003800000 */
.L_x_186:
        /* <DEDUP_REMOVED lines=12> */
.L_x_190:


//--------------------- .text._ZN3cub18CUB_300001_SM_10006detail11EmptyKernelIvEEvv --------------------------
	.section	.text._ZN3cub18CUB_300001_SM_10006detail11EmptyKernelIvEEvv,"ax",@progbits
	.align	128
        .global         _ZN3cub18CUB_300001_SM_10006detail11EmptyKernelIvEEvv
        .type           _ZN3cub18CUB_300001_SM_10006detail11EmptyKernelIvEEvv,@function
        .size           _ZN3cub18CUB_300001_SM_10006detail11EmptyKernelIvEEvv,(.L_x_191 - _ZN3cub18CUB_300001_SM_10006detail11EmptyKernelIvEEvv)
        .other          _ZN3cub18CUB_300001_SM_10006detail11EmptyKernelIvEEvv,@"STO_CUDA_ENTRY STV_DEFAULT"
_ZN3cub18CUB_300001_SM_10006detail11EmptyKernelIvEEvv:
.text._ZN3cub18CUB_300001_SM_10006detail11EmptyKernelIvEEvv:
[----:B------:R-:W-:Y:S01]  /*0000*/  LDC R1, c[0x0][0x37c] ;  /* 0x0000df00ff017b82 */ /* 0x000fe20000000800 */
[----:B------:R-:W-:Y:S05]  /*0010*/  EXIT ;  /* 0x000000000000794d */ /* 0x000fea0003800000 */
.L_x_187:
        /* <DEDUP_REMOVED lines=14> */
.L_x_191:


//--------------------- .nv.shared._ZN3cub18CUB_300001_SM_10006detail4scan16DeviceScanKernelINS2_10policy_hubIiiimN4cuda3std3__44plusIiEEE10Policy1000EN6thrust24THRUST_300001_SM_1000_NS18transform_iteratorINS7_6negateIiEENSD_6detail15normal_iteratorINSD_10device_ptrIiEEEEiiEESL_NS0_13ScanTileStateIiLb1EEES9_NS0_8NullTypeEmiLb0ESP_EEvT0_T1_T2_iT3_T4_T5_ --------------------------
	.section	.nv.shared._ZN3cub18CUB_300001_SM_10006detail4scan16DeviceScanKernelINS2_10policy_hubIiiimN4cuda3std3__44plusIiEEE10Policy1000EN6thrust24THRUST_300001_SM_1000_NS18transform_iteratorINS7_6negateIiEENSD_6detail15normal_iteratorINSD_10device_ptrIiEEEEiiEESL_NS0_13ScanTileStateIiLb1EEES9_NS0_8NullTypeEmiLb0ESP_EEvT0_T1_T2_iT3_T4_T5_,"aw",@nobits
	.sectionflags	@""
	.align	16
.nv.shared._ZN3cub18CUB_300001_SM_10006detail4scan16DeviceScanKernelINS2_10policy_hubIiiimN4cuda3std3__44plusIiEEE10Policy1000EN6thrust24THRUST_300001_SM_1000_NS18transform_iteratorINS7_6negateIiEENSD_6detail15normal_iteratorINSD_10device_ptrIiEEEEiiEESL_NS0_13ScanTileStateIiLb1EEES9_NS0_8NullTypeEmiLb0ESP_EEvT0_T1_T2_iT3_T4_T5_:
	.zero		32656


//--------------------- .nv.shared.reserved.0     --------------------------
	.section	.nv.shared.reserved.0,"aw",@nobits
	.weak		__nv_reservedSMEM_offset_0_alias
	.size		__nv_reservedSMEM_offset_0_alias, 0, 64
	.other		__nv_reservedSMEM_offset_0_alias,@"STO_CUDA_RESERVED_SHARED STV_DEFAULT"
__nv_reservedSMEM_offset_0_alias:
	.zero		0
	.zero		64


//--------------------- .nv.global                --------------------------
	.section	.nv.global,"aw",@nobits
.nv.global:
	.type		_ZN34_INTERNAL_2ecbda8d_4_k_cu__Z4testv6thrust24THRUST_300001_SM_1000_NS12placeholders2_8E,@object
	.size		_ZN34_INTERNAL_2ecbda8d_4_k_cu__Z4testv6thrust24THRUST_300001_SM_1000_NS12placeholders2_8E,(_ZN34_INTERNAL_2ecbda8d_4_k_cu__Z4testv4cuda3std3__436_GLOBAL__N__2ecbda8d_4_k_cu__Z4testv6ignoreE - _ZN34_INTERNAL_2ecbda8d_4_k_cu__Z4testv6thrust24THRUST_300001_SM_1000_NS12placeholders2_8E)
_ZN34_INTERNAL_2ecbda8d_4_k_cu__Z4testv6thrust24THRUST_300001_SM_1000_NS12placeholders2_8E:
	.zero		1
	.type		_ZN34_INTERNAL_2ecbda8d_4_k_cu__Z4testv4cuda3std3__436_GLOBAL__N__2ecbda8d_4_k_cu__Z4testv6ignoreE,@object
	.size		_ZN34_INTERNAL_2ecbda8d_4_k_cu__Z4testv4cuda3std3__436_GLOBAL__N__2ecbda8d_4_k_cu__Z4testv6ignoreE,(_ZN34_INTERNAL_2ecbda8d_4_k_cu__Z4testv4cuda3std6ranges3__45__cpo4dataE - _ZN34_INTERNAL_2ecbda8d_4_k_cu__Z4testv4cuda3std3__436_GLOBAL__N__2ecbda8d_4_k_cu__Z4testv6ignoreE)
_ZN34_INTERNAL_2ecbda8d_4_k_cu__Z4testv4cuda3std3__436_GLOBAL__N__2ecbda8d_4_k_cu__Z4testv6ignoreE:
	.zero		1
	.type		_ZN34_INTERNAL_2ecbda8d_4_k_cu__Z4testv4cuda3std6ranges3__45__cpo4dataE,@object
	.size		_ZN34_INTERNAL_2ecbda8d_4_k_cu__Z4testv4cuda3std6ranges3__45__cpo4dataE,(_ZN34_INTERNAL_2ecbda8d_4_k_cu__Z4testv6thrust24THRUST_300001_SM_1000_NS6system3cpp3parE - _ZN34_INTERNAL_2ecbda8d_4_k_cu__Z4testv4cuda3std6ranges3__45__cpo4dataE)
_ZN34_INTERNAL_2ecbda8d_4_k_cu__Z4testv4cuda3std6ranges3__45__cpo4dataE:
	.zero		1
	.type		_ZN34_INTERNAL_2ecbda8d_4_k_cu__Z4testv6thrust24THRUST_300001_SM_1000_NS6system3cpp3parE,@object
	.size		_ZN34_INTERNAL_2ecbda8d_4_k_cu__Z4testv6thrust24THRUST_300001_SM_1000_NS6system3cpp3parE,(_ZN34_INTERNAL_2ecbda8d_4_k_cu__Z4testv4cuda3std3__45__cpo5beginE - _ZN34_INTERNAL_2ecbda8d_4_k_cu__Z4testv6thrust24THRUST_300001_SM_1000_NS6system3cpp3parE)
_ZN34_INTERNAL_2ecbda8d_4_k_cu__Z4testv6thrust24THRUST_300001_SM_1000_NS6system3cpp3parE:
	.zero		1
	.type		_ZN34_INTERNAL_2ecbda8d_4_k_cu__Z4testv4cuda3std3__45__cpo5beginE,@object
	.size		_ZN34_INTERNAL_2ecbda8d_4_k_cu__Z4testv4cuda3std3__45__cpo5beginE,(_ZN34_INTERNAL_2ecbda8d_4_k_cu__Z4testv4cuda3std6ranges3__45__cpo5beginE - _ZN34_INTERNAL_2ecbda8d_4_k_cu__Z4testv4cuda3std3__45__cpo5beginE)
_ZN34_INTERNAL_2ecbda8d_4_k_cu__Z4testv4cuda3std3__45__cpo5beginE:
	.zero		1
	.type		_ZN34_INTERNAL_2ecbda8d_4_k_cu__Z4testv4cuda3std6ranges3__45__cpo5beginE,@object
	.size		_ZN34_INTERNAL_2ecbda8d_4_k_cu__Z4testv4cuda3std6ranges3__45__cpo5beginE,(_ZN34_INTERNAL_2ecbda8d_4_k_cu__Z4testv6thrust24THRUST_300001_SM_1000_NS6deviceE - _ZN34_INTERNAL_2ecbda8d_4_k_cu__Z4testv4cuda3std6ranges3__45__cpo5beginE)
_ZN34_INTERNAL_2ecbda8d_4_k_cu__Z4testv4cuda3std6ranges3__45__cpo5beginE:
	.zero		1
	.type		_ZN34_INTERNAL_2ecbda8d_4_k_cu__Z4testv6thrust24THRUST_300001_SM_1000_NS6deviceE,@object
	.size		_ZN34_INTERNAL_2ecbda8d_4_k_cu__Z4testv6thrust24THRUST_300001_SM_1000_NS6deviceE,(_ZN34_INTERNAL_2ecbda8d_4_k_cu__Z4testv4cuda3std3__47nulloptE - _ZN34_INTERNAL_2ecbda8d_4_k_cu__Z4testv6thrust24THRUST_300001_SM_1000_NS6deviceE)
_ZN34_INTERNAL_2ecbda8d_4_k_cu__Z4testv6thrust24THRUST_300001_SM_1000_NS6deviceE:
	.zero		1
	.type		_ZN34_INTERNAL_2ecbda8d_4_k_cu__Z4testv4cuda3std3__47nulloptE,@object
	.size		_ZN34_INTERNAL_2ecbda8d_4_k_cu__Z4testv4cuda3std3__47nulloptE,(_ZN34_INTERNAL_2ecbda8d_4_k_cu__Z4testv4cuda3std6ranges3__45__cpo8distanceE - _ZN34_INTERNAL_2ecbda8d_4_k_cu__Z4testv4cuda3std3__47nulloptE)
_ZN34_INTERNAL_2ecbda8d_4_k_cu__Z4testv4cuda3std3__47nulloptE:
	.zero		1
	.type		_ZN34_INTERNAL_2ecbda8d_4_k_cu__Z4testv4cuda3std6ranges3__45__cpo8distanceE,@object
	.size		_ZN34_INTERNAL_2ecbda8d_4_k_cu__Z4testv4cuda3std6ranges3__45__cpo8distanceE,(_ZN34_INTERNAL_2ecbda8d_4_k_cu__Z4testv6thrust24THRUST_300001_SM_1000_NS12placeholders2_4E - _ZN34_INTERNAL_2ecbda8d_4_k_cu__Z4testv4cuda3std6ranges3__45__cpo8distanceE)
_ZN34_INTERNAL_2ecbda8d_4_k_cu__Z4testv4cuda3std6ranges3__45__cpo8distanceE:
	.zero		1
	.type		_ZN34_INTERNAL_2ecbda8d_4_k_cu__Z4testv6thrust24THRUST_300001_SM_1000_NS12placeholders2_4E,@object
	.size		_ZN34_INTERNAL_2ecbda8d_4_k_cu__Z4testv6thrust24THRUST_300001_SM_1000_NS12placeholders2_4E,(_ZN34_INTERNAL_2ecbda8d_4_k_cu__Z4testv4cuda3std3__45__cpo6rbeginE - _ZN34_INTERNAL_2ecbda8d_4_k_cu__Z4testv6thrust24THRUST_300001_SM_1000_NS12placeholders2_4E)
_ZN34_INTERNAL_2ecbda8d_4_k_cu__Z4testv6thrust24THRUST_300001_SM_1000_NS12placeholders2_4E:
	.zero		1
	.type		_ZN34_INTERNAL_2ecbda8d_4_k_cu__Z4testv4cuda3std3__45__cpo6rbeginE,@object
	.size		_ZN34_INTERNAL_2ecbda8d_4_k_cu__Z4testv4cuda3std3__45__cpo6rbeginE,(_ZN34_INTERNAL_2ecbda8d_4_k_cu__Z4testv4cuda3std6ranges3__45__cpo7advanceE - _ZN34_INTERNAL_2ecbda8d_4_k_cu__Z4testv4cuda3std3__45__cpo6rbeginE)
_ZN34_INTERNAL_2ecbda8d_4_k_cu__Z4testv4cuda3std3__45__cpo6rbeginE:
	.zero		1
	.type		_ZN34_INTERNAL_2ecbda8d_4_k_cu__Z4testv4cuda3std6ranges3__45__cpo7advanceE,@object
	.size		_ZN34_INTERNAL_2ecbda8d_4_k_cu__Z4testv4cuda3std6ranges3__45__cpo7advanceE,(_ZN34_INTERNAL_2ecbda8d_4_k_cu__Z4testv6thrust24THRUST_300001_SM_1000_NS12placeholders3_10E - _ZN34_INTERNAL_2ecbda8d_4_k_cu__Z4testv4cuda3std6ranges3__45__cpo7advanceE)
_ZN34_INTERNAL_2ecbda8d_4_k_cu__Z4testv4cuda3std6ranges3__45__cpo7advanceE:
	.zero		1
	.type		_ZN34_INTERNAL_2ecbda8d_4_k_cu__Z4testv6thrust24THRUST_300001_SM_1000_NS12placeholders3_10E,@object
	.size		_ZN34_INTERNAL_2ecbda8d_4_k_cu__Z4testv6thrust24THRUST_300001_SM_1000_NS12placeholders3_10E,(_ZN34_INTERNAL_2ecbda8d_4_k_cu__Z4testv4cuda3std3__48in_placeE - _ZN34_INTERNAL_2ecbda8d_4_k_cu__Z4testv6thrust24THRUST_300001_SM_1000_NS12placeholders3_10E)
_ZN34_INTERNAL_2ecbda8d_4_k_cu__Z4testv6thrust24THRUST_300001_SM_1000_NS12placeholders3_10E:
	.zero		1
	.type		_ZN34_INTERNAL_2ecbda8d_4_k_cu__Z4testv4cuda3std3__48in_placeE,@object
	.size		_ZN34_INTERNAL_2ecbda8d_4_k_cu__Z4testv4cuda3std3__48in_placeE,(_ZN34_INTERNAL_2ecbda8d_4_k_cu__Z4testv4cuda3std6ranges3__45__cpo4sizeE - _ZN34_INTERNAL_2ecbda8d_4_k_cu__Z4testv4cuda3std3__48in_placeE)
_ZN34_INTERNAL_2ecbda8d_4_k_cu__Z4testv4cuda3std3__48in_placeE:
	.zero		1
	.type		_ZN34_INTERNAL_2ecbda8d_4_k_cu__Z4testv4cuda3std6ranges3__45__cpo4sizeE,@object
	.size		_ZN34_INTERNAL_2ecbda8d_4_k_cu__Z4testv4cuda3std6ranges3__45__cpo4sizeE,(_ZN34_INTERNAL_2ecbda8d_4_k_cu__Z4testv6thrust24THRUST_300001_SM_1000_NS12placeholders2_2E - _ZN34_INTERNAL_2ecbda8d_4_k_cu__Z4testv4cuda3std6ranges3__45__cpo4sizeE)
_ZN34_INTERNAL_2ecbda8d_4_k_cu__Z4testv4cuda3std6ranges3__45__cpo4sizeE:
	.zero		1
	.type		_ZN34_INTERNAL_2ecbda8d_4_k_cu__Z4testv6thrust24THRUST_300001_SM_1000_NS12placeholders2_2E,@object
	.size		_ZN34_INTERNAL_2ecbda8d_4_k_cu__Z4testv6thrust24THRUST_300001_SM_1000_NS12placeholders2_2E,(_ZN34_INTERNAL_2ecbda8d_4_k_cu__Z4testv4cuda3std3__45__cpo6cbeginE - _ZN34_INTERNAL_2ecbda8d_4_k_cu__Z4testv6thrust24THRUST_300001_SM_1000_NS12placeholders2_2E)
_ZN34_INTERNAL_2ecbda8d_4_k_cu__Z4testv6thrust24THRUST_300001_SM_1000_NS12placeholders2_2E:
	.zero		1
	.type		_ZN34_INTERNAL_2ecbda8d_4_k_cu__Z4testv4cuda3std3__45__cpo6cbeginE,@object
	.size		_ZN34_INTERNAL_2ecbda8d_4_k_cu__Z4testv4cuda3std3__45__cpo6cbeginE,(_ZN34_INTERNAL_2ecbda8d_4_k_cu__Z4testv4cuda3std6ranges3__45__cpo6cbeginE - _ZN34_INTERNAL_2ecbda8d_4_k_cu__Z4testv4cuda3std3__45__cpo6cbeginE)
_ZN34_INTERNAL_2ecbda8d_4_k_cu__Z4testv4cuda3std3__45__cpo6cbeginE:
	.zero		1
	.type		_ZN34_INTERNAL_2ecbda8d_4_k_cu__Z4testv4cuda3std6ranges3__45__cpo6cbeginE,@object
	.size		_ZN34_INTERNAL_2ecbda8d_4_k_cu__Z4testv4cuda3std6ranges3__45__cpo6cbeginE,(_ZN34_INTERNAL_2ecbda8d_4_k_cu__Z4testv6thrust24THRUST_300001_SM_1000_NS12placeholders2_6E - _ZN34_INTERNAL_2ecbda8d_4_k_cu__Z4testv4cuda3std6ranges3__45__cpo6cbeginE)
_ZN34_INTERNAL_2ecbda8d_4_k_cu__Z4testv4cuda3std6ranges3__45__cpo6cbeginE:
	.zero		1
	.type		_ZN34_INTERNAL_2ecbda8d_4_k_cu__Z4testv6thrust24THRUST_300001_SM_1000_NS12placeholders2_6E,@object
	.size		_ZN34_INTERNAL_2ecbda8d_4_k_cu__Z4testv6thrust24THRUST_300001_SM_1000_NS12placeholders2_6E,(_ZN34_INTERNAL_2ecbda8d_4_k_cu__Z4testv4cuda3std3__45__cpo7crbeginE - _ZN34_INTERNAL_2ecbda8d_4_k_cu__Z4testv6thrust24THRUST_300001_SM_1000_NS12placeholders2_6E)
_ZN34_INTERNAL_2ecbda8d_4_k_cu__Z4testv6thrust24THRUST_300001_SM_1000_NS12placeholders2_6E:
	.zero		1
	.type		_ZN34_INTERNAL_2ecbda8d_4_k_cu__Z4testv4cuda3std3__45__cpo7crbeginE,@object
	.size		_ZN34_INTERNAL_2ecbda8d_4_k_cu__Z4testv4cuda3std3__45__cpo7crbeginE,(_ZN34_INTERNAL_2ecbda8d_4_k_cu__Z4testv4cuda3std6ranges3__45__cpo4nextE - _ZN34_INTERNAL_2ecbda8d_4_k_cu__Z4testv4cuda3std3__45__cpo7crbeginE)
_ZN34_INTERNAL_2ecbda8d_4_k_cu__Z4testv4cuda3std3__45__cpo7crbeginE:
	.zero		1
	.type		_ZN34_INTERNAL_2ecbda8d_4_k_cu__Z4testv4cuda3std6ranges3__45__cpo4nextE,@object
	.size		_ZN34_INTERNAL_2ecbda8d_4_k_cu__Z4testv4cuda3std6ranges3__45__cpo4nextE,(_ZN34_INTERNAL_2ecbda8d_4_k_cu__Z4testv4cuda3std6ranges3__45__cpo4swapE - _ZN34_INTERNAL_2ecbda8d_4_k_cu__Z4testv4cuda3std6ranges3__45__cpo4nextE)
_ZN34_INTERNAL_2ecbda8d_4_k_cu__Z4testv4cuda3std6ranges3__45__cpo4nextE:
	.zero		1
	.type		_ZN34_INTERNAL_2ecbda8d_4_k_cu__Z4testv4cuda3std6ranges3__45__cpo4swapE,@object
	.size		_ZN34_INTERNAL_2ecbda8d_4_k_cu__Z4testv4cuda3std6ranges3__45__cpo4swapE,(_ZN34_INTERNAL_2ecbda8d_4_k_cu__Z4testv6thrust24THRUST_300001_SM_1000_NS8cuda_cub10par_nosyncE - _ZN34_INTERNAL_2ecbda8d_4_k_cu__Z4testv4cuda3std6ranges3__45__cpo4swapE)
_ZN34_INTERNAL_2ecbda8d_4_k_cu__Z4testv4cuda3std6ranges3__45__cpo4swapE:
	.zero		1
	.type		_ZN34_INTERNAL_2ecbda8d_4_k_cu__Z4testv6thrust24THRUST_300001_SM_1000_NS8cuda_cub10par_nosyncE,@object
	.size		_ZN34_INTERNAL_2ecbda8d_4_k_cu__Z4testv6thrust24THRUST_300001_SM_1000_NS8cuda_cub10par_nosyncE,(_ZN34_INTERNAL_2ecbda8d_4_k_cu__Z4testv6thrust24THRUST_300001_SM_1000_NS3seqE - _ZN34_INTERNAL_2ecbda8d_4_k_cu__Z4testv6thrust24THRUST_300001_SM_1000_NS8cuda_cub10par_nosyncE)
_ZN34_INTERNAL_2ecbda8d_4_k_cu__Z4testv6thrust24THRUST_300001_SM_1000_NS8cuda_cub10par_nosyncE:
	.zero		1
	.type		_ZN34_INTERNAL_2ecbda8d_4_k_cu__Z4testv6thrust24THRUST_300001_SM_1000_NS3seqE,@object
	.size		_ZN34_INTERNAL_2ecbda8d_4_k_cu__Z4testv6thrust24THRUST_300001_SM_1000_NS3seqE,(_ZN34_INTERNAL_2ecbda8d_4_k_cu__Z4testv4cuda3std3__420unreachable_sentinelE - _ZN34_INTERNAL_2ecbda8d_4_k_cu__Z4testv6thrust24THRUST_300001_SM_1000_NS3seqE)
_ZN34_INTERNAL_2ecbda8d_4_k_cu__Z4testv6thrust24THRUST_300001_SM_1000_NS3seqE:
	.zero		1
	.type		_ZN34_INTERNAL_2ecbda8d_4_k_cu__Z4testv4cuda3std3__420unreachable_sentinelE,@object
	.size		_ZN34_INTERNAL_2ecbda8d_4_k_cu__Z4testv4cuda3std3__420unreachable_sentinelE,(_ZN34_INTERNAL_2ecbda8d_4_k_cu__Z4testv4cuda3std6ranges3__45__cpo5ssizeE - _ZN34_INTERNAL_2ecbda8d_4_k_cu__Z4testv4cuda3std3__420unreachable_sentinelE)
_ZN34_INTERNAL_2ecbda8d_4_k_cu__Z4testv4cuda3std3__420unreachable_sentinelE:
	.zero		1
	.type		_ZN34_INTERNAL_2ecbda8d_4_k_cu__Z4testv4cuda3std6ranges3__45__cpo5ssizeE,@object
	.size		_ZN34_INTERNAL_2ecbda8d_4_k_cu__Z4testv4cuda3std6ranges3__45__cpo5ssizeE,(_ZN34_INTERNAL_2ecbda8d_4_k_cu__Z4testv6thrust24THRUST_300001_SM_1000_NS12placeholders2_3E - _ZN34_INTERNAL_2ecbda8d_4_k_cu__Z4testv4cuda3std6ranges3__45__cpo5ssizeE)
_ZN34_INTERNAL_2ecbda8d_4_k_cu__Z4testv4cuda3std6ranges3__45__cpo5ssizeE:
	.zero		1
	.type		_ZN34_INTERNAL_2ecbda8d_4_k_cu__Z4testv6thrust24THRUST_300001_SM_1000_NS12placeholders2_3E,@object
	.size		_ZN34_INTERNAL_2ecbda8d_4_k_cu__Z4testv6thrust24THRUST_300001_SM_1000_NS12placeholders2_3E,(_ZN34_INTERNAL_2ecbda8d_4_k_cu__Z4testv4cuda3std3__45__cpo4cendE - _ZN34_INTERNAL_2ecbda8d_4_k_cu__Z4testv6thrust24THRUST_300001_SM_1000_NS12placeholders2_3E)
_ZN34_INTERNAL_2ecbda8d_4_k_cu__Z4testv6thrust24THRUST_300001_SM_1000_NS12placeholders2_3E:
	.zero		1
	.type		_ZN34_INTERNAL_2ecbda8d_4_k_cu__Z4testv4cuda3std3__45__cpo4cendE,@object
	.size		_ZN34_INTERNAL_2ecbda8d_4_k_cu__Z4testv4cuda3std3__45__cpo4cendE,(_ZN34_INTERNAL_2ecbda8d_4_k_cu__Z4testv4cuda3std6ranges3__45__cpo4cendE - _ZN34_INTERNAL_2ecbda8d_4_k_cu__Z4testv4cuda3std3__45__cpo4cendE)
_ZN34_INTERNAL_2ecbda8d_4_k_cu__Z4testv4cuda3std3__45__cpo4cendE:
	.zero		1
	.type		_ZN34_INTERNAL_2ecbda8d_4_k_cu__Z4testv4cuda3std6ranges3__45__cpo4cendE,@object
	.size		_ZN34_INTERNAL_2ecbda8d_4_k_cu__Z4testv4cuda3std6ranges3__45__cpo4cendE,(_ZN34_INTERNAL_2ecbda8d_4_k_cu__Z4testv6thrust24THRUST_300001_SM_1000_NS12placeholders2_7E - _ZN34_INTERNAL_2ecbda8d_4_k_cu__Z4testv4cuda3std6ranges3__45__cpo4cendE)
_ZN34_INTERNAL_2ecbda8d_4_k_cu__Z4testv4cuda3std6ranges3__45__cpo4cendE:
	.zero		1
	.type		_ZN34_INTERNAL_2ecbda8d_4_k_cu__Z4testv6thrust24THRUST_300001_SM_1000_NS12placeholders2_7E,@object
	.size		_ZN34_INTERNAL_2ecbda8d_4_k_cu__Z4testv6thrust24THRUST_300001_SM_1000_NS12placeholders2_7E,(_ZN34_INTERNAL_2ecbda8d_4_k_cu__Z4testv4cuda3std3__45__cpo5crendE - _ZN34_INTERNAL_2ecbda8d_4_k_cu__Z4testv6thrust24THRUST_300001_SM_1000_NS12placeholders2_7E)
_ZN34_INTERNAL_2ecbda8d_4_k_cu__Z4testv6thrust24THRUST_300001_SM_1000_NS12placeholders2_7E:
	.zero		1
	.type		_ZN34_INTERNAL_2ecbda8d_4_k_cu__Z4testv4cuda3std3__45__cpo5crendE,@object
	.size		_ZN34_INTERNAL_2ecbda8d_4_k_cu__Z4testv4cuda3std3__45__cpo5crendE,(_ZN34_INTERNAL_2ecbda8d_4_k_cu__Z4testv4cuda3std6ranges3__45__cpo4prevE - _ZN34_INTERNAL_2ecbda8d_4_k_cu__Z4testv4cuda3std3__45__cpo5crendE)
_ZN34_INTERNAL_2ecbda8d_4_k_cu__Z4testv4cuda3std3__45__cpo5crendE:
	.zero		1
	.type		_ZN34_INTERNAL_2ecbda8d_4_k_cu__Z4testv4cuda3std6ranges3__45__cpo4prevE,@object
	.size		_ZN34_INTERNAL_2ecbda8d_4_k_cu__Z4testv4cuda3std6ranges3__45__cpo4prevE,(_ZN34_INTERNAL_2ecbda8d_4_k_cu__Z4testv4cuda3std6ranges3__45__cpo9iter_moveE - _ZN34_INTERNAL_2ecbda8d_4_k_cu__Z4testv4cuda3std6ranges3__45__cpo4prevE)
_ZN34_INTERNAL_2ecbda8d_4_k_cu__Z4testv4cuda3std6ranges3__45__cpo4prevE:
	.zero		1
	.type		_ZN34_INTERNAL_2ecbda8d_4_k_cu__Z4testv4cuda3std6ranges3__45__cpo9iter_moveE,@object
	.size		_ZN34_INTERNAL_2ecbda8d_4_k_cu__Z4testv4cuda3std6ranges3__45__cpo9iter_moveE,(_ZN34_INTERNAL_2ecbda8d_4_k_cu__Z4testv6thrust24THRUST_300001_SM_1000_NS6system6detail10sequential3seqE - _ZN34_INTERNAL_2ecbda8d_4_k_cu__Z4testv4cuda3std6ranges3__45__cpo9iter_moveE)
_ZN34_INTERNAL_2ecbda8d_4_k_cu__Z4testv4cuda3std6ranges3__45__cpo9iter_moveE:
	.zero		1
	.type		_ZN34_INTERNAL_2ecbda8d_4_k_cu__Z4testv6thrust24THRUST_300001_SM_1000_NS6system6detail10sequential3seqE,@object
	.size		_ZN34_INTERNAL_2ecbda8d_4_k_cu__Z4testv6thrust24THRUST_300001_SM_1000_NS6system6detail10sequential3seqE,(_ZN34_INTERNAL_2ecbda8d_4_k_cu__Z4testv6thrust24THRUST_300001_SM_1000_NS12placeholders2_9E - _ZN34_INTERNAL_2ecbda8d_4_k_cu__Z4testv6thrust24THRUST_300001_SM_1000_NS6system6detail10sequential3seqE)
_ZN34_INTERNAL_2ecbda8d_4_k_cu__Z4testv6thrust24THRUST_300001_SM_1000_NS6system6detail10sequential3seqE:
	.zero		1
	.type		_ZN34_INTERNAL_2ecbda8d_4_k_cu__Z4testv6thrust24THRUST_300001_SM_1000_NS12placeholders2_9E,@object
	.size		_ZN34_INTERNAL_2ecbda8d_4_k_cu__Z4testv6thrust24THRUST_300001_SM_1000_NS12placeholders2_9E,(_ZN34_INTERNAL_2ecbda8d_4_k_cu__Z4testv4cuda3std3__419piecewise_constructE - _ZN34_INTERNAL_2ecbda8d_4_k_cu__Z4testv6thrust24THRUST_300001_SM_1000_NS12placeholders2_9E)
_ZN34_INTERNAL_2ecbda8d_4_k_cu__Z4testv6thrust24THRUST_300001_SM_1000_NS12placeholders2_9E:
	.zero		1
	.type		_ZN34_INTERNAL_2ecbda8d_4_k_cu__Z4testv4cuda3std3__419piecewise_constructE,@object
	.size		_ZN34_INTERNAL_2ecbda8d_4_k_cu__Z4testv4cuda3std3__419piecewise_constructE,(_ZN34_INTERNAL_2ecbda8d_4_k_cu__Z4testv4cuda3std6ranges3__45__cpo5cdataE - _ZN34_INTERNAL_2ecbda8d_4_k_cu__Z4testv4cuda3std3__419piecewise_constructE)
_ZN34_INTERNAL_2ecbda8d_4_k_cu__Z4testv4cuda3std3__419piecewise_constructE:
	.zero		1
	.type		_ZN34_INTERNAL_2ecbda8d_4_k_cu__Z4testv4cuda3std6ranges3__45__cpo5cdataE,@object
	.size		_ZN34_INTERNAL_2ecbda8d_4_k_cu__Z4testv4cuda3std6ranges3__45__cpo5cdataE,(_ZN34_INTERNAL_2ecbda8d_4_k_cu__Z4testv6thrust24THRUST_300001_SM_1000_NS12placeholders2_1E - _ZN34_INTERNAL_2ecbda8d_4_k_cu__Z4testv4cuda3std6ranges3__45__cpo5cdataE)
_ZN34_INTERNAL_2ecbda8d_4_k_cu__Z4testv4cuda3std6ranges3__45__cpo5cdataE:
	.zero		1
	.type		_ZN34_INTERNAL_2ecbda8d_4_k_cu__Z4testv6thrust24THRUST_300001_SM_1000_NS12placeholders2_1E,@object
	.size		_ZN34_INTERNAL_2ecbda8d_4_k_cu__Z4testv6thrust24THRUST_300001_SM_1000_NS12placeholders2_1E,(_ZN34_INTERNAL_2ecbda8d_4_k_cu__Z4testv4cuda3std3__45__cpo3endE - _ZN34_INTERNAL_2ecbda8d_4_k_cu__Z4testv6thrust24THRUST_300001_SM_1000_NS12placeholders2_1E)
_ZN34_INTERNAL_2ecbda8d_4_k_cu__Z4testv6thrust24THRUST_300001_SM_1000_NS12placeholders2_1E:
	.zero		1
	.type		_ZN34_INTERNAL_2ecbda8d_4_k_cu__Z4testv4cuda3std3__45__cpo3endE,@object
	.size		_ZN34_INTERNAL_2ecbda8d_4_k_cu__Z4testv4cuda3std3__45__cpo3endE,(_ZN34_INTERNAL_2ecbda8d_4_k_cu__Z4testv4cuda3std6ranges3__45__cpo3endE - _ZN34_INTERNAL_2ecbda8d_4_k_cu__Z4testv4cuda3std3__45__cpo3endE)
_ZN34_INTERNAL_2ecbda8d_4_k_cu__Z4testv4cuda3std3__45__cpo3endE:
	.zero		1
	.type		_ZN34_INTERNAL_2ecbda8d_4_k_cu__Z4testv4cuda3std6ranges3__45__cpo3endE,@object
	.size		_ZN34_INTERNAL_2ecbda8d_4_k_cu__Z4testv4cuda3std6ranges3__45__cpo3endE,(_ZN34_INTERNAL_2ecbda8d_4_k_cu__Z4testv6thrust24THRUST_300001_SM_1000_NS12placeholders2_5E - _ZN34_INTERNAL_2ecbda8d_4_k_cu__Z4testv4cuda3std6ranges3__45__cpo3endE)
_ZN34_INTERNAL_2ecbda8d_4_k_cu__Z4testv4cuda3std6ranges3__45__cpo3endE:
	.zero		1
	.type		_ZN34_INTERNAL_2ecbda8d_4_k_cu__Z4testv6thrust24THRUST_300001_SM_1000_NS12placeholders2_5E,@object
	.size		_ZN34_INTERNAL_2ecbda8d_4_k_cu__Z4testv6thrust24THRUST_300001_SM_1000_NS12placeholders2_5E,(_ZN34_INTERNAL_2ecbda8d_4_k_cu__Z4testv4cuda3std3__45__cpo4rendE - _ZN34_INTERNAL_2ecbda8d_4_k_cu__Z4testv6thrust24THRUST_300001_SM_1000_NS12placeholders2_5E)
_ZN34_INTERNAL_2ecbda8d_4_k_cu__Z4testv6thrust24THRUST_300001_SM_1000_NS12placeholders2_5E:
	.zero		1
	.type		_ZN34_INTERNAL_2ecbda8d_4_k_cu__Z4testv4cuda3std3__45__cpo4rendE,@object
	.size		_ZN34_INTERNAL_2ecbda8d_4_k_cu__Z4testv4cuda3std3__45__cpo4rendE,(_ZN34_INTERNAL_2ecbda8d_4_k_cu__Z4testv4cuda3std6ranges3__45__cpo9iter_swapE - _ZN34_INTERNAL_2ecbda8d_4_k_cu__Z4testv4cuda3std3__45__cpo4rendE)
_ZN34_INTERNAL_2ecbda8d_4_k_cu__Z4testv4cuda3std3__45__cpo4rendE:
	.zero		1
	.type		_ZN34_INTERNAL_2ecbda8d_4_k_cu__Z4testv4cuda3std6ranges3__45__cpo9iter_swapE,@object
	.size		_ZN34_INTERNAL_2ecbda8d_4_k_cu__Z4testv4cuda3std6ranges3__45__cpo9iter_swapE,(_ZN34_INTERNAL_2ecbda8d_4_k_cu__Z4testv4cuda3std3__48unexpectE - _ZN34_INTERNAL_2ecbda8d_4_k_cu__Z4testv4cuda3std6ranges3__45__cpo9iter_swapE)
_ZN34_INTERNAL_2ecbda8d_4_k_cu__Z4testv4cuda3std6ranges3__45__cpo9iter_swapE:
	.zero		1
	.type		_ZN34_INTERNAL_2ecbda8d_4_k_cu__Z4testv4cuda3std3__48unexpectE,@object
	.size		_ZN34_INTERNAL_2ecbda8d_4_k_cu__Z4testv4cuda3std3__48unexpectE,(_ZN34_INTERNAL_2ecbda8d_4_k_cu__Z4testv6thrust24THRUST_300001_SM_1000_NS8cuda_cub3parE - _ZN34_INTERNAL_2ecbda8d_4_k_cu__Z4testv4cuda3std3__48unexpectE)
_ZN34_INTERNAL_2ecbda8d_4_k_cu__Z4testv4cuda3std3__48unexpectE:
	.zero		1
	.type		_ZN34_INTERNAL_2ecbda8d_4_k_cu__Z4testv6thrust24THRUST_300001_SM_1000_NS8cuda_cub3parE,@object
	.size		_ZN34_INTERNAL_2ecbda8d_4_k_cu__Z4testv6thrust24THRUST_300001_SM_1000_NS8cuda_cub3parE,(.L_29 - _ZN34_INTERNAL_2ecbda8d_4_k_cu__Z4testv6thrust24THRUST_300001_SM_1000_NS8cuda_cub3parE)
_ZN34_INTERNAL_2ecbda8d_4_k_cu__Z4testv6thrust24THRUST_300001_SM_1000_NS8cuda_cub3parE:
	.zero		1
.L_29:


//--------------------- .nv.shared._ZN3cub18CUB_300001_SM_10006detail4scan16DeviceScanKernelINS2_10policy_hubIiiijN4cuda3std3__44plusIiEEE10Policy1000EN6thrust24THRUST_300001_SM_1000_NS18transform_iteratorINS7_6negateIiEENSD_6detail15normal_iteratorINSD_10device_ptrIiEEEEiiEESL_NS0_13ScanTileStateIiLb1EEES9_NS0_8NullTypeEjiLb0ESP_EEvT0_T1_T2_iT3_T4_T5_ --------------------------
	.section	.nv.shared._ZN3cub18CUB_300001_SM_10006detail4scan16DeviceScanKernelINS2_10policy_hubIiiijN4cuda3std3__44plusIiEEE10Policy1000EN6thrust24THRUST_300001_SM_1000_NS18transform_iteratorINS7_6negateIiEENSD_6detail15normal_iteratorINSD_10device_ptrIiEEEEiiEESL_NS0_13ScanTileStateIiLb1EEES9_NS0_8NullTypeEjiLb0ESP_EEvT0_T1_T2_iT3_T4_T5_,"aw",@nobits
	.sectionflags	@""
	.align	16
.nv.shared._ZN3cub18CUB_300001_SM_10006detail4scan16DeviceScanKernelINS2_10policy_hubIiiijN4cuda3std3__44plusIiEEE10Policy1000EN6thrust24THRUST_300001_SM_1000_NS18transform_iteratorINS7_6negateIiEENSD_6detail15normal_iteratorINSD_10device_ptrIiEEEEiiEESL_NS0_13ScanTileStateIiLb1EEES9_NS0_8NullTypeEjiLb0ESP_EEvT0_T1_T2_iT3_T4_T5_:
	.zero		34832


//--------------------- .nv.constant0._ZN3cub18CUB_300001_SM_10006detail4scan16DeviceScanKernelINS2_10policy_hubIiiimN4cuda3std3__44plusIiEEE10Policy1000EN6thrust24THRUST_300001_SM_1000_NS18transform_iteratorINS7_6negateIiEENSD_6detail15normal_iteratorINSD_10device_ptrIiEEEEiiEESL_NS0_13ScanTileStateIiLb1EEES9_NS0_8NullTypeEmiLb0ESP_EEvT0_T1_T2_iT3_T4_T5_ --------------------------
	.section	.nv.constant0._ZN3cub18CUB_300001_SM_10006detail4scan16DeviceScanKernelINS2_10policy_hubIiiimN4cuda3std3__44plusIiEEE10Policy1000EN6thrust24THRUST_300001_SM_1000_NS18transform_iteratorINS7_6negateIiEENSD_6detail15normal_iteratorINSD_10device_ptrIiEEEEiiEESL_NS0_13ScanTileStateIiLb1EEES9_NS0_8NullTypeEmiLb0ESP_EEvT0_T1_T2_iT3_T4_T5_,"a",@progbits
	.sectionflags	@""
	.align	4
.nv.constant0._ZN3cub18CUB_300001_SM_10006detail4scan16DeviceScanKernelINS2_10policy_hubIiiimN4cuda3std3__44plusIiEEE10Policy1000EN6thrust24THRUST_300001_SM_1000_NS18transform_iteratorINS7_6negateIiEENSD_6detail15normal_iteratorINSD_10device_ptrIiEEEEiiEESL_NS0_13ScanTileStateIiLb1EEES9_NS0_8NullTypeEmiLb0ESP_EEvT0_T1_T2_iT3_T4_T5_:
	.zero		944


//--------------------- .nv.constant0._ZN3cub18CUB_300001_SM_10006detail4scan16DeviceScanKernelINS2_10policy_hubIiiijN4cuda3std3__44plusIiEEE10Policy1000EN6thrust24THRUST_300001_SM_1000_NS18transform_iteratorINS7_6negateIiEENSD_6detail15normal_iteratorINSD_10device_ptrIiEEEEiiEESL_NS0_13ScanTileStateIiLb1EEES9_NS0_8NullTypeEjiLb0ESP_EEvT0_T1_T2_iT3_T4_T5_ --------------------------
	.section	.nv.constant0._ZN3cub18CUB_300001_SM_10006detail4scan16DeviceScanKernelINS2_10policy_hubIiiijN4cuda3std3__44plusIiEEE10Policy1000EN6thrust24THRUST_300001_SM_1000_NS18transform_iteratorINS7_6negateIiEENSD_6detail15normal_iteratorINSD_10device_ptrIiEEEEiiEESL_NS0_13ScanTileStateIiLb1EEES9_NS0_8NullTypeEjiLb0ESP_EEvT0_T1_T2_iT3_T4_T5_,"a",@progbits
	.sectionflags	@""
	.align	4
.nv.constant0._ZN3cub18CUB_300001_SM_10006detail4scan16DeviceScanKernelINS2_10policy_hubIiiijN4cuda3std3__44plusIiEEE10Policy1000EN6thrust24THRUST_300001_SM_1000_NS18transform_iteratorINS7_6negateIiEENSD_6detail15normal_iteratorINSD_10device_ptrIiEEEEiiEESL_NS0_13ScanTileStateIiLb1EEES9_NS0_8NullTypeEjiLb0ESP_EEvT0_T1_T2_iT3_T4_T5_:
	.zero		940


//--------------------- .nv.constant0._ZN3cub18CUB_300001_SM_10006detail4scan20DeviceScanInitKernelINS0_13ScanTileStateIiLb1EEEEEvT_i --------------------------
	.section	.nv.constant0._ZN3cub18CUB_300001_SM_10006detail4scan20DeviceScanInitKernelINS0_13ScanTileStateIiLb1EEEEEvT_i,"a",@progbits
	.sectionflags	@""
	.align	4
.nv.constant0._ZN3cub18CUB_300001_SM_10006detail4scan20DeviceScanInitKernelINS0_13ScanTileStateIiLb1EEEEEvT_i:
	.zero		908


//--------------------- .nv.constant0._ZN3cub18CUB_300001_SM_10006detail11EmptyKernelIvEEvv --------------------------
	.section	.nv.constant0._ZN3cub18CUB_300001_SM_10006detail11EmptyKernelIvEEvv,"a",@progbits
	.sectionflags	@""
	.align	4
.nv.constant0._ZN3cub18CUB_300001_SM_10006detail11EmptyKernelIvEEvv:
	.zero		896


//--------------------- SYMBOLS --------------------------

	.type		.nv.reservedSmem.offset0,@object
	.size		.nv.reservedSmem.offset0,0x4
	.type		.nv.reservedSmem.cap,@object
	.size		.nv.reservedSmem.cap,0x4
